	.target	sm_90a

	.elftype	@"ET_EXEC"


//--------------------- .note.nv.tkinfo           --------------------------
	.section	.note.nv.tkinfo,"",@"SHT_NOTE"
	.sectionflags	@"SHF_NOTE_NV_TKINFO"
	.tkinfo
        /*0018*/ 	.word	0x00000002
        /*0030*/ 	.string	""
        /*0030*/ 	.string	"ptxas"
        /*0030*/ 	.string	"Cuda compilation tools, release 13.0, V13.0.88"
        /*0030*/ 	.string	"Build cuda_13.0.r13.0/compiler.36424714_0"
        /*0030*/ 	.string	"-v  -suppress-debug-info  -lineinfo  -arch sm_90a "



//--------------------- .note.nv.cuinfo           --------------------------
	.section	.note.nv.cuinfo,"",@"SHT_NOTE"
	.sectionflags	@"SHF_NOTE_NV_CUINFO"
        /*0018*/ 	.short	0x0002
        /*001a*/ 	.short	0x005a
        /*001c*/ 	.short	0x0082
	.zero		2


//--------------------- .nv.info                  --------------------------
	.section	.nv.info,"",@"SHT_CUDA_INFO"
	.align	4


	//----- nvinfo : EIATTR_REGCOUNT
	.align		4
        /*0000*/ 	.byte	0x04, 0x2f
        /*0002*/ 	.short	(.L_1 - .L_0)
	.align		4
.L_0:
        /*0004*/ 	.word	index@(matmul_kernel)
        /*0008*/ 	.word	0x00000020


	//----- nvinfo : EIATTR_FRAME_SIZE
	.align		4
.L_1:
        /*000c*/ 	.byte	0x04, 0x11
        /*000e*/ 	.short	(.L_3 - .L_2)
	.align		4
.L_2:
        /*0010*/ 	.word	index@(matmul_kernel)
        /*0014*/ 	.word	0x00001df0


	//----- nvinfo : EIATTR_MIN_STACK_SIZE
	.align		4
.L_3:
        /*0018*/ 	.byte	0x04, 0x12
        /*001a*/ 	.short	(.L_5 - .L_4)
	.align		4
.L_4:
        /*001c*/ 	.word	index@(matmul_kernel)
        /*0020*/ 	.word	0x00001df0
.L_5:


//--------------------- .nv.compat                --------------------------
	.section	.nv.compat,"",@"SHT_CUDA_COMPAT_INFO"
	.align	4
        /*0000*/ 	.byte	0x02, 0x09, 0x01, 0x00, 0x02, 0x02, 0x01, 0x00, 0x02, 0x05, 0x05, 0x00, 0x03, 0x07, 0x01, 0x01
        /*0010*/ 	.byte	0x02, 0x03, 0x00, 0x00, 0x02, 0x06, 0x01, 0x00, 0x04, 0x0b, 0x08, 0x00, 0x00, 0x00, 0x00, 0x00
        /*0020*/ 	.byte	0x00, 0x00, 0x00, 0x00


//--------------------- .nv.info.matmul_kernel    --------------------------
	.section	.nv.info.matmul_kernel,"",@"SHT_CUDA_INFO"
	.sectionflags	@""
	.align	4


	//----- nvinfo : EIATTR_CUDA_API_VERSION
	.align		4
        /*0000*/ 	.byte	0x04, 0x37
        /*0002*/ 	.short	(.L_7 - .L_6)
.L_6:
        /*0004*/ 	.word	0x00000082


	//----- nvinfo : EIATTR_KPARAM_INFO
	.align		4
.L_7:
        /*0008*/ 	.byte	0x04, 0x17
        /*000a*/ 	.short	(.L_9 - .L_8)
.L_8:
        /*000c*/ 	.word	0x00000000
        /*0010*/ 	.short	0x000d
        /*0012*/ 	.short	0x0048
        /*0014*/ 	.byte	0x00, 0xf4, 0x21, 0x00


	//----- nvinfo : EIATTR_KPARAM_INFO
	.align		4
.L_9:
        /*0018*/ 	.byte	0x04, 0x17
        /*001a*/ 	.short	(.L_11 - .L_10)
.L_10:
        /*001c*/ 	.word	0x00000000
        /*0020*/ 	.short	0x000c
        /*0022*/ 	.short	0x0040
        /*0024*/ 	.byte	0x00, 0xf4, 0x21, 0x00


	//----- nvinfo : EIATTR_KPARAM_INFO
	.align		4
.L_11:
        /*0028*/ 	.byte	0x04, 0x17
        /*002a*/ 	.short	(.L_13 - .L_12)
.L_12:
        /*002c*/ 	.word	0x00000000
        /*0030*/ 	.short	0x000b
        /*0032*/ 	.short	0x0038
        /*0034*/ 	.byte	0x00, 0xf0, 0x11, 0x00


	//----- nvinfo : EIATTR_KPARAM_INFO
	.align		4
.L_13:
        /*0038*/ 	.byte	0x04, 0x17
        /*003a*/ 	.short	(.L_15 - .L_14)
.L_14:
        /*003c*/ 	.word	0x00000000
        /*0040*/ 	.short	0x000a
        /*0042*/ 	.short	0x0034
        /*0044*/ 	.byte	0x00, 0xf0, 0x11, 0x00


	//----- nvinfo : EIATTR_KPARAM_INFO
	.align		4
.L_15:
        /*0048*/ 	.byte	0x04, 0x17
        /*004a*/ 	.short	(.L_17 - .L_16)
.L_16:
        /*004c*/ 	.word	0x00000000
        /*0050*/ 	.short	0x0009
        /*0052*/ 	.short	0x0030
        /*0054*/ 	.byte	0x00, 0xf0, 0x11, 0x00


	//----- nvinfo : EIATTR_KPARAM_INFO
	.align		4
.L_17:
        /*0058*/ 	.byte	0x04, 0x17
        /*005a*/ 	.short	(.L_19 - .L_18)
.L_18:
        /*005c*/ 	.word	0x00000000
        /*0060*/ 	.short	0x0008
        /*0062*/ 	.short	0x002c
        /*0064*/ 	.byte	0x00, 0xf0, 0x11, 0x00


	//----- nvinfo : EIATTR_KPARAM_INFO
	.align		4
.L_19:
        /*0068*/ 	.byte	0x04, 0x17
        /*006a*/ 	.short	(.L_21 - .L_20)
.L_20:
        /*006c*/ 	.word	0x00000000
        /*0070*/ 	.short	0x0007
        /*0072*/ 	.short	0x0028
        /*0074*/ 	.byte	0x00, 0xf0, 0x11, 0x00


	//----- nvinfo : EIATTR_KPARAM_INFO
	.align		4
.L_21:
        /*0078*/ 	.byte	0x04, 0x17
        /*007a*/ 	.short	(.L_23 - .L_22)
.L_22:
        /*007c*/ 	.word	0x00000000
        /*0080*/ 	.short	0x0006
        /*0082*/ 	.short	0x0024
        /*0084*/ 	.byte	0x00, 0xf0, 0x11, 0x00


	//----- nvinfo : EIATTR_KPARAM_INFO
	.align		4
.L_23:
        /*0088*/ 	.byte	0x04, 0x17
        /*008a*/ 	.short	(.L_25 - .L_24)
.L_24:
        /*008c*/ 	.word	0x00000000
        /*0090*/ 	.short	0x0005
        /*0092*/ 	.short	0x0020
        /*0094*/ 	.byte	0x00, 0xf0, 0x11, 0x00


	//----- nvinfo : EIATTR_KPARAM_INFO
	.align		4
.L_25:
        /*0098*/ 	.byte	0x04, 0x17
        /*009a*/ 	.short	(.L_27 - .L_26)
.L_26:
        /*009c*/ 	.word	0x00000000
        /*00a0*/ 	.short	0x0004
        /*00a2*/ 	.short	0x001c
        /*00a4*/ 	.byte	0x00, 0xf0, 0x11, 0x00


	//----- nvinfo : EIATTR_KPARAM_INFO
	.align		4
.L_27:
        /*00a8*/ 	.byte	0x04, 0x17
        /*00aa*/ 	.short	(.L_29 - .L_28)
.L_28:
        /*00ac*/ 	.word	0x00000000
        /*00b0*/ 	.short	0x0003
        /*00b2*/ 	.short	0x0018
        /*00b4*/ 	.byte	0x00, 0xf0, 0x11, 0x00


	//----- nvinfo : EIATTR_KPARAM_INFO
	.align		4
.L_29:
        /*00b8*/ 	.byte	0x04, 0x17
        /*00ba*/ 	.short	(.L_31 - .L_30)
.L_30:
        /*00bc*/ 	.word	0x00000000
        /*00c0*/ 	.short	0x0002
        /*00c2*/ 	.short	0x0010
        /*00c4*/ 	.byte	0x00, 0xf4, 0x21, 0x00


	//----- nvinfo : EIATTR_KPARAM_INFO
	.align		4
.L_31:
        /*00c8*/ 	.byte	0x04, 0x17
        /*00ca*/ 	.short	(.L_33 - .L_32)
.L_32:
        /*00cc*/ 	.word	0x00000000
        /*00d0*/ 	.short	0x0001
        /*00d2*/ 	.short	0x0008
        /*00d4*/ 	.byte	0x00, 0xf4, 0x21, 0x00


	//----- nvinfo : EIATTR_KPARAM_INFO
	.align		4
.L_33:
        /*00d8*/ 	.byte	0x04, 0x17
        /*00da*/ 	.short	(.L_35 - .L_34)
.L_34:
        /*00dc*/ 	.word	0x00000000
        /*00e0*/ 	.short	0x0000
        /*00e2*/ 	.short	0x0000
        /*00e4*/ 	.byte	0x00, 0xf4, 0x21, 0x00


	//----- nvinfo : EIATTR_SPARSE_MMA_MASK
	.align		4
.L_35:
        /*00e8*/ 	.byte	0x03, 0x50
        /*00ea*/ 	.short	0x0000


	//----- nvinfo : EIATTR_MAXREG_COUNT
	.align		4
        /*00ec*/ 	.byte	0x03, 0x1b
        /*00ee*/ 	.short	0x00ff


	//----- nvinfo : EIATTR_NUM_BARRIERS
	.align		4
        /*00f0*/ 	.byte	0x02, 0x4c
        /*00f2*/ 	.byte	0x01
	.zero		1


	//----- nvinfo : EIATTR_ANNOTATIONS
	.align		4
        /*00f4*/ 	.byte	0x04, 0x55
        /*00f6*/ 	.short	(.L_37 - .L_36)


	//   ....[0]....
.L_36:
        /*00f8*/ 	.word	0x00000001
        /*00fc*/ 	.byte	0xd0, 0x00, 0x00, 0x00, 0x01, 0x00, 0x00, 0x00, 0xf0, 0x00, 0x00, 0x00, 0x01, 0x00, 0x00, 0x00
        /* <DEDUP_REMOVED lines=2888> */
        /*b58c*/ 	.byte	0x90, 0x98, 0x02, 0x00


	//----- nvinfo : EIATTR_MERCURY_ISA_VERSION
	.align		4
.L_37:
        /*b590*/ 	.byte	0x03, 0x5f
        /*b592*/ 	.short	0x0101


	//----- nvinfo : EIATTR_EXIT_INSTR_OFFSETS
	.align		4
        /*b594*/ 	.byte	0x04, 0x1c
        /*b596*/ 	.short	(.L_39 - .L_38)


	//   ....[0]....
.L_38:
        /*b598*/ 	.word	0x000299d0


	//   ....[1]....
        /*b59c*/ 	.word	0x00029a00


	//----- nvinfo : EIATTR_REQNTID
	.align		4
.L_39:
        /*b5a0*/ 	.byte	0x04, 0x10
        /*b5a2*/ 	.short	(.L_41 - .L_40)
.L_40:
        /*b5a4*/ 	.word	0x00000040
        /*b5a8*/ 	.word	0x00000001
        /*b5ac*/ 	.word	0x00000001


	//----- nvinfo : EIATTR_CBANK_PARAM_SIZE
	.align		4
.L_41:
        /*b5b0*/ 	.byte	0x03, 0x19
        /*b5b2*/ 	.short	0x0050


	//----- nvinfo : EIATTR_PARAM_CBANK
	.align		4
        /*b5b4*/ 	.byte	0x04, 0x0a
        /*b5b6*/ 	.short	(.L_43 - .L_42)
	.align		4
.L_42:
        /*b5b8*/ 	.word	index@(.nv.constant0.matmul_kernel)
        /*b5bc*/ 	.short	0x0210
        /*b5be*/ 	.short	0x0050


	//----- nvinfo : EIATTR_SW_WAR
	.align		4
.L_43:
        /*b5c0*/ 	.byte	0x04, 0x36
        /*b5c2*/ 	.short	(.L_45 - .L_44)
.L_44:
        /*b5c4*/ 	.word	0x00000008
.L_45:


//--------------------- .nv.callgraph             --------------------------
	.section	.nv.callgraph,"",@"SHT_CUDA_CALLGRAPH"
	.align	4
	.sectionentsize	8
	.align		4
        /*0000*/ 	.word	0x00000000
	.align		4
        /*0004*/ 	.word	0xffffffff
	.align		4
        /*0008*/ 	.word	0x00000000
	.align		4
        /*000c*/ 	.word	0xfffffffe
	.align		4
        /*0010*/ 	.word	0x00000000
	.align		4
        /*0014*/ 	.word	0xfffffffd
	.align		4
        /*0018*/ 	.word	0x00000000
	.align		4
        /*001c*/ 	.word	0xfffffffc


//--------------------- .text.matmul_kernel       --------------------------
	.section	.text.matmul_kernel,"ax",@progbits
	.align	128
        .global         matmul_kernel
        .type           matmul_kernel,@function
        .size           matmul_kernel,(.L_x_3 - matmul_kernel)
        .other          matmul_kernel,@"STO_CUDA_ENTRY STV_DEFAULT"
matmul_kernel:
.text.matmul_kernel:
[----:B------:R-:W0:Y:S08]  /*0000*/  LDC R1, c[0x0][0x28] ;  /* 0x00000a00ff017b82 */ /* 0x000e300000000800 */
[----:B------:R-:W1:Y:S01]  /*0010*/  LDC.64 R2, c[0x0][0x228] ;  /* 0x00008a00ff027b82 */ /* 0x000e620000000a00 */
[----:B0-----:R-:W-:Y:S01]  /*0020*/  VIADD R1, R1, 0xffffe210 ;  /* 0xffffe21001017836 */ /* 0x001fe20000000000 */
[----:B------:R-:W-:Y:S01]  /*0030*/  UMOV UR4, 0x400 ;  /* 0x0000040000047882 */ /* 0x000fe20000000000 */
[----:B------:R-:W-:-:S02]  /*0040*/  CS2R R14, SRZ ;  /* 0x00000000000e7805 */ /* 0x000fc4000001ff00 */
[----:B------:R-:W-:Y:S02]  /*0050*/  CS2R R16, SRZ ;  /* 0x0000000000107805 */ /* 0x000fe4000001ff00 */
[----:B------:R-:W-:Y:S02]  /*0060*/  CS2R R18, SRZ ;  /* 0x0000000000127805 */ /* 0x000fe4000001ff00 */
[----:B------:R-:W-:Y:S02]  /*0070*/  CS2R R20, SRZ ;  /* 0x0000000000147805 */ /* 0x000fe4000001ff00 */
[----:B------:R-:W-:Y:S01]  /*0080*/  CS2R R22, SRZ ;  /* 0x0000000000167805 */ /* 0x000fe2000001ff00 */
[----:B------:R-:W0:Y:S01]  /*0090*/  S2UR UR5, SR_CgaCtaId ;  /* 0x00000000000579c3 */ /* 0x000e220000008800 */
[----:B------:R-:W-:Y:S02]  /*00a0*/  CS2R R24, SRZ ;  /* 0x0000000000187805 */ /* 0x000fe4000001ff00 */
[----:B------:R-:W-:Y:S01]  /*00b0*/  CS2R R26, SRZ ;  /* 0x00000000001a7805 */ /* 0x000fe2000001ff00 */
[----:B-1----:R-:W-:Y:S01]  /*00c0*/  VIADD R0, R3, 0x1f ;  /* 0x0000001f03007836 */ /* 0x002fe20000000000 */
[----:B------:R-:W-:Y:S04]  /*00d0*/  STL [R1+0xee4], R3 ;  /* 0x000ee40301007387 */ /* 0x000fe80000100800 */
[----:B------:R-:W-:Y:S01]  /*00e0*/  SHF.R.S32.HI R5, RZ, 0x1f, R0 ;  /* 0x0000001fff057819 */ /* 0x000fe20000011400 */
[----:B------:R1:W-:Y:S01]  /*00f0*/  STL [R1+0xee8], R2 ;  /* 0x000ee80201007387 */ /* 0x0003e20000100800 */
[----:B------:R-:W-:Y:S01]  /*0100*/  ULDC.64 UR8, c[0x0][0x208] ;  /* 0x0000820000087ab9 */ /* 0x000fe20000000a00 */
[----:B0-----:R-:W-:Y:S01]  /*0110*/  ULEA UR4, UR5, UR4, 0x18 ;  /* 0x0000000405047291 */ /* 0x001fe2000f8ec03f */
[----:B------:R-:W-:Y:S01]  /*0120*/  LEA.HI R5, R5, R0, RZ, 0x5 ;  /* 0x0000000005057211 */ /* 0x000fe200078f28ff */
[----:B------:R-:W-:Y:S03]  /*0130*/  STL [R1], RZ ;  /* 0x000000ff01007387 */ /* 0x000fe60000100800 */
[----:B------:R-:W-:Y:S01]  /*0140*/  SHF.R.S32.HI R0, RZ, 0x5, R5 ;  /* 0x00000005ff007819 */ /* 0x000fe20000011405 */
[----:B------:R-:W-:Y:S04]  /*0150*/  STL [R1+0x4], RZ ;  /* 0x000004ff01007387 */ /* 0x000fe80000100800 */
[----:B------:R-:W-:Y:S01]  /*0160*/  IMAD.SHL.U32 R0, R0, 0x8, RZ ;  /* 0x0000000800007824 */ /* 0x000fe200078e00ff */
[----:B------:R-:W0:Y:S04]  /*0170*/  S2R R5, SR_CTAID.X ;  /* 0x0000000000057919 */ /* 0x000e280000002500 */
[-C--:B------:R-:W-:Y:S01]  /*0180*/  IABS R9, R0.reuse ;  /* 0x0000000000097213 */ /* 0x080fe20000000000 */
[----:B------:R-:W-:Y:S01]  /*0190*/  STL [R1+0x8], RZ ;  /* 0x000008ff01007387 */ /* 0x000fe20000100800 */
[----:B------:R-:W-:-:S02]  /*01a0*/  IABS R12, R0 ;  /* 0x00000000000c7213 */ /* 0x000fc40000000000 */
[----:B------:R-:W2:Y:S01]  /*01b0*/  I2F.RP R4, R9 ;  /* 0x0000000900047306 */ /* 0x000ea20000209400 */
[----:B------:R-:W-:Y:S04]  /*01c0*/  STL [R1+0xc], RZ ;  /* 0x00000cff01007387 */ /* 0x000fe80000100800 */
[----:B------:R-:W-:Y:S04]  /*01d0*/  STL [R1+0x10], RZ ;  /* 0x000010ff01007387 */ /* 0x000fe80000100800 */
[----:B------:R-:W-:Y:S04]  /*01e0*/  STL [R1+0x14], RZ ;  /* 0x000014ff01007387 */ /* 0x000fe80000100800 */
[----:B------:R-:W-:Y:S01]  /*01f0*/  STL [R1+0x18], RZ ;  /* 0x000018ff01007387 */ /* 0x000fe20000100800 */
[----:B--2---:R-:W2:Y:S03]  /*0200*/  MUFU.RCP R4, R4 ;  /* 0x0000000400047308 */ /* 0x004ea60000001000 */
[----:B------:R-:W-:Y:S01]  /*0210*/  STL [R1+0x1c], RZ ;  /* 0x00001cff01007387 */ /* 0x000fe20000100800 */
[----:B0-----:R-:W-:Y:S01]  /*0220*/  IABS R10, R5 ;  /* 0x00000005000a7213 */ /* 0x001fe20000000000 */
[----:B--2---:R-:W-:-:S02]  /*0230*/  VIADD R6, R4, 0xffffffe ;  /* 0x0ffffffe04067836 */ /* 0x004fc40000000000 */
[----:B------:R-:W-:Y:S01]  /*0240*/  IMAD.MOV R4, RZ, RZ, -R12 ;  /* 0x000000ffff047224 */ /* 0x000fe200078e0a0c */
[----:B------:R-:W-:Y:S01]  /*0250*/  CS2R R12, SRZ ;  /* 0x00000000000c7805 */ /* 0x000fe2000001ff00 */
[----:B------:R0:W2:Y:S02]  /*0260*/  F2I.FTZ.U32.TRUNC.NTZ R7, R6 ;  /* 0x0000000600077305 */ /* 0x0000a4000021f000 */
[----:B0-----:R-:W-:Y:S02]  /*0270*/  IMAD.MOV.U32 R6, RZ, RZ, RZ ;  /* 0x000000ffff067224 */ /* 0x001fe400078e00ff */
[----:B--2---:R-:W-:-:S04]  /*0280*/  IMAD.MOV R8, RZ, RZ, -R7 ;  /* 0x000000ffff087224 */ /* 0x004fc800078e0a07 */
[----:B------:R-:W-:Y:S02]  /*0290*/  IMAD R11, R8, R9, RZ ;  /* 0x00000009080b7224 */ /* 0x000fe400078e02ff */
[----:B------:R-:W-:Y:S02]  /*02a0*/  IMAD.MOV.U32 R8, RZ, RZ, R10 ;  /* 0x000000ffff087224 */ /* 0x000fe400078e000a */
[----:B------:R-:W-:-:S06]  /*02b0*/  IMAD.HI.U32 R7, R7, R11, R6 ;  /* 0x0000000b07077227 */ /* 0x000fcc00078e0006 */
[----:B------:R-:W-:-:S04]  /*02c0*/  IMAD.HI.U32 R7, R7, R8, RZ ;  /* 0x0000000807077227 */ /* 0x000fc800078e00ff */
[----:B------:R-:W-:-:S05]  /*02d0*/  IMAD R4, R7, R4, R8 ;  /* 0x0000000407047224 */ /* 0x000fca00078e0208 */
[----:B------:R-:W-:-:S13]  /*02e0*/  ISETP.GT.U32.AND P1, PT, R9, R4, PT ;  /* 0x000000040900720c */ /* 0x000fda0003f24070 */
[----:B------:R-:W-:Y:S02]  /*02f0*/  @!P1 IMAD.IADD R4, R4, 0x1, -R9 ;  /* 0x0000000104049824 */ /* 0x000fe400078e0a09 */
[----:B------:R-:W-:Y:S01]  /*0300*/  @!P1 VIADD R7, R7, 0x1 ;  /* 0x0000000107079836 */ /* 0x000fe20000000000 */
[----:B------:R-:W-:Y:S02]  /*0310*/  ISETP.NE.AND P1, PT, R0, RZ, PT ;  /* 0x000000ff0000720c */ /* 0x000fe40003f25270 */
[----:B------:R-:W-:Y:S02]  /*0320*/  ISETP.GE.U32.AND P0, PT, R4, R9, PT ;  /* 0x000000090400720c */ /* 0x000fe40003f06070 */
[----:B------:R-:W-:-:S04]  /*0330*/  LOP3.LUT R4, R5, R0, RZ, 0x3c, !PT ;  /* 0x0000000005047212 */ /* 0x000fc800078e3cff */
[----:B------:R-:W-:Y:S01]  /*0340*/  ISETP.GE.AND P2, PT, R4, RZ, PT ;  /* 0x000000ff0400720c */ /* 0x000fe20003f46270 */
[----:B------:R-:W-:Y:S02]  /*0350*/  VIADD R4, R2, 0x7f ;  /* 0x0000007f02047836 */ /* 0x000fe40000000000 */
[----:B-1----:R-:W0:Y:S04]  /*0360*/  S2R R2, SR_TID.X ;  /* 0x0000000000027919 */ /* 0x002e280000002100 */
[----:B------:R-:W-:-:S04]  /*0370*/  @P0 VIADD R7, R7, 0x1 ;  /* 0x0000000107070836 */ /* 0x000fc80000000000 */
[----:B------:R-:W-:Y:S01]  /*0380*/  IMAD.MOV.U32 R6, RZ, RZ, R7 ;  /* 0x000000ffff067224 */ /* 0x000fe200078e0007 */
[----:B------:R-:W-:-:S03]  /*0390*/  SHF.R.S32.HI R7, RZ, 0x1f, R4 ;  /* 0x0000001fff077819 */ /* 0x000fc60000011404 */
[----:B------:R-:W-:Y:S01]  /*03a0*/  @!P2 IMAD.MOV R6, RZ, RZ, -R6 ;  /* 0x000000ffff06a224 */ /* 0x000fe200078e0a06 */
[----:B------:R-:W-:Y:S02]  /*03b0*/  @!P1 LOP3.LUT R6, RZ, R0, RZ, 0x33, !PT ;  /* 0x00000000ff069212 */ /* 0x000fe400078e33ff */
[----:B------:R-:W-:-:S03]  /*03c0*/  LEA.HI R7, R7, R4, RZ, 0x7 ;  /* 0x0000000407077211 */ /* 0x000fc600078f38ff */
[----:B------:R-:W-:Y:S02]  /*03d0*/  IMAD.SHL.U32 R28, R6, 0x8, RZ ;  /* 0x00000008061c7824 */ /* 0x000fe400078e00ff */
[----:B------:R-:W-:-:S03]  /*03e0*/  IMAD.MOV R6, RZ, RZ, -R6 ;  /* 0x000000ffff067224 */ /* 0x000fc600078e0a06 */
[----:B------:R-:W-:Y:S01]  /*03f0*/  LEA.HI.SX32 R4, R7, -R28, 0x19 ;  /* 0x8000001c07047211 */ /* 0x000fe200078fcaff */
[----:B------:R-:W-:Y:S02]  /*0400*/  IMAD R11, R0, R6, R5 ;  /* 0x00000006000b7224 */ /* 0x000fe400078e0205 */
[----:B------:R-:W-:Y:S01]  /*0410*/  IMAD.MOV.U32 R6, RZ, RZ, RZ ;  /* 0x000000ffff067224 */ /* 0x000fe200078e00ff */
[----:B------:R-:W-:-:S04]  /*0420*/  VIMNMX R4, R4, 0x8, PT ;  /* 0x0000000804047848 */ /* 0x000fc80003fe0100 */
[-C--:B------:R-:W-:Y:S02]  /*0430*/  IABS R10, R4.reuse ;  /* 0x00000004000a7213 */ /* 0x080fe40000000000 */
[----:B------:R-:W-:Y:S02]  /*0440*/  IABS R0, R4 ;  /* 0x0000000400007213 */ /* 0x000fe40000000000 */
[----:B------:R-:W1:Y:S01]  /*0450*/  I2F.RP R8, R10 ;  /* 0x0000000a00087306 */ /* 0x000e620000209400 */
[----:B0-----:R-:W-:-:S07]  /*0460*/  LOP3.LUT R3, R2, 0x3f, RZ, 0xc0, !PT ;  /* 0x0000003f02037812 */ /* 0x001fce00078ec0ff */
[----:B-1----:R-:W0:Y:S02]  /*0470*/  MUFU.RCP R8, R8 ;  /* 0x0000000800087308 */ /* 0x002e240000001000 */
[----:B0-----:R-:W-:-:S06]  /*0480*/  VIADD R7, R8, 0xffffffe ;  /* 0x0ffffffe08077836 */ /* 0x001fcc0000000000 */
[----:B------:R-:W0:Y:S02]  /*0490*/  F2I.FTZ.U32.TRUNC.NTZ R7, R7 ;  /* 0x0000000700077305 */ /* 0x000e24000021f000 */
[----:B0-----:R-:W-:-:S04]  /*04a0*/  IMAD.MOV R9, RZ, RZ, -R7 ;  /* 0x000000ffff097224 */ /* 0x001fc800078e0a07 */
[----:B------:R-:W-:Y:S01]  /*04b0*/  IMAD.MOV.U32 R5, RZ, RZ, R9 ;  /* 0x000000ffff057224 */ /* 0x000fe200078e0009 */
[----:B------:R-:W-:-:S03]  /*04c0*/  IABS R9, R11 ;  /* 0x0000000b00097213 */ /* 0x000fc60000000000 */
[----:B------:R-:W-:-:S04]  /*04d0*/  IMAD R5, R5, R10, RZ ;  /* 0x0000000a05057224 */ /* 0x000fc800078e02ff */
[----:B------:R-:W-:-:S04]  /*04e0*/  IMAD.HI.U32 R6, R7, R5, R6 ;  /* 0x0000000507067227 */ /* 0x000fc800078e0006 */
[----:B------:R-:W-:Y:S02]  /*04f0*/  IMAD.MOV R5, RZ, RZ, -R0 ;  /* 0x000000ffff057224 */ /* 0x000fe400078e0a00 */
[----:B------:R-:W-:Y:S01]  /*0500*/  IMAD.HI.U32 R0, R6, R9, RZ ;  /* 0x0000000906007227 */ /* 0x000fe200078e00ff */
[----:B------:R-:W-:-:S03]  /*0510*/  CS2R R6, SRZ ;  /* 0x0000000000067805 */ /* 0x000fc6000001ff00 */
[----:B------:R-:W-:Y:S01]  /*0520*/  IMAD R5, R0, R5, R9 ;  /* 0x0000000500057224 */ /* 0x000fe200078e0209 */
[----:B------:R-:W-:-:S04]  /*0530*/  CS2R R8, SRZ ;  /* 0x0000000000087805 */ /* 0x000fc8000001ff00 */
[----:B------:R-:W-:-:S13]  /*0540*/  ISETP.GT.U32.AND P1, PT, R10, R5, PT ;  /* 0x000000050a00720c */ /* 0x000fda0003f24070 */
[----:B------:R-:W-:Y:S02]  /*0550*/  @!P1 IMAD.IADD R5, R5, 0x1, -R10 ;  /* 0x0000000105059824 */ /* 0x000fe400078e0a0a */
[----:B------:R-:W-:Y:S01]  /*0560*/  @!P1 VIADD R0, R0, 0x1 ;  /* 0x0000000100009836 */ /* 0x000fe20000000000 */
[----:B------:R-:W-:Y:S02]  /*0570*/  ISETP.NE.AND P1, PT, R4, RZ, PT ;  /* 0x000000ff0400720c */ /* 0x000fe40003f25270 */
[----:B------:R-:W-:Y:S02]  /*0580*/  ISETP.GE.U32.AND P0, PT, R5, R10, PT ;  /* 0x0000000a0500720c */ /* 0x000fe40003f06070 */
[----:B------:R-:W-:-:S04]  /*0590*/  LOP3.LUT R5, R11, R4, RZ, 0x3c, !PT ;  /* 0x000000040b057212 */ /* 0x000fc800078e3cff */
[----:B------:R-:W-:-:S07]  /*05a0*/  ISETP.GE.AND P2, PT, R5, RZ, PT ;  /* 0x000000ff0500720c */ /* 0x000fce0003f46270 */
[----:B------:R-:W-:-:S06]  /*05b0*/  @P0 VIADD R0, R0, 0x1 ;  /* 0x0000000100000836 */ /* 0x000fcc0000000000 */
[----:B------:R-:W-:Y:S01]  /*05c0*/  @!P2 IMAD.MOV R0, RZ, RZ, -R0 ;  /* 0x000000ffff00a224 */ /* 0x000fe200078e0a00 */
[----:B------:R-:W-:-:S05]  /*05d0*/  @!P1 LOP3.LUT R0, RZ, R4, RZ, 0x33, !PT ;  /* 0x00000004ff009212 */ /* 0x000fca00078e33ff */
[----:B------:R-:W-:Y:S02]  /*05e0*/  IMAD.MOV R5, RZ, RZ, -R0 ;  /* 0x000000ffff057224 */ /* 0x000fe400078e0a00 */
[----:B------:R-:W-:Y:S02]  /*05f0*/  IMAD.SHL.U32 R29, R0, 0x20, RZ ;  /* 0x00000020001d7824 */ /* 0x000fe400078e00ff */
[----:B------:R-:W0:Y:S01]  /*0600*/  LDC R0, c[0x0][0x230] ;  /* 0x00008c00ff007b82 */ /* 0x000e220000000800 */
[----:B------:R-:W-:Y:S01]  /*0610*/  IMAD R5, R4, R5, R11 ;  /* 0x0000000504057224 */ /* 0x000fe200078e020b */
[----:B------:R-:W-:Y:S01]  /*0620*/  CS2R R10, SRZ ;  /* 0x00000000000a7805 */ /* 0x000fe2000001ff00 */
[----:B------:R-:W-:Y:S02]  /*0630*/  STL [R1+0x4c0], R29 ;  /* 0x0004c01d01007387 */ /* 0x000fe40000100800 */
[----:B------:R-:W-:Y:S01]  /*0640*/  IMAD.IADD R28, R28, 0x1, R5 ;  /* 0x000000011c1c7824 */ /* 0x000fe200078e0205 */
[----:B------:R-:W-:Y:S01]  /*0650*/  CS2R R4, SRZ ;  /* 0x0000000000047805 */ /* 0x000fe2000001ff00 */
[----:B0-----:R-:W-:-:S05]  /*0660*/  VIADD R0, R0, 0x7f ;  /* 0x0000007f00007836 */ /* 0x001fca0000000000 */
[----:B------:R-:W-:Y:S01]  /*0670*/  ISETP.GE.AND P0, PT, R0, 0x80, PT ;  /* 0x000000800000780c */ /* 0x000fe20003f06270 */
[----:B------:R-:W-:-:S05]  /*0680*/  VIADD R0, R29, 0x1 ;  /* 0x000000011d007836 */ /* 0x000fca0000000000 */
[----:B------:R0:W-:Y:S02]  /*0690*/  STL [R1+0x90], R0 ;  /* 0x0000900001007387 */ /* 0x0001e40000100800 */
[----:B0-----:R-:W-:-:S05]  /*06a0*/  VIADD R0, R29, 0x2 ;  /* 0x000000021d007836 */ /* 0x001fca0000000000 */
        /* <DEDUP_REMOVED lines=53> */
[----:B0-----:R-:W-:Y:S02]  /*0a00*/  IMAD.SHL.U32 R0, R28, 0x80, RZ ;  /* 0x000000801c007824 */ /* 0x001fe400078e00ff */
[----:B------:R-:W-:-:S03]  /*0a10*/  IMAD.MOV.U32 R28, RZ, RZ, R29 ;  /* 0x000000ffff1c7224 */ /* 0x000fc600078e001d */
[----:B------:R-:W-:Y:S01]  /*0a20*/  LOP3.LUT R2, R0, 0x3f, R2, 0xf8, !PT ;  /* 0x0000003f00027812 */ /* 0x000fe200078ef802 */
[----:B------:R-:W-:Y:S01]  /*0a30*/  VIADD R29, R28, 0x1d ;  /* 0x0000001d1c1d7836 */ /* 0x000fe20000000000 */
[----:B------:R-:W-:-:S04]  /*0a40*/  LOP3.LUT R0, R0, 0x40, R3, 0xfe, !PT ;  /* 0x0000004000007812 */ /* 0x000fc800078efe03 */
[----:B------:R0:W-:Y:S04]  /*0a50*/  STL [R1+0x20], R29 ;  /* 0x0000201d01007387 */ /* 0x0001e80000100800 */
[----:B------:R1:W-:Y:S01]  /*0a60*/  STL [R1+0xeb4], R2 ;  /* 0x000eb40201007387 */ /* 0x0003e20000100800 */
[C---:B0-----:R-:W-:Y:S02]  /*0a70*/  VIADD R29, R28.reuse, 0x1e ;  /* 0x0000001e1c1d7836 */ /* 0x041fe40000000000 */
[----:B------:R-:W-:Y:S01]  /*0a80*/  VIADD R28, R28, 0x1f ;  /* 0x0000001f1c1c7836 */ /* 0x000fe20000000000 */
[----:B-1----:R0:W5:Y:S04]  /*0a90*/  LDL.LU R2, [R1+0xee8] ;  /* 0x000ee80001027983 */ /* 0x0021680000300800 */
[----:B------:R0:W5:Y:S04]  /*0aa0*/  LDL.LU R3, [R1+0xee4] ;  /* 0x000ee40001037983 */ /* 0x0001680000300800 */
[----:B------:R0:W-:Y:S01]  /*0ab0*/  STL [R1+0xeb8], R0 ;  /* 0x000eb80001007387 */ /* 0x0001e20000100800 */
[----:B------:R-:W-:Y:S05]  /*0ac0*/  @!P0 BRA `(.L_x_0) ;  /* 0x0000027000a88947 */ /* 0x000fea0003800000 */
[----:B------:R-:W2:Y:S01]  /*0ad0*/  LDL.LU R25, [R1+0x40] ;  /* 0x0000400001197983 */ /* 0x000ea20000300800 */
[----:B-----5:R-:W-:Y:S01]  /*0ae0*/  IABS R8, R2 ;  /* 0x0000000200087213 */ /* 0x020fe20000000000 */
[----:B------:R-:W-:Y:S01]  /*0af0*/  ULDC UR5, c[0x0][0x23c] ;  /* 0x00008f0000057ab9 */ /* 0x000fe20000000800 */
[----:B------:R-:W-:Y:S01]  /*0b00*/  IABS R14, R3 ;  /* 0x00000003000e7213 */ /* 0x000fe20000000000 */
[----:B------:R-:W3:Y:S01]  /*0b10*/  LDL.LU R26, [R1+0x44] ;  /* 0x00004400011a7983 */ /* 0x000ee20000300800 */
[----:B------:R-:W-:Y:S01]  /*0b20*/  ISETP.GE.AND P0, PT, R28, RZ, PT ;  /* 0x000000ff1c00720c */ /* 0x000fe20003f06270 */
[----:B------:R-:W-:Y:S01]  /*0b30*/  ULDC.64 UR6, c[0x0][0x218] ;  /* 0x0000860000067ab9 */ /* 0x000fe20000000a00 */
[----:B------:R-:W-:Y:S01]  /*0b40*/  ISETP.GE.AND P2, PT, R29, RZ, PT ;  /* 0x000000ff1d00720c */ /* 0x000fe20003f46270 */
[----:B0-----:R-:W4:Y:S01]  /*0b50*/  LDL.LU R0, [R1+0x38] ;  /* 0x0000380001007983 */ /* 0x001f220000300800 */
[----:B------:R-:W-:Y:S01]  /*0b60*/  IABS R12, R29 ;  /* 0x0000001d000c7213 */ /* 0x000fe20000000000 */
[----:B------:R-:W-:-:S02]  /*0b70*/  ULDC.64 UR10, c[0x0][0x210] ;  /* 0x00008400000a7ab9 */ /* 0x000fc40000000a00 */
[----:B------:R-:W2:Y:S04]  /*0b80*/  LDL R18, [R1+0xeb4] ;  /* 0x000eb40001127983 */ /* 0x000ea80000100800 */
[----:B------:R-:W3:Y:S01]  /*0b90*/  LDL.LU R24, [R1+0x3c] ;  /* 0x00003c0001187983 */ /* 0x000ee20000300800 */
[----:B------:R-:W0:Y:S08]  /*0ba0*/  I2F.RP R4, R8 ;  /* 0x0000000800047306 */ /* 0x000e300000209400 */
[----:B0-----:R-:W0:Y:S02]  /*0bb0*/  MUFU.RCP R4, R4 ;  /* 0x0000000400047308 */ /* 0x001e240000001000 */
[----:B0-----:R-:W-:-:S06]  /*0bc0*/  VIADD R4, R4, 0xffffffe ;  /* 0x0ffffffe04047836 */ /* 0x001fcc0000000000 */
[----:B------:R0:W1:Y:S02]  /*0bd0*/  F2I.FTZ.U32.TRUNC.NTZ R5, R4 ;  /* 0x0000000400057305 */ /* 0x000064000021f000 */
[----:B0-----:R-:W-:Y:S02]  /*0be0*/  IMAD.MOV.U32 R4, RZ, RZ, RZ ;  /* 0x000000ffff047224 */ /* 0x001fe400078e00ff */
[----:B-1----:R-:W-:-:S04]  /*0bf0*/  IMAD.MOV R6, RZ, RZ, -R5 ;  /* 0x000000ffff067224 */ /* 0x002fc800078e0a05 */
[----:B------:R-:W-:-:S04]  /*0c00*/  IMAD R6, R6, R8, RZ ;  /* 0x0000000806067224 */ /* 0x000fc800078e02ff */
[----:B------:R-:W-:Y:S01]  /*0c10*/  IMAD.HI.U32 R4, R5, R6, R4 ;  /* 0x0000000605047227 */ /* 0x000fe200078e0004 */
[----:B------:R-:W-:Y:S01]  /*0c20*/  IABS R5, R28 ;  /* 0x0000001c00057213 */ /* 0x000fe20000000000 */
[----:B---3--:R0:W-:Y:S04]  /*0c30*/  STL [R1+0xfc4], R24 ;  /* 0x000fc41801007387 */ /* 0x0081e80000100800 */
[----:B------:R-:W3:Y:S04]  /*0c40*/  LDL.LU R27, [R1+0x48] ;  /* 0x00004800011b7983 */ /* 0x000ee80000300800 */
[----:B0-----:R-:W3:Y:S01]  /*0c50*/  LDL R24, [R1+0xeb8] ;  /* 0x000eb80001187983 */ /* 0x001ee20000100800 */
[----:B----4-:R-:W-:-:S03]  /*0c60*/  IMAD.MOV.U32 R23, RZ, RZ, R0 ;  /* 0x000000ffff177224 */ /* 0x010fc600078e0000 */
[----:B------:R-:W4:Y:S04]  /*0c70*/  LDL.LU R19, [R1+0x28] ;  /* 0x0000280001137983 */ /* 0x000f280000300800 */
[----:B------:R-:W4:Y:S04]  /*0c80*/  LDL.LU R20, [R1+0x2c] ;  /* 0x00002c0001147983 */ /* 0x000f280000300800 */
[----:B------:R-:W4:Y:S04]  /*0c90*/  LDL.LU R21, [R1+0x30] ;  /* 0x0000300001157983 */ /* 0x000f280000300800 */
[----:B------:R-:W4:Y:S04]  /*0ca0*/  LDL.LU R22, [R1+0x34] ;  /* 0x0000340001167983 */ /* 0x000f280000300800 */
[----:B------:R0:W-:Y:S04]  /*0cb0*/  STL [R1+0xfa8], R3 ;  /* 0x000fa80301007387 */ /* 0x0001e80000100800 */
[----:B0-----:R-:W4:Y:S01]  /*0cc0*/  LDL.LU R3, [R1+0x24] ;  /* 0x0000240001037983 */ /* 0x001f220000300800 */
[----:B------:R-:W0:Y:S01]  /*0cd0*/  I2F.RP R0, R14 ;  /* 0x0000000e00007306 */ /* 0x000e220000209400 */
[----:B------:R-:W-:Y:S01]  /*0ce0*/  IMAD.MOV.U32 R6, RZ, RZ, RZ ;  /* 0x000000ffff067224 */ /* 0x000fe200078e00ff */
[----:B--2---:R-:W-:Y:S01]  /*0cf0*/  IABS R9, R18 ;  /* 0x0000001200097213 */ /* 0x004fe20000000000 */
[----:B------:R-:W2:Y:S04]  /*0d00*/  LDL.LU R28, [R1+0x20] ;  /* 0x00002000011c7983 */ /* 0x000ea80000300800 */
[----:B------:R-:W2:Y:S01]  /*0d10*/  LDL R29, [R1+0xeb4] ;  /* 0x000eb400011d7983 */ /* 0x000ea20000100800 */
[----:B0-----:R-:W0:Y:S02]  /*0d20*/  MUFU.RCP R0, R0 ;  /* 0x0000000000007308 */ /* 0x001e240000001000 */
[----:B0-----:R-:W-:-:S06]  /*0d30*/  VIADD R0, R0, 0xffffffe ;  /* 0x0ffffffe00007836 */ /* 0x001fcc0000000000 */
[----:B------:R-:W0:Y:S02]  /*0d40*/  F2I.FTZ.U32.TRUNC.NTZ R7, R0 ;  /* 0x0000000000077305 */ /* 0x000e24000021f000 */
[----:B0-----:R-:W-:-:S04]  /*0d50*/  IMAD.MOV R0, RZ, RZ, -R7 ;  /* 0x000000ffff007224 */ /* 0x001fc800078e0a07 */
[----:B------:R-:W-:-:S04]  /*0d60*/  IMAD R0, R0, R14, RZ ;  /* 0x0000000e00007224 */ /* 0x000fc800078e02ff */
[----:B------:R-:W-:-:S04]  /*0d70*/  IMAD.HI.U32 R0, R7, R0, R6 ;  /* 0x0000000007007227 */ /* 0x000fc800078e0006 */
[----:B------:R-:W-:Y:S02]  /*0d80*/  IMAD.MOV.U32 R6, RZ, RZ, R5 ;  /* 0x000000ffff067224 */ /* 0x000fe400078e0005 */
[----:B------:R-:W-:-:S04]  /*0d90*/  IMAD.HI.U32 R5, R4, R9, RZ ;  /* 0x0000000904057227 */ /* 0x000fc800078e00ff */
[----:B------:R-:W-:Y:S02]  /*0da0*/  IMAD.MOV R5, RZ, RZ, -R5 ;  /* 0x000000ffff057224 */ /* 0x000fe400078e0a05 */
[----:B------:R-:W-:-:S04]  /*0db0*/  IMAD.HI.U32 R7, R0, R6, RZ ;  /* 0x0000000600077227 */ /* 0x000fc800078e00ff */
[----:B------:R-:W-:Y:S02]  /*0dc0*/  IMAD R5, R8, R5, R9 ;  /* 0x0000000508057224 */ /* 0x000fe400078e0209 */
[----:B------:R-:W-:-:S03]  /*0dd0*/  IMAD.MOV R7, RZ, RZ, -R7 ;  /* 0x000000ffff077224 */ /* 0x000fc600078e0a07 */
[----:B------:R-:W-:Y:S01]  /*0de0*/  ISETP.GT.U32.AND P1, PT, R8, R5, PT ;  /* 0x000000050800720c */ /* 0x000fe20003f24070 */
[----:B------:R-:W-:Y:S02]  /*0df0*/  IMAD R6, R14, R7, R6 ;  /* 0x000000070e067224 */ /* 0x000fe400078e0206 */
[----:B------:R-:W-:-:S10]  /*0e00*/  IMAD.HI.U32 R16, R0, R12, RZ ;  /* 0x0000000c00107227 */ /* 0x000fd400078e00ff */
[----:B------:R-:W-:Y:S01]  /*0e10*/  @!P1 IMAD.IADD R5, R5, 0x1, -R8 ;  /* 0x0000000105059824 */ /* 0x000fe200078e0a08 */
[----:B------:R-:W-:-:S04]  /*0e20*/  ISETP.GT.U32.AND P6, PT, R14, R6, PT ;  /* 0x000000060e00720c */ /* 0x000fc80003fc4070 */
[----:B------:R-:W-:Y:S01]  /*0e30*/  ISETP.GT.U32.AND P4, PT, R8, R5, PT ;  /* 0x000000050800720c */ /* 0x000fe20003f84070 */
[----:B------:R-:W-:-:S04]  /*0e40*/  IMAD.MOV R16, RZ, RZ, -R16 ;  /* 0x000000ffff107224 */ /* 0x000fc800078e0a10 */
[----:B------:R-:W-:-:S04]  /*0e50*/  IMAD R12, R14, R16, R12 ;  /* 0x000000100e0c7224 */ /* 0x000fc800078e020c */
[----:B------:R-:W-:-:S04]  /*0e60*/  @!P6 IMAD.IADD R6, R6, 0x1, -R14 ;  /* 0x000000010606e824 */ /* 0x000fc800078e0a0e */
[----:B------:R-:W-:Y:S01]  /*0e70*/  @!P4 IMAD.IADD R5, R5, 0x1, -R8 ;  /* 0x000000010505c824 */ /* 0x000fe200078e0a08 */
[----:B------:R-:W-:Y:S02]  /*0e80*/  ISETP.NE.AND P4, PT, R2, RZ, PT ;  /* 0x000000ff0200720c */ /* 0x000fe40003f85270 */
[----:B------:R-:W-:Y:S02]  /*0e90*/  LOP3.LUT R2, RZ, R2, RZ, 0x33, !PT ;  /* 0x00000002ff027212 */ /* 0x000fe400078e33ff */
[----:B------:R-:W-:-:S13]  /*0ea0*/  ISETP.GT.U32.AND P6, PT, R14, R6, PT ;  /* 0x000000060e00720c */ /* 0x000fda0003fc4070 */
[----:B------:R-:W-:Y:S01]  /*0eb0*/  @!P6 IMAD.IADD R6, R6, 0x1, -R14 ;  /* 0x000000010606e824 */ /* 0x000fe200078e0a0e */
[----:B---3--:R-:W-:-:S05]  /*0ec0*/  IABS R10, R24 ;  /* 0x00000018000a7213 */ /* 0x008fca0000000000 */
[----:B------:R-:W-:-:S04]  /*0ed0*/  IMAD.HI.U32 R4, R4, R10, RZ ;  /* 0x0000000a04047227 */ /* 0x000fc800078e00ff */
[----:B------:R-:W-:-:S04]  /*0ee0*/  IMAD.MOV R4, RZ, RZ, -R4 ;  /* 0x000000ffff047224 */ /* 0x000fc800078e0a04 */
[----:B------:R-:W-:-:S05]  /*0ef0*/  IMAD R4, R8, R4, R10 ;  /* 0x0000000408047224 */ /* 0x000fca00078e020a */
[----:B------:R-:W-:Y:S02]  /*0f00*/  ISETP.GT.U32.AND P3, PT, R8, R4, PT ;  /* 0x000000040800720c */ /* 0x000fe40003f64070 */
[----:B----4-:R-:W-:-:S11]  /*0f10*/  IABS R7, R19 ;  /* 0x0000001300077213 */ /* 0x010fd60000000000 */
[----:B------:R-:W-:Y:S01]  /*0f20*/  @!P3 IMAD.IADD R4, R4, 0x1, -R8 ;  /* 0x000000010404b824 */ /* 0x000fe200078e0a08 */
[----:B--2---:R-:W-:-:S04]  /*0f30*/  IABS R10, R28 ;  /* 0x0000001c000a7213 */ /* 0x004fc80000000000 */
[----:B------:R-:W-:Y:S02]  /*0f40*/  ISETP.GT.U32.AND P5, PT, R8, R4, PT ;  /* 0x000000040800720c */ /* 0x000fe40003fa4070 */
[----:B------:R-:W-:Y:S02]  /*0f50*/  ISETP.GE.AND P1, PT, R29, RZ, PT ;  /* 0x000000ff1d00720c */ /* 0x000fe40003f26270 */
[----:B------:R-:W-:Y:S01]  /*0f60*/  ISETP.GE.AND P3, PT, R24, RZ, PT ;  /* 0x000000ff1800720c */ /* 0x000fe20003f66270 */
[C---:B------:R-:W-:Y:S01]  /*0f70*/  IMAD.HI.U32 R15, R0.reuse, R10, RZ ;  /* 0x0000000a000f7227 */ /* 0x040fe200078e00ff */
[----:B------:R-:W-:Y:S01]  /*0f80*/  IABS R9, R3 ;  /* 0x0000000300097213 */ /* 0x000fe20000000000 */
[----:B------:R-:W2:Y:S02]  /*0f90*/  LDL.LU R24, [R1+0xfc4] ;  /* 0x000fc40001187983 */ /* 0x000ea40000300800 */
[----:B------:R-:W-:-:S04]  /*0fa0*/  IMAD.HI.U32 R17, R0, R7, RZ ;  /* 0x0000000700117227 */ /* 0x000fc800078e00ff */
[----:B------:R-:W-:Y:S01]  /*0fb0*/  IMAD.MOV R15, RZ, RZ, -R15 ;  /* 0x000000ffff0f7224 */ /* 0x000fe200078e0a0f */
[----:B------:R-:W-:Y:S01]  /*0fc0*/  IABS R11, R20 ;  /* 0x00000014000b7213 */ /* 0x000fe20000000000 */
[----:B------:R-:W-:Y:S02]  /*0fd0*/  @!P5 IMAD.IADD R4, R4, 0x1, -R8 ;  /* 0x000000010404d824 */ /* 0x000fe400078e0a08 */
[----:B------:R-:W-:Y:S02]  /*0fe0*/  IMAD.MOV R17, RZ, RZ, -R17 ;  /* 0x000000ffff117224 */ /* 0x000fe400078e0a11 */
[----:B------:R-:W-:Y:S02]  /*0ff0*/  IMAD R10, R14, R15, R10 ;  /* 0x0000000f0e0a7224 */ /* 0x000fe400078e020a */
[----:B------:R-:W-:Y:S01]  /*1000*/  IMAD.HI.U32 R18, R0, R9, RZ ;  /* 0x0000000900127227 */ /* 0x000fe200078e00ff */
[----:B------:R-:W-:-:S03]  /*1010*/  ISETP.GT.U32.AND P5, PT, R14, R12, PT ;  /* 0x0000000c0e00720c */ /* 0x000fc60003fa4070 */
[----:B------:R-:W-:Y:S02]  /*1020*/  @!P1 IMAD.MOV R5, RZ, RZ, -R5 ;  /* 0x000000ffff059224 */ /* 0x000fe400078e0a05 */
[----:B------:R-:W-:Y:S01]  /*1030*/  @!P3 IMAD.MOV R4, RZ, RZ, -R4 ;  /* 0x000000ffff04b224 */ /* 0x000fe200078e0a04 */
[C---:B------:R-:W-:Y:S01]  /*1040*/  ISETP.GT.U32.AND P3, PT, R14.reuse, R10, PT ;  /* 0x0000000a0e00720c */ /* 0x040fe20003f64070 */
[----:B------:R-:W-:Y:S02]  /*1050*/  IMAD R7, R14, R17, R7 ;  /* 0x000000110e077224 */ /* 0x000fe400078e0207 */
[----:B------:R-:W-:Y:S01]  /*1060*/  IMAD.HI.U32 R13, R0, R11, RZ ;  /* 0x0000000b000d7227 */ /* 0x000fe200078e00ff */
[----:B------:R-:W-:-:S03]  /*1070*/  SEL R5, R2, R5, !P4 ;  /* 0x0000000502057207 */ /* 0x000fc60006000000 */
[----:B------:R-:W-:Y:S01]  /*1080*/  IMAD.MOV R18, RZ, RZ, -R18 ;  /* 0x000000ffff127224 */ /* 0x000fe200078e0a12 */
[----:B------:R-:W-:Y:S01]  /*1090*/  SEL R2, R2, R4, !P4 ;  /* 0x0000000402027207 */ /* 0x000fe20006000000 */
[----:B------:R-:W-:Y:S01]  /*10a0*/  IMAD.MOV R13, RZ, RZ, -R13 ;  /* 0x000000ffff0d7224 */ /* 0x000fe200078e0a0d */
[C---:B------:R-:W-:Y:S01]  /*10b0*/  ISETP.GT.U32.AND P4, PT, R14.reuse, R7, PT ;  /* 0x000000070e00720c */ /* 0x040fe20003f84070 */
[C---:B------:R-:W-:Y:S02]  /*10c0*/  IMAD R9, R14.reuse, R18, R9 ;  /* 0x000000120e097224 */ /* 0x040fe400078e0209 */
[----:B------:R-:W-:-:S03]  /*10d0*/  IMAD R11, R14, R13, R11 ;  /* 0x0000000d0e0b7224 */ /* 0x000fc600078e020b */
[----:B------:R-:W-:Y:S01]  /*10e0*/  ISETP.GT.U32.AND P1, PT, R14, R9, PT ;  /* 0x000000090e00720c */ /* 0x000fe20003f24070 */
[--C-:B------:R-:W-:Y:S01]  /*10f0*/  @!P5 IMAD.IADD R12, R12, 0x1, -R14.reuse ;  /* 0x000000010c0cd824 */ /* 0x100fe200078e0a0e */
[----:B------:R-:W-:Y:S01]  /*1100*/  ISETP.GT.U32.AND P5, PT, R14, R11, PT ;  /* 0x0000000b0e00720c */ /* 0x000fe20003fa4070 */
[--C-:B------:R-:W-:Y:S01]  /*1110*/  @!P3 IMAD.IADD R10, R10, 0x1, -R14.reuse ;  /* 0x000000010a0ab824 */ /* 0x100fe200078e0a0e */
[----:B------:R-:W-:Y:S01]  /*1120*/  IABS R8, R21 ;  /* 0x0000001500087213 */ /* 0x000fe20000000000 */
[----:B------:R-:W-:Y:S01]  /*1130*/  STL [R1+0x19c], R5 ;  /* 0x00019c0501007387 */ /* 0x000fe20000100800 */
[C---:B------:R-:W-:Y:S01]  /*1140*/  ISETP.GT.U32.AND P6, PT, R14.reuse, R12, PT ;  /* 0x0000000c0e00720c */ /* 0x040fe20003fc4070 */
[--C-:B------:R-:W-:Y:S01]  /*1150*/  @!P4 IMAD.IADD R7, R7, 0x1, -R14.reuse ;  /* 0x000000010707c824 */ /* 0x100fe200078e0a0e */
[----:B------:R-:W-:Y:S01]  /*1160*/  ISETP.GT.U32.AND P4, PT, R14, R10, PT ;  /* 0x0000000a0e00720c */ /* 0x000fe20003f84070 */
[----:B------:R0:W-:Y:S04]  /*1170*/  STL [R1+0x198], R2 ;  /* 0x0001980201007387 */ /* 0x0001e80000100800 */
[----:B------:R-:W-:Y:S01]  /*1180*/  @!P1 IMAD.IADD R9, R9, 0x1, -R14 ;  /* 0x0000000109099824 */ /* 0x000fe200078e0a0e */
[----:B------:R-:W-:Y:S01]  /*1190*/  ISETP.GE.AND P1, PT, R3, RZ, PT ;  /* 0x000000ff0300720c */ /* 0x000fe20003f26270 */
[----:B0-----:R-:W-:Y:S01]  /*11a0*/  IMAD.HI.U32 R2, R0, R8, RZ ;  /* 0x0000000800027227 */ /* 0x001fe200078e00ff */
[----:B------:R-:W-:-:S03]  /*11b0*/  ISETP.GE.AND P3, PT, R28, RZ, PT ;  /* 0x000000ff1c00720c */ /* 0x000fc60003f66270 */
[----:B------:R-:W-:Y:S02]  /*11c0*/  IMAD.MOV R2, RZ, RZ, -R2 ;  /* 0x000000ffff027224 */ /* 0x000fe400078e0a02 */
[----:B------:R-:W-:Y:S02]  /*11d0*/  IMAD.MOV.U32 R3, RZ, RZ, R6 ;  /* 0x000000ffff037224 */ /* 0x000fe400078e0006 */
[----:B------:R-:W-:Y:S02]  /*11e0*/  @!P5 IMAD.IADD R11, R11, 0x1, -R14 ;  /* 0x000000010b0bd824 */ /* 0x000fe400078e0a0e */
[----:B------:R-:W-:Y:S02]  /*11f0*/  IMAD R2, R14, R2, R8 ;  /* 0x000000020e027224 */ /* 0x000fe400078e0208 */
[----:B------:R-:W-:Y:S02]  /*1200*/  @!P0 IMAD.MOV R3, RZ, RZ, -R3 ;  /* 0x000000ffff038224 */ /* 0x000fe400078e0a03 */
[--C-:B------:R-:W-:Y:S01]  /*1210*/  @!P6 IMAD.IADD R12, R12, 0x1, -R14.reuse ;  /* 0x000000010c0ce824 */ /* 0x100fe200078e0a0e */
[----:B------:R-:W-:Y:S01]  /*1220*/  ISETP.GT.U32.AND P6, PT, R14, R9, PT ;  /* 0x000000090e00720c */ /* 0x000fe20003fc4070 */
[----:B------:R-:W-:Y:S01]  /*1230*/  @!P4 IMAD.IADD R10, R10, 0x1, -R14 ;  /* 0x000000010a0ac824 */ /* 0x000fe200078e0a0e */
[C---:B------:R-:W-:Y:S01]  /*1240*/  ISETP.GT.U32.AND P0, PT, R14.reuse, R11, PT ;  /* 0x0000000b0e00720c */ /* 0x040fe20003f04070 */
[----:B------:R0:W-:Y:S01]  /*1250*/  STL [R1+0x1c], R3 ;  /* 0x00001c0301007387 */ /* 0x0001e20000100800 */
[----:B------:R-:W-:Y:S01]  /*1260*/  ISETP.GT.U32.AND P4, PT, R14, R2, PT ;  /* 0x000000020e00720c */ /* 0x000fe20003f84070 */
[----:B------:R-:W-:-:S02]  /*1270*/  IMAD.MOV.U32 R6, RZ, RZ, R10 ;  /* 0x000000ffff067224 */ /* 0x000fc400078e000a */
[----:B0-----:R-:W-:Y:S02]  /*1280*/  IMAD.MOV.U32 R3, RZ, RZ, R12 ;  /* 0x000000ffff037224 */ /* 0x001fe400078e000c */
[----:B------:R-:W-:Y:S02]  /*1290*/  @!P3 IMAD.MOV R6, RZ, RZ, -R6 ;  /* 0x000000ffff06b224 */ /* 0x000fe400078e0a06 */
[----:B------:R-:W-:Y:S01]  /*12a0*/  @!P2 IMAD.MOV R3, RZ, RZ, -R3 ;  /* 0x000000ffff03a224 */ /* 0x000fe200078e0a03 */
[----:B------:R-:W-:Y:S01]  /*12b0*/  IABS R5, R23 ;  /* 0x0000001700057213 */ /* 0x000fe20000000000 */
[--C-:B------:R-:W-:Y:S01]  /*12c0*/  @!P6 IMAD.IADD R9, R9, 0x1, -R14.reuse ;  /* 0x000000010909e824 */ /* 0x100fe200078e0a0e */
[----:B------:R-:W-:Y:S01]  /*12d0*/  ISETP.GE.AND P6, PT, R20, RZ, PT ;  /* 0x000000ff1400720c */ /* 0x000fe20003fc6270 */
[--C-:B------:R-:W-:Y:S01]  /*12e0*/  @!P0 IMAD.IADD R11, R11, 0x1, -R14.reuse ;  /* 0x000000010b0b8824 */ /* 0x100fe200078e0a0e */
[----:B------:R0:W-:Y:S01]  /*12f0*/  STL [R1+0x18], R3 ;  /* 0x0000180301007387 */ /* 0x0001e20000100800 */
[----:B------:R-:W-:Y:S01]  /*1300*/  ISETP.GE.AND P0, PT, R21, RZ, PT ;  /* 0x000000ff1500720c */ /* 0x000fe20003f06270 */
[----:B------:R-:W-:-:S02]  /*1310*/  @!P4 IMAD.IADD R2, R2, 0x1, -R14 ;  /* 0x000000010202c824 */ /* 0x000fc400078e0a0e */
[----:B------:R-:W-:Y:S01]  /*1320*/  STL [R1+0x14], R6 ;  /* 0x0000140601007387 */ /* 0x000fe20000100800 */
[----:B------:R-:W-:Y:S02]  /*1330*/  IABS R29, R22 ;  /* 0x00000016001d7213 */ /* 0x000fe40000000000 */
[----:B------:R-:W-:Y:S01]  /*1340*/  ISETP.GE.AND P4, PT, R22, RZ, PT ;  /* 0x000000ff1600720c */ /* 0x000fe20003f86270 */
[----:B------:R-:W3:Y:S01]  /*1350*/  LDL.LU R20, [R1+0x4c] ;  /* 0x00004c0001147983 */ /* 0x000ee20000300800 */
[----:B------:R-:W-:-:S03]  /*1360*/  IMAD.HI.U32 R28, R0, R5, RZ ;  /* 0x00000005001c7227 */ /* 0x000fc600078e00ff */
[----:B------:R-:W4:Y:S01]  /*1370*/  LDL.LU R21, [R1+0x50] ;  /* 0x0000500001157983 */ /* 0x000f220000300800 */
[----:B------:R-:W-:-:S03]  /*1380*/  ISETP.GT.U32.AND P5, PT, R14, R7, PT ;  /* 0x000000070e00720c */ /* 0x000fc60003fa4070 */
[----:B------:R-:W4:Y:S01]  /*1390*/  LDL.LU R22, [R1+0x54] ;  /* 0x0000540001167983 */ /* 0x000f220000300800 */
[----:B------:R-:W-:Y:S01]  /*13a0*/  IMAD.MOV R28, RZ, RZ, -R28 ;  /* 0x000000ffff1c7224 */ /* 0x000fe200078e0a1c */
[C---:B------:R-:W-:Y:S01]  /*13b0*/  ISETP.GT.U32.AND P3, PT, R14.reuse, R2, PT ;  /* 0x000000020e00720c */ /* 0x040fe20003f64070 */
[----:B0-----:R-:W-:Y:S01]  /*13c0*/  IMAD.MOV.U32 R3, RZ, RZ, R9 ;  /* 0x000000ffff037224 */ /* 0x001fe200078e0009 */
[----:B------:R-:W-:Y:S01]  /*13d0*/  ISETP.GE.AND P2, PT, R19, RZ, PT ;  /* 0x000000ff1300720c */ /* 0x000fe20003f46270 */
[----:B------:R-:W-:Y:S02]  /*13e0*/  IMAD R28, R14, R28, R5 ;  /* 0x0000001c0e1c7224 */ /* 0x000fe400078e0205 */
[----:B------:R-:W-:-:S03]  /*13f0*/  @!P1 IMAD.MOV R3, RZ, RZ, -R3 ;  /* 0x000000ffff039224 */ /* 0x000fc600078e0a03 */
[----:B------:R-:W-:Y:S01]  /*1400*/  ISETP.GT.U32.AND P1, PT, R14, R28, PT ;  /* 0x0000001c0e00720c */ /* 0x000fe20003f24070 */
[--C-:B------:R-:W-:Y:S01]  /*1410*/  @!P5 IMAD.IADD R7, R7, 0x1, -R14.reuse ;  /* 0x000000010707d824 */ /* 0x100fe200078e0a0e */
[----:B------:R0:W-:Y:S03]  /*1420*/  STL [R1+0x10], R3 ;  /* 0x0000100301007387 */ /* 0x0001e60000100800 */
[----:B------:R-:W-:Y:S02]  /*1430*/  @!P3 IMAD.IADD R2, R2, 0x1, -R14 ;  /* 0x000000010202b824 */ /* 0x000fe400078e0a0e */
[----:B------:R-:W-:Y:S02]  /*1440*/  @!P2 IMAD.MOV R7, RZ, RZ, -R7 ;  /* 0x000000ffff07a224 */ /* 0x000fe400078e0a07 */
[----:B0-----:R-:W-:Y:S02]  /*1450*/  IMAD.MOV.U32 R3, RZ, RZ, R11 ;  /* 0x000000ffff037224 */ /* 0x001fe400078e000b */
[----:B------:R-:W-:-:S02]  /*1460*/  @!P0 IMAD.MOV R2, RZ, RZ, -R2 ;  /* 0x000000ffff028224 */ /* 0x000fc400078e0a02 */
[----:B------:R-:W-:Y:S01]  /*1470*/  @!P6 IMAD.MOV R3, RZ, RZ, -R3 ;  /* 0x000000ffff03e224 */ /* 0x000fe200078e0a03 */
[----:B------:R-:W-:Y:S01]  /*1480*/  STL [R1+0xc], R7 ;  /* 0x00000c0701007387 */ /* 0x000fe20000100800 */
[----:B------:R-:W-:Y:S01]  /*1490*/  ISETP.GE.AND P2, PT, R23, RZ, PT ;  /* 0x000000ff1700720c */ /* 0x000fe20003f46270 */
[----:B------:R-:W-:Y:S02]  /*14a0*/  @!P1 IMAD.IADD R28, R28, 0x1, -R14 ;  /* 0x000000011c1c9824 */ /* 0x000fe400078e0a0e */
[----:B------:R-:W-:Y:S01]  /*14b0*/  STL [R1+0x8], R3 ;  /* 0x0000080301007387 */ /* 0x000fe20000100800 */
[----:B------:R-:W-:Y:S02]  /*14c0*/  ISETP.GE.AND P1, PT, R27, RZ, PT ;  /* 0x000000ff1b00720c */ /* 0x000fe40003f26270 */
[----:B------:R-:W-:Y:S01]  /*14d0*/  IABS R11, R27 ;  /* 0x0000001b000b7213 */ /* 0x000fe20000000000 */
[----:B------:R0:W-:Y:S04]  /*14e0*/  STL [R1+0x4], R2 ;  /* 0x0000040201007387 */ /* 0x0001e80000100800 */
[----:B------:R-:W4:Y:S04]  /*14f0*/  LDL.LU R23, [R1+0x58] ;  /* 0x0000580001177983 */ /* 0x000f280000300800 */
[----:B------:R-:W4:Y:S01]  /*1500*/  LDL.LU R27, [R1+0x5c] ;  /* 0x00005c00011b7983 */ /* 0x000f220000300800 */
[----:B------:R-:W-:-:S04]  /*1510*/  IMAD.HI.U32 R4, R0, R29, RZ ;  /* 0x0000001d00047227 */ /* 0x000fc800078e00ff */
[----:B------:R-:W-:-:S04]  /*1520*/  IMAD.MOV R4, RZ, RZ, -R4 ;  /* 0x000000ffff047224 */ /* 0x000fc800078e0a04 */
[----:B------:R-:W-:-:S05]  /*1530*/  IMAD R29, R14, R4, R29 ;  /* 0x000000040e1d7224 */ /* 0x000fca00078e021d */
[----:B------:R-:W-:-:S13]  /*1540*/  ISETP.GT.U32.AND P5, PT, R14, R29, PT ;  /* 0x0000001d0e00720c */ /* 0x000fda0003fa4070 */
[----:B------:R-:W-:-:S05]  /*1550*/  @!P5 IMAD.IADD R29, R29, 0x1, -R14 ;  /* 0x000000011d1dd824 */ /* 0x000fca00078e0a0e */
[C---:B------:R-:W-:Y:S02]  /*1560*/  ISETP.GT.U32.AND P5, PT, R14.reuse, R29, PT ;  /* 0x0000001d0e00720c */ /* 0x040fe40003fa4070 */
[----:B------:R-:W-:Y:S02]  /*1570*/  IABS R4, R25 ;  /* 0x0000001900047213 */ /* 0x000fe40000000000 */
[----:B------:R-:W-:Y:S02]  /*1580*/  IABS R10, R26 ;  /* 0x0000001a000a7213 */ /* 0x000fe40000000000 */
[----:B------:R-:W-:Y:S01]  /*1590*/  ISETP.GT.U32.AND P0, PT, R14, R28, PT ;  /* 0x0000001c0e00720c */ /* 0x000fe20003f04070 */
[----:B------:R-:W-:-:S06]  /*15a0*/  IMAD.HI.U32 R6, R0, R4, RZ ;  /* 0x0000000400067227 */ /* 0x000fcc00078e00ff */
[----:B------:R-:W-:Y:S02]  /*15b0*/  @!P5 IMAD.IADD R29, R29, 0x1, -R14 ;  /* 0x000000011d1dd824 */ /* 0x000fe400078e0a0e */
[----:B0-----:R-:W-:-:S04]  /*15c0*/  IMAD.HI.U32 R2, R0, R10, RZ ;  /* 0x0000000a00027227 */ /* 0x001fc800078e00ff */
[----:B------:R-:W-:Y:S02]  /*15d0*/  @!P4 IMAD.MOV R29, RZ, RZ, -R29 ;  /* 0x000000ffff1dc224 */ /* 0x000fe400078e0a1d */
[----:B------:R-:W-:Y:S02]  /*15e0*/  IMAD.MOV R6, RZ, RZ, -R6 ;  /* 0x000000ffff067224 */ /* 0x000fe400078e0a06 */
[----:B------:R-:W-:Y:S02]  /*15f0*/  IMAD.MOV R2, RZ, RZ, -R2 ;  /* 0x000000ffff027224 */ /* 0x000fe400078e0a02 */
[C---:B------:R-:W-:Y:S02]  /*1600*/  IMAD R9, R14.reuse, R6, R4 ;  /* 0x000000060e097224 */ /* 0x040fe400078e0204 */
[----:B------:R-:W-:Y:S02]  /*1610*/  IMAD R10, R14, R2, R10 ;  /* 0x000000020e0a7224 */ /* 0x000fe400078e020a */
[----:B------:R-:W-:Y:S01]  /*1620*/  @!P0 IMAD.IADD R28, R28, 0x1, -R14 ;  /* 0x000000011c1c8824 */ /* 0x000fe200078e0a0e */
[----:B------:R-:W-:Y:S01]  /*1630*/  ISETP.GT.U32.AND P0, PT, R14, R9, PT ;  /* 0x000000090e00720c */ /* 0x000fe20003f04070 */
[----:B------:R-:W-:-:S04]  /*1640*/  IMAD.HI.U32 R6, R0, R11, RZ ;  /* 0x0000000b00067227 */ /* 0x000fc800078e00ff */
[----:B------:R-:W-:-:S08]  /*1650*/  @!P2 IMAD.MOV R28, RZ, RZ, -R28 ;  /* 0x000000ffff1ca224 */ /* 0x000fd000078e0a1c */
[----:B------:R-:W-:Y:S02]  /*1660*/  @!P0 IMAD.IADD R9, R9, 0x1, -R14 ;  /* 0x0000000109098824 */ /* 0x000fe400078e0a0e */
[----:B------:R-:W-:-:S03]  /*1670*/  IMAD.MOV R6, RZ, RZ, -R6 ;  /* 0x000000ffff067224 */ /* 0x000fc600078e0a06 */
[C---:B------:R-:W-:Y:S01]  /*1680*/  ISETP.GT.U32.AND P2, PT, R14.reuse, R9, PT ;  /* 0x000000090e00720c */ /* 0x040fe20003f44070 */
[----:B------:R-:W-:Y:S01]  /*1690*/  IMAD R11, R14, R6, R11 ;  /* 0x000000060e0b7224 */ /* 0x000fe200078e020b */
[----:B--2---:R-:W-:-:S05]  /*16a0*/  IABS R8, R24 ;  /* 0x0000001800087213 */ /* 0x004fca0000000000 */
[----:B------:R-:W-:-:S04]  /*16b0*/  IMAD.HI.U32 R5, R0, R8, RZ ;  /* 0x0000000800057227 */ /* 0x000fc800078e00ff */
[----:B------:R-:W-:-:S04]  /*16c0*/  IMAD.MOV R5, RZ, RZ, -R5 ;  /* 0x000000ffff057224 */ /* 0x000fc800078e0a05 */
[----:B------:R-:W-:-:S05]  /*16d0*/  IMAD R8, R14, R5, R8 ;  /* 0x000000050e087224 */ /* 0x000fca00078e0208 */
[----:B------:R-:W-:-:S13]  /*16e0*/  ISETP.GT.U32.AND P4, PT, R14, R8, PT ;  /* 0x000000080e00720c */ /* 0x000fda0003f84070 */
[----:B------:R-:W-:Y:S01]  /*16f0*/  @!P4 IMAD.IADD R8, R8, 0x1, -R14 ;  /* 0x000000010808c824 */ /* 0x000fe200078e0a0e */
[----:B------:R-:W-:-:S04]  /*1700*/  ISETP.GT.U32.AND P4, PT, R14, R10, PT ;  /* 0x0000000a0e00720c */ /* 0x000fc80003f84070 */
[----:B------:R-:W-:Y:S02]  /*1710*/  ISETP.GT.U32.AND P0, PT, R14, R8, PT ;  /* 0x000000080e00720c */ /* 0x000fe40003f04070 */
[----:B------:R-:W-:Y:S01]  /*1720*/  ISETP.GE.AND P6, PT, R24, RZ, PT ;  /* 0x000000ff1800720c */ /* 0x000fe20003fc6270 */
[--C-:B------:R-:W-:Y:S01]  /*1730*/  @!P2 IMAD.IADD R9, R9, 0x1, -R14.reuse ;  /* 0x000000010909a824 */ /* 0x100fe200078e0a0e */
[----:B------:R-:W2:Y:S05]  /*1740*/  LDL.LU R24, [R1+0x60] ;  /* 0x0000600001187983 */ /* 0x000eaa0000300800 */
[----:B------:R-:W-:-:S05]  /*1750*/  @!P4 IMAD.IADD R10, R10, 0x1, -R14 ;  /* 0x000000010a0ac824 */ /* 0x000fca00078e0a0e */
[----:B------:R-:W-:Y:S01]  /*1760*/  ISETP.GT.U32.AND P4, PT, R14, R10, PT ;  /* 0x0000000a0e00720c */ /* 0x000fe20003f84070 */
[----:B------:R-:W-:Y:S01]  /*1770*/  @!P0 IMAD.IADD R8, R8, 0x1, -R14 ;  /* 0x0000000108088824 */ /* 0x000fe200078e0a0e */
[----:B------:R-:W-:-:S03]  /*1780*/  ISETP.GT.U32.AND P0, PT, R14, R11, PT ;  /* 0x0000000b0e00720c */ /* 0x000fc60003f04070 */
[----:B------:R-:W-:-:S08]  /*1790*/  @!P6 IMAD.MOV R8, RZ, RZ, -R8 ;  /* 0x000000ffff08e224 */ /* 0x000fd000078e0a08 */
[--C-:B------:R-:W-:Y:S02]  /*17a0*/  @!P4 IMAD.IADD R10, R10, 0x1, -R14.reuse ;  /* 0x000000010a0ac824 */ /* 0x100fe400078e0a0e */
[----:B------:R-:W-:Y:S01]  /*17b0*/  @!P0 IMAD.IADD R11, R11, 0x1, -R14 ;  /* 0x000000010b0b8824 */ /* 0x000fe200078e0a0e */
[----:B------:R-:W-:Y:S02]  /*17c0*/  ISETP.GE.AND P3, PT, R25, RZ, PT ;  /* 0x000000ff1900720c */ /* 0x000fe40003f66270 */
[----:B---3--:R-:W-:Y:S01]  /*17d0*/  IABS R12, R20 ;  /* 0x00000014000c7213 */ /* 0x008fe20000000000 */
[----:B------:R-:W3:Y:S01]  /*17e0*/  LDL.LU R25, [R1+0x64] ;  /* 0x0000640001197983 */ /* 0x000ee20000300800 */
[----:B----4-:R-:W-:-:S03]  /*17f0*/  IABS R13, R21 ;  /* 0x00000015000d7213 */ /* 0x010fc60000000000 */
[----:B------:R-:W-:Y:S01]  /*1800*/  IMAD.HI.U32 R5, R0, R12, RZ ;  /* 0x0000000c00057227 */ /* 0x000fe200078e00ff */
[----:B------:R-:W-:-:S03]  /*1810*/  IABS R16, R22 ;  /* 0x0000001600107213 */ /* 0x000fc60000000000 */
[----:B------:R-:W-:-:S04]  /*1820*/  IMAD.HI.U32 R4, R0, R13, RZ ;  /* 0x0000000d00047227 */ /* 0x000fc800078e00ff */
[----:B------:R-:W-:-:S04]  /*1830*/  IMAD.HI.U32 R2, R0, R16, RZ ;  /* 0x0000001000027227 */ /* 0x000fc800078e00ff */
[----:B------:R-:W-:Y:S02]  /*1840*/  IMAD.MOV R5, RZ, RZ, -R5 ;  /* 0x000000ffff057224 */ /* 0x000fe400078e0a05 */
[----:B------:R-:W-:Y:S02]  /*1850*/  IMAD.MOV R2, RZ, RZ, -R2 ;  /* 0x000000ffff027224 */ /* 0x000fe400078e0a02 */
[----:B------:R-:W-:Y:S02]  /*1860*/  IMAD.MOV R4, RZ, RZ, -R4 ;  /* 0x000000ffff047224 */ /* 0x000fe400078e0a04 */
[C---:B------:R-:W-:Y:S02]  /*1870*/  IMAD R12, R14.reuse, R5, R12 ;  /* 0x000000050e0c7224 */ /* 0x040fe400078e020c */
[C---:B------:R-:W-:Y:S02]  /*1880*/  IMAD R16, R14.reuse, R2, R16 ;  /* 0x000000020e107224 */ /* 0x040fe400078e0210 */
[C---:B------:R-:W-:Y:S01]  /*1890*/  IMAD R13, R14.reuse, R4, R13 ;  /* 0x000000040e0d7224 */ /* 0x040fe200078e020d */
[----:B------:R-:W-:-:S02]  /*18a0*/  ISETP.GT.U32.AND P6, PT, R14, R12, PT ;  /* 0x0000000c0e00720c */ /* 0x000fc40003fc4070 */
[C---:B------:R-:W-:Y:S02]  /*18b0*/  ISETP.GT.U32.AND P4, PT, R14.reuse, R16, PT ;  /* 0x000000100e00720c */ /* 0x040fe40003f84070 */
[----:B------:R-:W-:Y:S02]  /*18c0*/  ISETP.GT.U32.AND P2, PT, R14, R13, PT ;  /* 0x0000000d0e00720c */ /* 0x000fe40003f44070 */
[----:B------:R-:W-:Y:S02]  /*18d0*/  ISETP.GE.AND P5, PT, R26, RZ, PT ;  /* 0x000000ff1a00720c */ /* 0x000fe40003fa6270 */
[----:B------:R-:W4:Y:S05]  /*18e0*/  LDL.LU R26, [R1+0x68] ;  /* 0x00006800011a7983 */ /* 0x000f2a0000300800 */
[----:B------:R-:W-:-:S02]  /*18f0*/  @!P6 IMAD.IADD R12, R12, 0x1, -R14 ;  /* 0x000000010c0ce824 */ /* 0x000fc400078e0a0e */
[--C-:B------:R-:W-:Y:S01]  /*1900*/  @!P4 IMAD.IADD R16, R16, 0x1, -R14.reuse ;  /* 0x000000011010c824 */ /* 0x100fe200078e0a0e */
[C---:B------:R-:W-:Y:S01]  /*1910*/  ISETP.GT.U32.AND P6, PT, R14.reuse, R11, PT ;  /* 0x0000000b0e00720c */ /* 0x040fe20003fc4070 */
[----:B------:R-:W-:Y:S01]  /*1920*/  @!P2 IMAD.IADD R13, R13, 0x1, -R14 ;  /* 0x000000010d0da824 */ /* 0x000fe200078e0a0e */
[C---:B------:R-:W-:Y:S02]  /*1930*/  ISETP.GT.U32.AND P2, PT, R14.reuse, R12, PT ;  /* 0x0000000c0e00720c */ /* 0x040fe40003f44070 */
[----:B------:R-:W-:Y:S02]  /*1940*/  IABS R18, R27 ;  /* 0x0000001b00127213 */ /* 0x000fe40000000000 */
[----:B------:R-:W-:-:S03]  /*1950*/  ISETP.GT.U32.AND P4, PT, R14, R16, PT ;  /* 0x000000100e00720c */ /* 0x000fc60003f84070 */
[----:B------:R-:W-:-:S04]  /*1960*/  IMAD.HI.U32 R4, R0, R18, RZ ;  /* 0x0000001200047227 */ /* 0x000fc800078e00ff */
[----:B------:R-:W-:Y:S02]  /*1970*/  IMAD.MOV R4, RZ, RZ, -R4 ;  /* 0x000000ffff047224 */ /* 0x000fe400078e0a04 */
[----:B------:R-:W-:Y:S02]  /*1980*/  @!P3 IMAD.MOV R9, RZ, RZ, -R9 ;  /* 0x000000ffff09b224 */ /* 0x000fe400078e0a09 */
[C---:B------:R-:W-:Y:S01]  /*1990*/  IMAD R18, R14.reuse, R4, R18 ;  /* 0x000000040e127224 */ /* 0x040fe200078e0212 */
[----:B------:R-:W-:Y:S01]  /*19a0*/  ISETP.GT.U32.AND P3, PT, R14, R13, PT ;  /* 0x0000000d0e00720c */ /* 0x000fe20003f64070 */
[--C-:B------:R-:W-:Y:S01]  /*19b0*/  @!P6 IMAD.IADD R11, R11, 0x1, -R14.reuse ;  /* 0x000000010b0be824 */ /* 0x100fe200078e0a0e */
[----:B------:R-:W-:Y:S01]  /*19c0*/  ISETP.GE.AND P0, PT, R20, RZ, PT ;  /* 0x000000ff1400720c */ /* 0x000fe20003f06270 */
[--C-:B------:R-:W-:Y:S01]  /*19d0*/  @!P2 IMAD.IADD R12, R12, 0x1, -R14.reuse ;  /* 0x000000010c0ca824 */ /* 0x100fe200078e0a0e */
[----:B------:R-:W-:Y:S01]  /*19e0*/  ISETP.GT.U32.AND P6, PT, R14, R18, PT ;  /* 0x000000120e00720c */ /* 0x000fe20003fc4070 */
[----:B------:R-:W-:Y:S01]  /*19f0*/  @!P4 IMAD.IADD R16, R16, 0x1, -R14 ;  /* 0x000000011010c824 */ /* 0x000fe200078e0a0e */
[----:B------:R-:W-:-:S02]  /*1a00*/  ISETP.GE.AND P2, PT, R21, RZ, PT ;  /* 0x000000ff1500720c */ /* 0x000fc40003f46270 */
[----:B------:R-:W-:Y:S01]  /*1a10*/  ISETP.GE.AND P4, PT, R22, RZ, PT ;  /* 0x000000ff1600720c */ /* 0x000fe20003f86270 */
[----:B------:R-:W-:Y:S01]  /*1a20*/  @!P5 IMAD.MOV R10, RZ, RZ, -R10 ;  /* 0x000000ffff0ad224 */ /* 0x000fe200078e0a0a */
[----:B------:R-:W-:Y:S01]  /*1a30*/  STL [R1+0xf9c], R29 ;  /* 0x000f9c1d01007387 */ /* 0x000fe20000100800 */
[----:B------:R-:W-:Y:S02]  /*1a40*/  @!P1 IMAD.MOV R11, RZ, RZ, -R11 ;  /* 0x000000ffff0b9224 */ /* 0x000fe400078e0a0b */
[----:B------:R-:W-:Y:S01]  /*1a50*/  @!P3 IMAD.IADD R13, R13, 0x1, -R14 ;  /* 0x000000010d0db824 */ /* 0x000fe200078e0a0e */
[----:B------:R-:W-:Y:S01]  /*1a60*/  STL [R1+0xfa0], R28 ;  /* 0x000fa01c01007387 */ /* 0x000fe20000100800 */
[----:B------:R-:W-:Y:S02]  /*1a70*/  @!P0 IMAD.MOV R12, RZ, RZ, -R12 ;  /* 0x000000ffff0c8224 */ /* 0x000fe400078e0a0c */
[----:B------:R-:W-:Y:S01]  /*1a80*/  @!P6 IMAD.IADD R18, R18, 0x1, -R14 ;  /* 0x000000011212e824 */ /* 0x000fe200078e0a0e */
[----:B------:R-:W-:Y:S01]  /*1a90*/  STL [R1+0xfa4], R8 ;  /* 0x000fa40801007387 */ /* 0x000fe20000100800 */
[----:B------:R-:W-:Y:S01]  /*1aa0*/  ISETP.GE.AND P6, PT, R27, RZ, PT ;  /* 0x000000ff1b00720c */ /* 0x000fe20003fc6270 */
[----:B------:R-:W-:-:S02]  /*1ab0*/  @!P2 IMAD.MOV R13, RZ, RZ, -R13 ;  /* 0x000000ffff0da224 */ /* 0x000fc400078e0a0d */
[----:B------:R-:W-:Y:S01]  /*1ac0*/  STL [R1+0xfac], R9 ;  /* 0x000fac0901007387 */ /* 0x000fe20000100800 */
[----:B------:R-:W-:-:S03]  /*1ad0*/  @!P4 IMAD.MOV R16, RZ, RZ, -R16 ;  /* 0x000000ffff10c224 */ /* 0x000fc600078e0a10 */
[----:B------:R-:W-:Y:S04]  /*1ae0*/  STL [R1+0xfb0], R10 ;  /* 0x000fb00a01007387 */ /* 0x000fe80000100800 */
[----:B------:R-:W4:Y:S04]  /*1af0*/  LDL.LU R27, [R1+0x6c] ;  /* 0x00006c00011b7983 */ /* 0x000f280000300800 */
[----:B------:R-:W-:Y:S04]  /*1b00*/  STL [R1+0xfb4], R11 ;  /* 0x000fb40b01007387 */ /* 0x000fe80000100800 */
[----:B------:R0:W-:Y:S04]  /*1b10*/  STL [R1+0xfb8], R12 ;  /* 0x000fb80c01007387 */ /* 0x0001e80000100800 */
[----:B0-----:R-:W4:Y:S04]  /*1b20*/  LDL.LU R12, [R1+0x78] ;  /* 0x00007800010c7983 */ /* 0x001f280000300800 */
[----:B------:R0:W-:Y:S04]  /*1b30*/  STL [R1+0xfbc], R13 ;  /* 0x000fbc0d01007387 */ /* 0x0001e80000100800 */
[----:B0-----:R-:W4:Y:S04]  /*1b40*/  LDL.LU R13, [R1+0x74] ;  /* 0x00007400010d7983 */ /* 0x001f280000300800 */
[----:B------:R0:W-:Y:S04]  /*1b50*/  STL [R1+0xfc0], R16 ;  /* 0x000fc01001007387 */ /* 0x0001e80000100800 */
[----:B0-----:R-:W4:Y:S04]  /*1b60*/  LDL.LU R16, [R1+0x70] ;  /* 0x0000700001107983 */ /* 0x001f280000300800 */
[----:B------:R-:W4:Y:S04]  /*1b70*/  LDL.LU R11, [R1+0x7c] ;  /* 0x00007c00010b7983 */ /* 0x000f280000300800 */
[----:B------:R-:W4:Y:S04]  /*1b80*/  LDL.LU R9, [R1+0x80] ;  /* 0x0000800001097983 */ /* 0x000f280000300800 */
[----:B------:R-:W4:Y:S04]  /*1b90*/  LDL.LU R28, [R1+0x84] ;  /* 0x00008400011c7983 */ /* 0x000f280000300800 */
[----:B------:R-:W4:Y:S04]  /*1ba0*/  LDL.LU R29, [R1+0x88] ;  /* 0x00008800011d7983 */ /* 0x000f280000300800 */
[----:B------:R-:W4:Y:S04]  /*1bb0*/  LDL.LU R10, [R1+0x8c] ;  /* 0x00008c00010a7983 */ /* 0x000f280000300800 */
[----:B------:R-:W4:Y:S04]  /*1bc0*/  LDL.LU R8, [R1+0x90] ;  /* 0x0000900001087983 */ /* 0x000f280000300800 */
[----:B------:R-:W4:Y:S01]  /*1bd0*/  LDL R3, [R1+0x4c0] ;  /* 0x0004c00001037983 */ /* 0x000f220000100800 */
[----:B------:R-:W-:-:S05]  /*1be0*/  IABS R17, R23 ;  /* 0x0000001700117213 */ /* 0x000fca0000000000 */
[----:B------:R-:W-:-:S04]  /*1bf0*/  IMAD.HI.U32 R5, R0, R17, RZ ;  /* 0x0000001100057227 */ /* 0x000fc800078e00ff */
[----:B------:R-:W-:-:S04]  /*1c00*/  IMAD.MOV R5, RZ, RZ, -R5 ;  /* 0x000000ffff057224 */ /* 0x000fc800078e0a05 */
[C---:B------:R-:W-:Y:S01]  /*1c10*/  IMAD R17, R14.reuse, R5, R17 ;  /* 0x000000050e117224 */ /* 0x040fe200078e0211 */
[----:B------:R-:W-:-:S04]  /*1c20*/  ISETP.GT.U32.AND P0, PT, R14, R18, PT ;  /* 0x000000120e00720c */ /* 0x000fc80003f04070 */
[----:B------:R-:W-:-:S09]  /*1c30*/  ISETP.GT.U32.AND P5, PT, R14, R17, PT ;  /* 0x000000110e00720c */ /* 0x000fd20003fa4070 */
[----:B------:R-:W-:-:S04]  /*1c40*/  @!P0 IMAD.IADD R18, R18, 0x1, -R14 ;  /* 0x0000000112128824 */ /* 0x000fc800078e0a0e */
[----:B------:R-:W-:Y:S01]  /*1c50*/  @!P5 IMAD.IADD R17, R17, 0x1, -R14 ;  /* 0x000000011111d824 */ /* 0x000fe200078e0a0e */
[----:B------:R-:W-:-:S04]  /*1c60*/  ISETP.GE.AND P5, PT, R23, RZ, PT ;  /* 0x000000ff1700720c */ /* 0x000fc80003fa6270 */
[----:B------:R-:W-:Y:S02]  /*1c70*/  ISETP.GT.U32.AND P1, PT, R14, R17, PT ;  /* 0x000000110e00720c */ /* 0x000fe40003f24070 */
[----:B--2---:R-:W-:-:S05]  /*1c80*/  IABS R19, R24 ;  /* 0x0000001800137213 */ /* 0x004fca0000000000 */
[----:B------:R-:W-:-:S04]  /*1c90*/  IMAD.HI.U32 R2, R0, R19, RZ ;  /* 0x0000001300027227 */ /* 0x000fc800078e00ff */
[----:B------:R-:W-:-:S04]  /*1ca0*/  IMAD.MOV R2, RZ, RZ, -R2 ;  /* 0x000000ffff027224 */ /* 0x000fc800078e0a02 */
[----:B------:R-:W-:Y:S02]  /*1cb0*/  IMAD R19, R14, R2, R19 ;  /* 0x000000020e137224 */ /* 0x000fe400078e0213 */
[----:B------:R-:W-:-:S04]  /*1cc0*/  @!P1 IMAD.IADD R17, R17, 0x1, -R14 ;  /* 0x0000000111119824 */ /* 0x000fc800078e0a0e */
[----:B------:R-:W-:Y:S01]  /*1cd0*/  @!P5 IMAD.MOV R17, RZ, RZ, -R17 ;  /* 0x000000ffff11d224 */ /* 0x000fe200078e0a11 */
[----:B---3--:R-:W-:-:S05]  /*1ce0*/  IABS R20, R25 ;  /* 0x0000001900147213 */ /* 0x008fca0000000000 */
[----:B------:R-:W-:-:S04]  /*1cf0*/  IMAD.HI.U32 R4, R0, R20, RZ ;  /* 0x0000001400047227 */ /* 0x000fc800078e00ff */
[----:B------:R-:W-:-:S04]  /*1d00*/  IMAD.MOV R4, RZ, RZ, -R4 ;  /* 0x000000ffff047224 */ /* 0x000fc800078e0a04 */
[----:B------:R-:W-:Y:S01]  /*1d10*/  IMAD R20, R14, R4, R20 ;  /* 0x000000040e147224 */ /* 0x000fe200078e0214 */
[----:B----4-:R-:W-:-:S05]  /*1d20*/  IABS R21, R26 ;  /* 0x0000001a00157213 */ /* 0x010fca0000000000 */
[----:B------:R-:W-:-:S04]  /*1d30*/  IMAD.HI.U32 R2, R0, R21, RZ ;  /* 0x0000001500027227 */ /* 0x000fc800078e00ff */
[----:B------:R-:W-:-:S04]  /*1d40*/  IMAD.MOV R2, RZ, RZ, -R2 ;  /* 0x000000ffff027224 */ /* 0x000fc800078e0a02 */
[C---:B------:R-:W-:Y:S01]  /*1d50*/  IMAD R21, R14.reuse, R2, R21 ;  /* 0x000000020e157224 */ /* 0x040fe200078e0215 */
[----:B------:R-:W-:-:S04]  /*1d60*/  ISETP.GT.U32.AND P2, PT, R14, R20, PT ;  /* 0x000000140e00720c */ /* 0x000fc80003f44070 */
[----:B------:R-:W-:-:S09]  /*1d70*/  ISETP.GT.U32.AND P0, PT, R14, R21, PT ;  /* 0x000000150e00720c */ /* 0x000fd20003f04070 */
[----:B------:R-:W-:-:S04]  /*1d80*/  @!P2 IMAD.IADD R20, R20, 0x1, -R14 ;  /* 0x000000011414a824 */ /* 0x000fc800078e0a0e */
[----:B------:R-:W-:Y:S01]  /*1d90*/  @!P0 IMAD.IADD R21, R21, 0x1, -R14 ;  /* 0x0000000115158824 */ /* 0x000fe200078e0a0e */
[----:B------:R-:W-:-:S04]  /*1da0*/  ISETP.GT.U32.AND P0, PT, R14, R20, PT ;  /* 0x000000140e00720c */ /* 0x000fc80003f04070 */
[----:B------:R-:W-:Y:S02]  /*1db0*/  ISETP.GT.U32.AND P5, PT, R14, R21, PT ;  /* 0x000000150e00720c */ /* 0x000fe40003fa4070 */
[----:B------:R-:W-:Y:S02]  /*1dc0*/  ISETP.GE.AND P4, PT, R24, RZ, PT ;  /* 0x000000ff1800720c */ /* 0x000fe40003f86270 */
[----:B------:R-:W-:Y:S02]  /*1dd0*/  ISETP.GE.AND P1, PT, R25, RZ, PT ;  /* 0x000000ff1900720c */ /* 0x000fe40003f26270 */
[----:B------:R-:W-:Y:S02]  /*1de0*/  ISETP.GT.U32.AND P3, PT, R14, R19, PT ;  /* 0x000000130e00720c */ /* 0x000fe40003f64070 */
[----:B------:R-:W-:-:S05]  /*1df0*/  IABS R22, R27 ;  /* 0x0000001b00167213 */ /* 0x000fca0000000000 */
[----:B------:R-:W-:-:S04]  /*1e00*/  IMAD.HI.U32 R4, R0, R22, RZ ;  /* 0x0000001600047227 */ /* 0x000fc800078e00ff */
[----:B------:R-:W-:-:S04]  /*1e10*/  IMAD.MOV R4, RZ, RZ, -R4 ;  /* 0x000000ffff047224 */ /* 0x000fc800078e0a04 */
[----:B------:R-:W-:Y:S02]  /*1e20*/  IMAD R22, R14, R4, R22 ;  /* 0x000000040e167224 */ /* 0x000fe400078e0216 */
[--C-:B------:R-:W-:Y:S01]  /*1e30*/  @!P0 IMAD.IADD R20, R20, 0x1, -R14.reuse ;  /* 0x0000000114148824 */ /* 0x100fe200078e0a0e */
[----:B------:R-:W-:Y:S01]  /*1e40*/  IABS R25, R12 ;  /* 0x0000000c00197213 */ /* 0x000fe20000000000 */
[----:B------:R-:W-:Y:S01]  /*1e50*/  @!P5 IMAD.IADD R21, R21, 0x1, -R14 ;  /* 0x000000011515d824 */ /* 0x000fe200078e0a0e */
[----:B------:R-:W-:Y:S02]  /*1e60*/  ISETP.GT.U32.AND P0, PT, R14, R22, PT ;  /* 0x000000160e00720c */ /* 0x000fe40003f04070 */
[----:B------:R-:W-:Y:S02]  /*1e70*/  IABS R24, R13 ;  /* 0x0000000d00187213 */ /* 0x000fe40000000000 */
[----:B------:R-:W-:-:S05]  /*1e80*/  IABS R23, R16 ;  /* 0x0000001000177213 */ /* 0x000fca0000000000 */
[----:B------:R-:W-:-:S04]  /*1e90*/  IMAD.HI.U32 R2, R0, R23, RZ ;  /* 0x0000001700027227 */ /* 0x000fc800078e00ff */
[----:B------:R-:W-:-:S04]  /*1ea0*/  IMAD.MOV R2, RZ, RZ, -R2 ;  /* 0x000000ffff027224 */ /* 0x000fc800078e0a02 */
[----:B------:R-:W-:Y:S02]  /*1eb0*/  IMAD R23, R14, R2, R23 ;  /* 0x000000020e177224 */ /* 0x000fe400078e0217 */
[----:B------:R-:W-:-:S03]  /*1ec0*/  IMAD.HI.U32 R4, R0, R24, RZ ;  /* 0x0000001800047227 */ /* 0x000fc600078e00ff */
[----:B------:R-:W-:Y:S01]  /*1ed0*/  ISETP.GT.U32.AND P5, PT, R14, R23, PT ;  /* 0x000000170e00720c */ /* 0x000fe20003fa4070 */
[----:B------:R-:W-:-:S04]  /*1ee0*/  IMAD.HI.U32 R2, R0, R25, RZ ;  /* 0x0000001900027227 */ /* 0x000fc800078e00ff */
[----:B------:R-:W-:Y:S02]  /*1ef0*/  IMAD.MOV R4, RZ, RZ, -R4 ;  /* 0x000000ffff047224 */ /* 0x000fe400078e0a04 */
[----:B------:R-:W-:Y:S02]  /*1f00*/  IMAD.MOV R2, RZ, RZ, -R2 ;  /* 0x000000ffff027224 */ /* 0x000fe400078e0a02 */
[----:B------:R-:W-:Y:S02]  /*1f10*/  @!P3 IMAD.IADD R19, R19, 0x1, -R14 ;  /* 0x000000011313b824 */ /* 0x000fe400078e0a0e */
[C---:B------:R-:W-:Y:S02]  /*1f20*/  IMAD R24, R14.reuse, R4, R24 ;  /* 0x000000040e187224 */ /* 0x040fe400078e0218 */
[C---:B------:R-:W-:Y:S01]  /*1f30*/  IMAD R25, R14.reuse, R2, R25 ;  /* 0x000000020e197224 */ /* 0x040fe200078e0219 */
[----:B------:R-:W-:Y:S01]  /*1f40*/  ISETP.GT.U32.AND P3, PT, R14, R19, PT ;  /* 0x000000130e00720c */ /* 0x000fe20003f64070 */
[--C-:B------:R-:W-:Y:S01]  /*1f50*/  @!P0 IMAD.IADD R22, R22, 0x1, -R14.reuse ;  /* 0x0000000116168824 */ /* 0x100fe200078e0a0e */
[C---:B------:R-:W-:Y:S01]  /*1f60*/  ISETP.GT.U32.AND P0, PT, R14.reuse, R24, PT ;  /* 0x000000180e00720c */ /* 0x040fe20003f04070 */
[----:B------:R-:W-:Y:S01]  /*1f70*/  @!P5 IMAD.IADD R23, R23, 0x1, -R14 ;  /* 0x000000011717d824 */ /* 0x000fe200078e0a0e */
[----:B------:R-:W-:-:S02]  /*1f80*/  ISETP.GT.U32.AND P5, PT, R14, R25, PT ;  /* 0x000000190e00720c */ /* 0x000fc40003fa4070 */
[----:B------:R-:W-:Y:S02]  /*1f90*/  ISETP.GE.AND P2, PT, R27, RZ, PT ;  /* 0x000000ff1b00720c */ /* 0x000fe40003f46270 */
[----:B------:R-:W-:Y:S02]  /*1fa0*/  IABS R27, R9 ;  /* 0x00000009001b7213 */ /* 0x000fe40000000000 */
[----:B------:R-:W-:-:S03]  /*1fb0*/  IABS R7, R28 ;  /* 0x0000001c00077213 */ /* 0x000fc60000000000 */
[--C-:B------:R-:W-:Y:S02]  /*1fc0*/  @!P3 IMAD.IADD R19, R19, 0x1, -R14.reuse ;  /* 0x000000011313b824 */ /* 0x100fe400078e0a0e */
[--C-:B------:R-:W-:Y:S02]  /*1fd0*/  @!P0 IMAD.IADD R24, R24, 0x1, -R14.reuse ;  /* 0x0000000118188824 */ /* 0x100fe400078e0a0e */
[----:B------:R-:W-:Y:S01]  /*1fe0*/  @!P5 IMAD.IADD R25, R25, 0x1, -R14 ;  /* 0x000000011919d824 */ /* 0x000fe200078e0a0e */
[----:B------:R-:W-:Y:S01]  /*1ff0*/  ISETP.GT.U32.AND P5, PT, R14, R23, PT ;  /* 0x000000170e00720c */ /* 0x000fe20003fa4070 */
[----:B------:R-:W-:-:S04]  /*2000*/  IMAD.HI.U32 R5, R0, R27, RZ ;  /* 0x0000001b00057227 */ /* 0x000fc800078e00ff */
[----:B------:R-:W-:Y:S01]  /*2010*/  @!P4 IMAD.MOV R19, RZ, RZ, -R19 ;  /* 0x000000ffff13c224 */ /* 0x000fe200078e0a13 */
[----:B------:R-:W-:Y:S01]  /*2020*/  ISETP.GT.U32.AND P4, PT, R14, R24, PT ;  /* 0x000000180e00720c */ /* 0x000fe20003f84070 */
[----:B------:R-:W-:Y:S02]  /*2030*/  IMAD.MOV R5, RZ, RZ, -R5 ;  /* 0x000000ffff057224 */ /* 0x000fe400078e0a05 */
[----:B------:R-:W-:Y:S01]  /*2040*/  IMAD.HI.U32 R2, R0, R7, RZ ;  /* 0x0000000700027227 */ /* 0x000fe200078e00ff */
[----:B------:R-:W-:-:S03]  /*2050*/  ISETP.GE.AND P3, PT, R26, RZ, PT ;  /* 0x000000ff1a00720c */ /* 0x000fc60003f66270 */
[C---:B------:R-:W-:Y:S02]  /*2060*/  IMAD R27, R14.reuse, R5, R27 ;  /* 0x000000050e1b7224 */ /* 0x040fe400078e021b */
[----:B------:R-:W-:Y:S01]  /*2070*/  IMAD.MOV R2, RZ, RZ, -R2 ;  /* 0x000000ffff027224 */ /* 0x000fe200078e0a02 */
[----:B------:R-:W-:Y:S01]  /*2080*/  IABS R26, R11 ;  /* 0x0000000b001a7213 */ /* 0x000fe20000000000 */
[--C-:B------:R-:W-:Y:S01]  /*2090*/  @!P5 IMAD.IADD R23, R23, 0x1, -R14.reuse ;  /* 0x000000011717d824 */ /* 0x100fe200078e0a0e */
[C---:B------:R-:W-:Y:S01]  /*20a0*/  ISETP.GT.U32.AND P5, PT, R14.reuse, R27, PT ;  /* 0x0000001b0e00720c */ /* 0x040fe20003fa4070 */
[C---:B------:R-:W-:Y:S01]  /*20b0*/  IMAD R7, R14.reuse, R2, R7 ;  /* 0x000000020e077224 */ /* 0x040fe200078e0207 */
[----:B------:R-:W-:Y:S01]  /*20c0*/  ISETP.GT.U32.AND P0, PT, R14, R22, PT ;  /* 0x000000160e00720c */ /* 0x000fe20003f04070 */
[----:B------:R-:W-:Y:S02]  /*20d0*/  @!P4 IMAD.IADD R24, R24, 0x1, -R14 ;  /* 0x000000011818c824 */ /* 0x000fe400078e0a0e */
[----:B------:R-:W-:Y:S01]  /*20e0*/  IMAD.HI.U32 R15, R0, R26, RZ ;  /* 0x0000001a000f7227 */ /* 0x000fe200078e00ff */
[----:B------:R-:W-:-:S03]  /*20f0*/  ISETP.GT.U32.AND P4, PT, R14, R7, PT ;  /* 0x000000070e00720c */ /* 0x000fc60003f84070 */
[----:B------:R-:W-:-:S04]  /*2100*/  IMAD.MOV R15, RZ, RZ, -R15 ;  /* 0x000000ffff0f7224 */ /* 0x000fc800078e0a0f */
[----:B------:R-:W-:Y:S02]  /*2110*/  IMAD R26, R14, R15, R26 ;  /* 0x0000000f0e1a7224 */ /* 0x000fe400078e021a */
[--C-:B------:R-:W-:Y:S02]  /*2120*/  @!P5 IMAD.IADD R27, R27, 0x1, -R14.reuse ;  /* 0x000000011b1bd824 */ /* 0x100fe400078e0a0e */
[--C-:B------:R-:W-:Y:S01]  /*2130*/  @!P0 IMAD.IADD R22, R22, 0x1, -R14.reuse ;  /* 0x0000000116168824 */ /* 0x100fe200078e0a0e */
[C---:B------:R-:W-:Y:S01]  /*2140*/  ISETP.GT.U32.AND P0, PT, R14.reuse, R26, PT ;  /* 0x0000001a0e00720c */ /* 0x040fe20003f04070 */
[----:B------:R-:W-:Y:S01]  /*2150*/  @!P4 IMAD.IADD R7, R7, 0x1, -R14 ;  /* 0x000000010707c824 */ /* 0x000fe200078e0a0e */
[----:B------:R-:W-:Y:S02]  /*2160*/  ISETP.GT.U32.AND P4, PT, R14, R27, PT ;  /* 0x0000001b0e00720c */ /* 0x000fe40003f84070 */
[----:B------:R-:W-:-:S05]  /*2170*/  IABS R4, R10 ;  /* 0x0000000a00047213 */ /* 0x000fca0000000000 */
[----:B------:R-:W-:Y:S01]  /*2180*/  IMAD.HI.U32 R5, R0, R4, RZ ;  /* 0x0000000400057227 */ /* 0x000fe200078e00ff */
[----:B------:R-:W-:-:S03]  /*2190*/  IABS R15, R8 ;  /* 0x00000008000f7213 */ /* 0x000fc60000000000 */
[--C-:B------:R-:W-:Y:S02]  /*21a0*/  @!P0 IMAD.IADD R26, R26, 0x1, -R14.reuse ;  /* 0x000000011a1a8824 */ /* 0x100fe400078e0a0e */
[----:B------:R-:W-:Y:S02]  /*21b0*/  IMAD.MOV R5, RZ, RZ, -R5 ;  /* 0x000000ffff057224 */ /* 0x000fe400078e0a05 */
[----:B------:R-:W-:Y:S01]  /*21c0*/  @!P4 IMAD.IADD R27, R27, 0x1, -R14 ;  /* 0x000000011b1bc824 */ /* 0x000fe200078e0a0e */
[----:B------:R-:W-:Y:S01]  /*21d0*/  ISETP.GE.AND P4, PT, R13, RZ, PT ;  /* 0x000000ff0d00720c */ /* 0x000fe20003f86270 */
[C---:B------:R-:W-:Y:S01]  /*21e0*/  IMAD R5, R14.reuse, R5, R4 ;  /* 0x000000050e057224 */ /* 0x040fe200078e0204 */
[----:B------:R-:W-:Y:S01]  /*21f0*/  ISETP.GT.U32.AND P5, PT, R14, R26, PT ;  /* 0x0000001a0e00720c */ /* 0x000fe20003fa4070 */
[----:B------:R-:W-:-:S04]  /*2200*/  IMAD.HI.U32 R4, R0, R15, RZ ;  /* 0x0000000f00047227 */ /* 0x000fc800078e00ff */
[----:B------:R-:W-:Y:S02]  /*2210*/  IMAD.MOV R4, RZ, RZ, -R4 ;  /* 0x000000ffff047224 */ /* 0x000fe400078e0a04 */
[----:B------:R-:W-:Y:S02]  /*2220*/  @!P1 IMAD.MOV R20, RZ, RZ, -R20 ;  /* 0x000000ffff149224 */ /* 0x000fe400078e0a14 */
[C---:B------:R-:W-:Y:S01]  /*2230*/  IMAD R4, R14.reuse, R4, R15 ;  /* 0x000000040e047224 */ /* 0x040fe200078e020f */
[----:B------:R-:W-:Y:S01]  /*2240*/  ISETP.GT.U32.AND P1, PT, R14, R5, PT ;  /* 0x000000050e00720c */ /* 0x000fe20003f24070 */
[----:B------:R-:W-:Y:S01]  /*2250*/  @!P4 IMAD.MOV R24, RZ, RZ, -R24 ;  /* 0x000000ffff18c224 */ /* 0x000fe200078e0a18 */
[----:B------:R-:W-:Y:S01]  /*2260*/  ISETP.GE.AND P4, PT, R28, RZ, PT ;  /* 0x000000ff1c00720c */ /* 0x000fe20003f86270 */
[----:B------:R-:W-:Y:S01]  /*2270*/  @!P5 IMAD.IADD R26, R26, 0x1, -R14 ;  /* 0x000000011a1ad824 */ /* 0x000fe200078e0a0e */
[----:B------:R-:W0:Y:S01]  /*2280*/  S2R R28, SR_TID.X ;  /* 0x00000000001c7919 */ /* 0x000e220000002100 */
[----:B------:R-:W-:-:S02]  /*2290*/  ISETP.GT.U32.AND P5, PT, R14, R4, PT ;  /* 0x000000040e00720c */ /* 0x000fc40003fa4070 */
[----:B------:R-:W-:Y:S01]  /*22a0*/  IABS R6, R29 ;  /* 0x0000001d00067213 */ /* 0x000fe20000000000 */
[----:B------:R-:W-:-:S05]  /*22b0*/  @!P2 IMAD.MOV R22, RZ, RZ, -R22 ;  /* 0x000000ffff16a224 */ /* 0x000fca00078e0a16 */
[----:B------:R-:W-:Y:S02]  /*22c0*/  @!P1 IMAD.IADD R5, R5, 0x1, -R14 ;  /* 0x0000000105059824 */ /* 0x000fe400078e0a0e */
[----:B------:R-:W-:-:S04]  /*22d0*/  IMAD.HI.U32 R2, R0, R6, RZ ;  /* 0x0000000600027227 */ /* 0x000fc800078e00ff */
[----:B------:R-:W-:Y:S01]  /*22e0*/  @!P5 IMAD.IADD R4, R4, 0x1, -R14 ;  /* 0x000000010404d824 */ /* 0x000fe200078e0a0e */
[----:B------:R-:W-:Y:S01]  /*22f0*/  ISETP.GE.AND P5, PT, R9, RZ, PT ;  /* 0x000000ff0900720c */ /* 0x000fe20003fa6270 */
[----:B------:R-:W-:Y:S01]  /*2300*/  IMAD.MOV R2, RZ, RZ, -R2 ;  /* 0x000000ffff027224 */ /* 0x000fe200078e0a02 */
[C---:B------:R-:W-:Y:S01]  /*2310*/  ISETP.GT.U32.AND P2, PT, R14.reuse, R5, PT ;  /* 0x000000050e00720c */ /* 0x040fe20003f44070 */
[----:B------:R-:W1:Y:S02]  /*2320*/  LDC R9, c[0x0][0x230] ;  /* 0x00008c00ff097b82 */ /* 0x000e640000000800 */
[----:B------:R-:W-:Y:S01]  /*2330*/  IMAD R6, R14, R2, R6 ;  /* 0x000000020e067224 */ /* 0x000fe200078e0206 */
[----:B------:R-:W-:-:S05]  /*2340*/  IABS R2, R3 ;  /* 0x0000000300027213 */ /* 0x000fca0000000000 */
[----:B------:R-:W-:-:S04]  /*2350*/  IMAD.HI.U32 R0, R0, R2, RZ ;  /* 0x0000000200007227 */ /* 0x000fc800078e00ff */
[----:B------:R-:W-:Y:S01]  /*2360*/  @!P2 IMAD.IADD R5, R5, 0x1, -R14 ;  /* 0x000000010505a824 */ /* 0x000fe200078e0a0e */
[----:B------:R-:W-:Y:S01]  /*2370*/  ISETP.GE.AND P2, PT, R29, RZ, PT ;  /* 0x000000ff1d00720c */ /* 0x000fe20003f46270 */
[----:B------:R-:W-:Y:S02]  /*2380*/  IMAD.MOV R0, RZ, RZ, -R0 ;  /* 0x000000ffff007224 */ /* 0x000fe400078e0a00 */
[C---:B0-----:R-:W-:Y:S01]  /*2390*/  IMAD.SHL.U32 R29, R28.reuse, 0x2, RZ ;  /* 0x000000021c1d7824 */ /* 0x041fe200078e00ff */
[----:B------:R-:W-:Y:S01]  /*23a0*/  LOP3.LUT R15, R28, 0x7, RZ, 0xc0, !PT ;  /* 0x000000071c0f7812 */ /* 0x000fe200078ec0ff */
[C---:B------:R-:W-:Y:S01]  /*23b0*/  IMAD R0, R14.reuse, R0, R2 ;  /* 0x000000000e007224 */ /* 0x040fe200078e0202 */
[----:B------:R-:W-:Y:S02]  /*23c0*/  ISETP.GT.U32.AND P0, PT, R14, R6, PT ;  /* 0x000000060e00720c */ /* 0x000fe40003f04070 */
[----:B------:R-:W-:Y:S01]  /*23d0*/  LOP3.LUT R2, R29, 0x10, RZ, 0xc0, !PT ;  /* 0x000000101d027812 */ /* 0x000fe200078ec0ff */
[----:B------:R-:W-:-:S02]  /*23e0*/  IMAD R15, R15, 0x110, RZ ;  /* 0x000001100f0f7824 */ /* 0x000fc400078e02ff */
[----:B-1----:R-:W-:Y:S01]  /*23f0*/  VIADD R9, R9, 0x7f ;  /* 0x0000007f09097836 */ /* 0x002fe20000000000 */
[----:B------:R-:W-:Y:S01]  /*2400*/  LOP3.LUT R2, R2, 0x20, R28, 0xf8, !PT ;  /* 0x0000002002027812 */ /* 0x000fe200078ef81c */
[----:B------:R-:W-:Y:S01]  /*2410*/  @!P6 IMAD.MOV R18, RZ, RZ, -R18 ;  /* 0x000000ffff12e224 */ /* 0x000fe200078e0a12 */
[----:B------:R-:W-:Y:S02]  /*2420*/  ISETP.GT.U32.AND P6, PT, R14, R25, PT ;  /* 0x000000190e00720c */ /* 0x000fe40003fc4070 */
[----:B------:R-:W-:Y:S02]  /*2430*/  LOP3.LUT R2, R15, R2, RZ, 0x3c, !PT ;  /* 0x000000020f027212 */ /* 0x000fe400078e3cff */
[----:B------:R-:W-:Y:S01]  /*2440*/  SHF.R.S32.HI R15, RZ, 0x1f, R9 ;  /* 0x0000001fff0f7819 */ /* 0x000fe20000011409 */
[----:B------:R-:W-:-:S03]  /*2450*/  @!P0 IMAD.IADD R6, R6, 0x1, -R14 ;  /* 0x0000000106068824 */ /* 0x000fc600078e0a0e */
[----:B------:R-:W-:Y:S01]  /*2460*/  LEA.HI R15, R15, R9, RZ, 0x7 ;  /* 0x000000090f0f7211 */ /* 0x000fe200078f38ff */
[----:B------:R-:W-:Y:S01]  /*2470*/  @!P3 IMAD.MOV R21, RZ, RZ, -R21 ;  /* 0x000000ffff15b224 */ /* 0x000fe200078e0a15 */
[----:B------:R-:W-:-:S04]  /*2480*/  ISETP.GT.U32.AND P3, PT, R14, R6, PT ;  /* 0x000000060e00720c */ /* 0x000fc80003f64070 */
[----:B------:R-:W0:Y:S01]  /*2490*/  S2R R15, SR_TID.X ;  /* 0x00000000000f7919 */ /* 0x000e220000002100 */
[--C-:B------:R-:W-:Y:S01]  /*24a0*/  @!P6 IMAD.IADD R25, R25, 0x1, -R14.reuse ;  /* 0x000000011919e824 */ /* 0x100fe200078e0a0e */
[----:B------:R-:W-:Y:S02]  /*24b0*/  ISETP.GE.AND P6, PT, R16, RZ, PT ;  /* 0x000000ff1000720c */ /* 0x000fe40003fc6270 */
[----:B------:R-:W-:Y:S01]  /*24c0*/  ISETP.GT.U32.AND P0, PT, R14, R7, PT ;  /* 0x000000070e00720c */ /* 0x000fe20003f04070 */
[----:B------:R-:W2:Y:S04]  /*24d0*/  LDL.LU R16, [R1+0xfc0] ;  /* 0x000fc00001107983 */ /* 0x000ea80000300800 */
[----:B------:R-:W-:Y:S01]  /*24e0*/  @!P3 IMAD.IADD R6, R6, 0x1, -R14 ;  /* 0x000000010606b824 */ /* 0x000fe200078e0a0e */
[C---:B------:R-:W-:Y:S01]  /*24f0*/  ISETP.GT.U32.AND P3, PT, R14.reuse, R0, PT ;  /* 0x000000000e00720c */ /* 0x040fe20003f64070 */
[----:B------:R-:W3:Y:S04]  /*2500*/  LDL.LU R13, [R1+0xfbc] ;  /* 0x000fbc00010d7983 */ /* 0x000ee80000300800 */
[----:B------:R-:W-:Y:S01]  /*2510*/  @!P6 IMAD.MOV R23, RZ, RZ, -R23 ;  /* 0x000000ffff17e224 */ /* 0x000fe200078e0a17 */
[----:B------:R-:W-:-:S02]  /*2520*/  ISETP.GT.U32.AND P6, PT, R14, R4, PT ;  /* 0x000000040e00720c */ /* 0x000fc40003fc4070 */
[----:B------:R-:W-:Y:S01]  /*2530*/  ISETP.GE.AND P1, PT, R12, RZ, PT ;  /* 0x000000ff0c00720c */ /* 0x000fe20003f26270 */
[--C-:B------:R-:W-:Y:S01]  /*2540*/  @!P0 IMAD.IADD R7, R7, 0x1, -R14.reuse ;  /* 0x0000000107078824 */ /* 0x100fe200078e0a0e */
[----:B------:R-:W4:Y:S03]  /*2550*/  LDL.LU R12, [R1+0xfb8] ;  /* 0x000fb800010c7983 */ /* 0x000f260000300800 */
[----:B------:R-:W-:-:S06]  /*2560*/  @!P3 IMAD.IADD R0, R0, 0x1, -R14 ;  /* 0x000000010000b824 */ /* 0x000fcc00078e0a0e */
[----:B------:R-:W-:Y:S01]  /*2570*/  @!P6 IMAD.IADD R4, R4, 0x1, -R14 ;  /* 0x000000010404e824 */ /* 0x000fe200078e0a0e */
[----:B------:R-:W-:Y:S02]  /*2580*/  ISETP.GE.AND P6, PT, R8, RZ, PT ;  /* 0x000000ff0800720c */ /* 0x000fe40003fc6270 */
[----:B------:R-:W-:Y:S02]  /*2590*/  ISETP.GT.U32.AND P3, PT, R14, R0, PT ;  /* 0x000000000e00720c */ /* 0x000fe40003f64070 */
[C---:B------:R-:W-:Y:S01]  /*25a0*/  LOP3.LUT R8, R28.reuse, 0x3f, RZ, 0xc0, !PT ;  /* 0x0000003f1c087812 */ /* 0x040fe200078ec0ff */
[----:B------:R-:W-:Y:S01]  /*25b0*/  IMAD.SHL.U32 R28, R28, 0x80, RZ ;  /* 0x000000801c1c7824 */ /* 0x000fe200078e00ff */
[----:B0-----:R-:W-:Y:S01]  /*25c0*/  LOP3.LUT R15, R15, 0x7, RZ, 0xc0, !PT ;  /* 0x000000070f0f7812 */ /* 0x001fe200078ec0ff */
[----:B------:R-:W-:Y:S01]  /*25d0*/  @!P1 IMAD.MOV R25, RZ, RZ, -R25 ;  /* 0x000000ffff199224 */ /* 0x000fe200078e0a19 */
[----:B------:R-:W-:Y:S02]  /*25e0*/  LOP3.LUT R8, R8, 0x40, RZ, 0xfc, !PT ;  /* 0x0000004008087812 */ /* 0x000fe400078efcff */
[----:B------:R-:W-:Y:S01]  /*25f0*/  LOP3.LUT R2, R2, 0x800, R28, 0xf8, !PT ;  /* 0x0000080002027812 */ /* 0x000fe200078ef81c */
[----:B------:R-:W-:Y:S01]  /*2600*/  IMAD R15, R15, 0x110, RZ ;  /* 0x000001100f0f7824 */ /* 0x000fe200078e02ff */
[----:B------:R-:W-:-:S02]  /*2610*/  ISETP.GE.AND P0, PT, R11, RZ, PT ;  /* 0x000000ff0b00720c */ /* 0x000fc40003f06270 */
[----:B------:R-:W2:Y:S01]  /*2620*/  LDL.LU R11, [R1+0xfb4] ;  /* 0x000fb400010b7983 */ /* 0x000ea20000300800 */
[----:B------:R-:W-:Y:S02]  /*2630*/  ISETP.GE.AND P1, PT, R10, RZ, PT ;  /* 0x000000ff0a00720c */ /* 0x000fe40003f26270 */
[----:B------:R-:W-:Y:S01]  /*2640*/  LOP3.LUT R15, R15, 0x30, R29, 0x78, !PT ;  /* 0x000000300f0f7812 */ /* 0x000fe200078e781d */
[----:B------:R-:W3:Y:S01]  /*2650*/  LDL.LU R10, [R1+0xfb0] ;  /* 0x000fb000010a7983 */ /* 0x000ee20000300800 */
[----:B------:R-:W-:-:S03]  /*2660*/  IMAD R15, R8, UR5, RZ ;  /* 0x00000005080f7c24 */ /* 0x000fc6000f8e02ff */
[----:B------:R-:W4:Y:S01]  /*2670*/  LDL.LU R9, [R1+0xfac] ;  /* 0x000fac0001097983 */ /* 0x000f220000300800 */
[----:B------:R-:W-:-:S03]  /*2680*/  @!P3 IMAD.IADD R0, R0, 0x1, -R14 ;  /* 0x000000010000b824 */ /* 0x000fc600078e0a0e */
[----:B------:R-:W-:Y:S01]  /*2690*/  STL [R1+0x224], R2 ;  /* 0x0002240201007387 */ /* 0x000fe20000100800 */
[----:B------:R-:W-:-:S03]  /*26a0*/  ISETP.GE.AND P3, PT, R3, RZ, PT ;  /* 0x000000ff0300720c */ /* 0x000fc60003f66270 */
[----:B------:R-:W2:Y:S04]  /*26b0*/  LDL.LU R8, [R1+0x1c] ;  /* 0x00001c0001087983 */ /* 0x000ea80000300800 */
[----:B------:R-:W3:Y:S04]  /*26c0*/  LDL.LU R28, [R1+0x18] ;  /* 0x00001800011c7983 */ /* 0x000ee80000300800 */
[----:B------:R-:W4:Y:S04]  /*26d0*/  LDL.LU R29, [R1+0x14] ;  /* 0x00001400011d7983 */ /* 0x000f280000300800 */
[----:B------:R-:W2:Y:S01]  /*26e0*/  LDL.LU R3, [R1+0xfa8] ;  /* 0x000fa80001037983 */ /* 0x000ea20000300800 */
[----:B------:R-:W-:Y:S01]  /*26f0*/  @!P0 IMAD.MOV R26, RZ, RZ, -R26 ;  /* 0x000000ffff1a8224 */ /* 0x000fe200078e0a1a */
[----:B------:R-:W-:-:S05]  /*2700*/  LEA R14, P0, R15, UR6, 0x1 ;  /* 0x000000060f0e7c11 */ /* 0x000fca000f8008ff */
[----:B------:R0:W-:Y:S04]  /*2710*/  STL [R1+0xf88], R14 ;  /* 0x000f880e01007387 */ /* 0x0001e80000100800 */
[----:B0-----:R-:W4:Y:S01]  /*2720*/  LDL.LU R14, [R1+0x10] ;  /* 0x00001000010e7983 */ /* 0x001f220000300800 */
[----:B------:R-:W-:Y:S01]  /*2730*/  LEA.HI.X.SX32 R15, R15, UR7, 0x1, P0 ;  /* 0x000000070f0f7c11 */ /* 0x000fe200080f0eff */
[----:B------:R-:W0:Y:S04]  /*2740*/  S2R R2, SR_TID.X ;  /* 0x0000000000027919 */ /* 0x000e280000002100 */
[----:B------:R1:W-:Y:S01]  /*2750*/  STL [R1+0xf84], R15 ;  /* 0x000f840f01007387 */ /* 0x0003e20000100800 */
[----:B------:R-:W-:Y:S01]  /*2760*/  @!P5 IMAD.MOV R27, RZ, RZ, -R27 ;  /* 0x000000ffff1bd224 */ /* 0x000fe200078e0a1b */
[----:B0-----:R-:W-:-:S05]  /*2770*/  LOP3.LUT R2, R2, 0x3f, RZ, 0xc0, !PT ;  /* 0x0000003f02027812 */ /* 0x001fca00078ec0ff */
[----:B------:R-:W-:-:S05]  /*2780*/  IMAD R2, R2, UR5, RZ ;  /* 0x0000000502027c24 */ /* 0x000fca000f8e02ff */
[----:B------:R-:W-:Y:S01]  /*2790*/  LEA R2, P5, R2, UR6, 0x1 ;  /* 0x0000000602027c11 */ /* 0x000fe2000f8a08ff */
[----:B------:R-:W-:Y:S01]  /*27a0*/  @!P4 IMAD.MOV R7, RZ, RZ, -R7 ;  /* 0x000000ffff07c224 */ /* 0x000fe200078e0a07 */
[----:B------:R-:W-:Y:S01]  /*27b0*/  ULDC UR6, c[0x0][0x240] ;  /* 0x0000900000067ab9 */ /* 0x000fe20000000800 */
[----:B--2---:R-:W-:Y:S02]  /*27c0*/  ISETP.NE.AND P0, PT, R3, RZ, PT ;  /* 0x000000ff0300720c */ /* 0x004fe40003f05270 */
[----:B-1----:R-:W-:Y:S02]  /*27d0*/  LOP3.LUT R15, RZ, R3, RZ, 0x33, !PT ;  /* 0x00000003ff0f7212 */ /* 0x002fe400078e33ff */
[----:B------:R-:W0:Y:S02]  /*27e0*/  S2R R3, SR_TID.X ;  /* 0x0000000000037919 */ /* 0x000e240000002100 */
[C---:B------:R-:W-:Y:S02]  /*27f0*/  SEL R8, R15.reuse, R8, !P0 ;  /* 0x000000080f087207 */ /* 0x040fe40004000000 */
[----:B---3--:R-:W-:-:S02]  /*2800*/  SEL R28, R15, R28, !P0 ;  /* 0x0000001c0f1c7207 */ /* 0x008fc40004000000 */
[----:B----4-:R-:W-:Y:S02]  /*2810*/  SEL R29, R15, R29, !P0 ;  /* 0x0000001d0f1d7207 */ /* 0x010fe40004000000 */
[----:B0-----:R-:W-:-:S05]  /*2820*/  LOP3.LUT R3, R3, 0x3f, RZ, 0xc0, !PT ;  /* 0x0000003f03037812 */ /* 0x001fca00078ec0ff */
[----:B------:R-:W-:-:S05]  /*2830*/  IMAD R3, R3, UR5, RZ ;  /* 0x0000000503037c24 */ /* 0x000fca000f8e02ff */
[----:B------:R-:W-:-:S05]  /*2840*/  LEA.HI.X.SX32 R3, R3, UR7, 0x1, P5 ;  /* 0x0000000703037c11 */ /* 0x000fca000a8f0eff */
[----:B------:R0:W-:Y:S01]  /*2850*/  STL.64 [R1+0xf60], R2 ;  /* 0x000f600201007387 */ /* 0x0001e20000100a00 */
[----:B------:R-:W-:-:S03]  /*2860*/  SEL R14, R15, R14, !P0 ;  /* 0x0000000e0f0e7207 */ /* 0x000fc60004000000 */
[----:B0-----:R-:W2:Y:S04]  /*2870*/  LDL.LU R3, [R1+0x8] ;  /* 0x0000080001037983 */ /* 0x001ea80000300800 */
[----:B------:R-:W-:Y:S04]  /*2880*/  STL [R1+0x20], R15 ;  /* 0x0000200f01007387 */ /* 0x000fe80000100800 */
[----:B------:R-:W3:Y:S04]  /*2890*/  LDL.LU R2, [R1+0x4] ;  /* 0x0000040001027983 */ /* 0x000ee80000300800 */
[----:B------:R0:W-:Y:S04]  /*28a0*/  STL [R1+0x1c], R8 ;  /* 0x00001c0801007387 */ /* 0x0001e80000100800 */
[----:B0-----:R-:W4:Y:S04]  /*28b0*/  LDL.LU R8, [R1+0xfa4] ;  /* 0x000fa40001087983 */ /* 0x001f280000300800 */
[----:B------:R0:W-:Y:S04]  /*28c0*/  STL [R1+0x18], R28 ;  /* 0x0000181c01007387 */ /* 0x0001e80000100800 */
[----:B0-----:R-:W4:Y:S04]  /*28d0*/  LDL.LU R28, [R1+0xfa0] ;  /* 0x000fa000011c7983 */ /* 0x001f280000300800 */
[----:B------:R0:W-:Y:S04]  /*28e0*/  STL [R1+0x14], R29 ;  /* 0x0000141d01007387 */ /* 0x0001e80000100800 */
[----:B0-----:R-:W4:Y:S04]  /*28f0*/  LDL.LU R29, [R1+0xf9c] ;  /* 0x000f9c00011d7983 */ /* 0x001f280000300800 */
[----:B------:R0:W-:Y:S04]  /*2900*/  STL [R1+0xf8c], R14 ;  /* 0x000f8c0e01007387 */ /* 0x0001e80000100800 */
[----:B0-----:R-:W2:Y:S02]  /*2910*/  LDL.LU R14, [R1+0xc] ;  /* 0x00000c00010e7983 */ /* 0x001ea40000300800 */
[----:B--2---:R-:W-:-:S05]  /*2920*/  SEL R15, R15, R14, !P0 ;  /* 0x0000000e0f0f7207 */ /* 0x004fca0004000000 */
[----:B------:R0:W-:Y:S04]  /*2930*/  STL [R1+0xf90], R15 ;  /* 0x000f900f01007387 */ /* 0x0001e80000100800 */
[----:B0-----:R-:W2:Y:S04]  /*2940*/  LDL.LU R15, [R1+0x18] ;  /* 0x00001800010f7983 */ /* 0x001ea80000300800 */
[----:B--2---:R0:W-:Y:S04]  /*2950*/  STL [R1+0xf94], R15 ;  /* 0x000f940f01007387 */ /* 0x0041e80000100800 */
[----:B0-----:R-:W2:Y:S01]  /*2960*/  LDL.LU R15, [R1+0x1c] ;  /* 0x00001c00010f7983 */ /* 0x001ea20000300800 */
[----:B------:R-:W-:-:S02]  /*2970*/  @!P2 IMAD.MOV R6, RZ, RZ, -R6 ;  /* 0x000000ffff06a224 */ /* 0x000fc400078e0a06 */
[----:B------:R-:W-:Y:S01]  /*2980*/  @!P1 IMAD.MOV R5, RZ, RZ, -R5 ;  /* 0x000000ffff059224 */ /* 0x000fe200078e0a05 */
[----:B--2---:R0:W-:Y:S04]  /*2990*/  STL [R1+0xf98], R15 ;  /* 0x000f980f01007387 */ /* 0x0041e80000100800 */
[----:B0-----:R-:W2:Y:S01]  /*29a0*/  LDL.LU R15, [R1+0x20] ;  /* 0x00002000010f7983 */ /* 0x001ea20000300800 */
[----:B------:R-:W-:Y:S02]  /*29b0*/  @!P6 IMAD.MOV R4, RZ, RZ, -R4 ;  /* 0x000000ffff04e224 */ /* 0x000fe400078e0a04 */
[----:B------:R-:W-:Y:S01]  /*29c0*/  @!P3 IMAD.MOV R0, RZ, RZ, -R0 ;  /* 0x000000ffff00b224 */ /* 0x000fe200078e0a00 */
[----:B------:R-:W4:Y:S01]  /*29d0*/  LDL.LU R14, [R1+0x14] ;  /* 0x00001400010e7983 */ /* 0x000f220000300800 */
[----:B--2---:R-:W-:-:S02]  /*29e0*/  SEL R3, R15, R3, !P0 ;  /* 0x000000030f037207 */ /* 0x004fc40004000000 */
[C---:B---3--:R-:W-:Y:S02]  /*29f0*/  SEL R2, R15.reuse, R2, !P0 ;  /* 0x000000020f027207 */ /* 0x048fe40004000000 */
[C---:B----4-:R-:W-:Y:S02]  /*2a00*/  SEL R29, R15.reuse, R29, !P0 ;  /* 0x0000001d0f1d7207 */ /* 0x050fe40004000000 */
[C---:B------:R-:W-:Y:S02]  /*2a10*/  SEL R28, R15.reuse, R28, !P0 ;  /* 0x0000001c0f1c7207 */ /* 0x040fe40004000000 */
[C---:B------:R-:W-:Y:S02]  /*2a20*/  SEL R8, R15.reuse, R8, !P0 ;  /* 0x000000080f087207 */ /* 0x040fe40004000000 */
[C---:B------:R-:W-:Y:S02]  /*2a30*/  SEL R9, R15.reuse, R9, !P0 ;  /* 0x000000090f097207 */ /* 0x040fe40004000000 */
[----:B------:R-:W-:-:S02]  /*2a40*/  SEL R10, R15, R10, !P0 ;  /* 0x0000000a0f0a7207 */ /* 0x000fc40004000000 */
[C---:B------:R-:W-:Y:S02]  /*2a50*/  SEL R11, R15.reuse, R11, !P0 ;  /* 0x0000000b0f0b7207 */ /* 0x040fe40004000000 */
[C---:B------:R-:W-:Y:S02]  /*2a60*/  SEL R12, R15.reuse, R12, !P0 ;  /* 0x0000000c0f0c7207 */ /* 0x040fe40004000000 */
        /* <DEDUP_REMOVED lines=17> */
[----:B------:R-:W-:Y:S02]  /*2b80*/  SEL R0, R15, R0, !P0 ;  /* 0x000000000f007207 */ /* 0x000fe40004000000 */
[----:B------:R-:W2:Y:S02]  /*2b90*/  LDL.LU R15, [R1+0xf98] ;  /* 0x000f9800010f7983 */ /* 0x000ea40000300800 */
[----:B--2---:R-:W-:-:S05]  /*2ba0*/  IMAD R15, R15, UR6, RZ ;  /* 0x000000060f0f7c24 */ /* 0x004fca000f8e02ff */
[----:B------:R0:W-:Y:S04]  /*2bb0*/  STL [R1+0x4], R15 ;  /* 0x0000040f01007387 */ /* 0x0001e80000100800 */
[----:B0-----:R-:W2:Y:S01]  /*2bc0*/  LDL.LU R15, [R1+0xf94] ;  /* 0x000f9400010f7983 */ /* 0x001ea20000300800 */
[----:B------:R-:W-:Y:S02]  /*2bd0*/  IMAD R14, R14, UR6, RZ ;  /* 0x000000060e0e7c24 */ /* 0x000fe4000f8e02ff */
[----:B--2---:R-:W-:-:S05]  /*2be0*/  IMAD R15, R15, UR6, RZ ;  /* 0x000000060f0f7c24 */ /* 0x004fca000f8e02ff */
[----:B------:R0:W-:Y:S04]  /*2bf0*/  STL [R1+0x88], R15 ;  /* 0x0000880f01007387 */ /* 0x0001e80000100800 */
[----:B0-----:R-:W2:Y:S04]  /*2c00*/  LDL.LU R15, [R1+0xf90] ;  /* 0x000f9000010f7983 */ /* 0x001ea80000300800 */
[----:B------:R0:W-:Y:S04]  /*2c10*/  STL [R1+0x90], R14 ;  /* 0x0000900e01007387 */ /* 0x0001e80000100800 */
[----:B0-----:R-:W3:Y:S01]  /*2c20*/  LDL.LU R14, [R1+0xf8c] ;  /* 0x000f8c00010e7983 */ /* 0x001ee20000300800 */
[----:B------:R-:W-:-:S02]  /*2c30*/  IMAD R3, R3, UR6, RZ ;  /* 0x0000000603037c24 */ /* 0x000fc4000f8e02ff */
[----:B------:R-:W-:Y:S02]  /*2c40*/  IMAD R2, R2, UR6, RZ ;  /* 0x0000000602027c24 */ /* 0x000fe4000f8e02ff */
[----:B------:R-:W-:Y:S02]  /*2c50*/  IMAD R29, R29, UR6, RZ ;  /* 0x000000061d1d7c24 */ /* 0x000fe4000f8e02ff */
[----:B------:R-:W-:Y:S02]  /*2c60*/  IMAD R25, R25, UR6, RZ ;  /* 0x0000000619197c24 */ /* 0x000fe4000f8e02ff */
[----:B--2---:R-:W-:Y:S02]  /*2c70*/  IMAD R15, R15, UR6, RZ ;  /* 0x000000060f0f7c24 */ /* 0x004fe4000f8e02ff */
[----:B---3--:R-:W-:-:S05]  /*2c80*/  IMAD R14, R14, UR6, RZ ;  /* 0x000000060e0e7c24 */ /* 0x008fca000f8e02ff */
[----:B------:R0:W-:Y:S04]  /*2c90*/  STL [R1+0x98], R14 ;  /* 0x0000980e01007387 */ /* 0x0001e80000100800 */
[----:B0-----:R-:W2:Y:S04]  /*2ca0*/  LDL.LU R14, [R1+0xf88] ;  /* 0x000f8800010e7983 */ /* 0x001ea80000300800 */
[----:B------:R0:W-:Y:S04]  /*2cb0*/  STL [R1+0xa0], R15 ;  /* 0x0000a00f01007387 */ /* 0x0001e80000100800 */
[----:B0-----:R-:W2:Y:S04]  /*2cc0*/  LDL.LU R15, [R1+0xf84] ;  /* 0x000f8400010f7983 */ /* 0x001ea80000300800 */
[----:B------:R0:W-:Y:S04]  /*2cd0*/  STL [R1+0xa8], R3 ;  /* 0x0000a80301007387 */ /* 0x0001e80000100800 */
[----:B------:R1:W-:Y:S01]  /*2ce0*/  STL [R1+0xb0], R2 ;  /* 0x0000b00201007387 */ /* 0x0003e20000100800 */
[----:B0-----:R-:W-:-:S03]  /*2cf0*/  IMAD R3, R28, UR6, RZ ;  /* 0x000000061c037c24 */ /* 0x001fc6000f8e02ff */
[----:B------:R-:W-:Y:S01]  /*2d00*/  STL [R1+0xb8], R29 ;  /* 0x0000b81d01007387 */ /* 0x000fe20000100800 */
[----:B-1----:R-:W-:-:S03]  /*2d10*/  IMAD R2, R8, UR6, RZ ;  /* 0x0000000608027c24 */ /* 0x002fc6000f8e02ff */
[----:B------:R0:W-:Y:S01]  /*2d20*/  STL [R1+0xc0], R3 ;  /* 0x0000c00301007387 */ /* 0x0001e20000100800 */
[----:B------:R-:W-:-:S03]  /*2d30*/  IMAD R8, R9, UR6, RZ ;  /* 0x0000000609087c24 */ /* 0x000fc6000f8e02ff */
[----:B------:R1:W-:Y:S01]  /*2d40*/  STL [R1+0xc4], R2 ;  /* 0x0000c40201007387 */ /* 0x0003e20000100800 */
[----:B0-----:R-:W-:-:S03]  /*2d50*/  IMAD R3, R10, UR6, RZ ;  /* 0x000000060a037c24 */ /* 0x001fc6000f8e02ff */
[----:B------:R0:W-:Y:S01]  /*2d60*/  STL [R1+0xc8], R8 ;  /* 0x0000c80801007387 */ /* 0x0001e20000100800 */
[----:B-1----:R-:W-:-:S03]  /*2d70*/  IMAD R2, R11, UR6, RZ ;  /* 0x000000060b027c24 */ /* 0x002fc6000f8e02ff */
[----:B------:R1:W-:Y:S01]  /*2d80*/  STL [R1+0xcc], R3 ;  /* 0x0000cc0301007387 */ /* 0x0003e20000100800 */
[----:B0-----:R-:W-:-:S03]  /*2d90*/  IMAD R8, R12, UR6, RZ ;  /* 0x000000060c087c24 */ /* 0x001fc6000f8e02ff */
[----:B------:R0:W-:Y:S01]  /*2da0*/  STL [R1+0xd0], R2 ;  /* 0x0000d00201007387 */ /* 0x0001e20000100800 */
[----:B-1----:R-:W-:-:S03]  /*2db0*/  IMAD R3, R13, UR6, RZ ;  /* 0x000000060d037c24 */ /* 0x002fc6000f8e02ff */
[----:B------:R-:W-:Y:S04]  /*2dc0*/  STL [R1+0xd4], R8 ;  /* 0x0000d40801007387 */ /* 0x000fe80000100800 */
[----:B------:R-:W3:Y:S01]  /*2dd0*/  LDL.LU R13, [R1+0x88] ;  /* 0x00008800010d7983 */ /* 0x000ee20000300800 */
[----:B0-----:R-:W-:-:S03]  /*2de0*/  IMAD R2, R16, UR6, RZ ;  /* 0x0000000610027c24 */ /* 0x001fc6000f8e02ff */
[----:B------:R-:W-:Y:S04]  /*2df0*/  STL [R1+0xe0], R3 ;  /* 0x0000e00301007387 */ /* 0x000fe80000100800 */
[----:B------:R-:W4:Y:S04]  /*2e00*/  LDL.LU R28, [R1+0x90] ;  /* 0x00009000011c7983 */ /* 0x000f280000300800 */
[----:B------:R0:W-:Y:S04]  /*2e10*/  STL [R1+0xe4], R2 ;  /* 0x0000e40201007387 */ /* 0x0001e80000100800 */
[----:B------:R-:W4:Y:S04]  /*2e20*/  LDL.LU R29, [R1+0x98] ;  /* 0x00009800011d7983 */ /* 0x000f280000300800 */
[----:B------:R-:W4:Y:S01]  /*2e30*/  LDL.LU R11, [R1+0xa0] ;  /* 0x0000a000010b7983 */ /* 0x000f220000300800 */
[----:B0-----:R-:W-:-:S03]  /*2e40*/  IMAD R2, R17, UR6, RZ ;  /* 0x0000000611027c24 */ /* 0x001fc6000f8e02ff */
[----:B------:R-:W4:Y:S01]  /*2e50*/  LDL.LU R9, [R1+0xa8] ;  /* 0x0000a80001097983 */ /* 0x000f220000300800 */
[----:B------:R-:W-:-:S03]  /*2e60*/  IMAD R3, R18, UR6, RZ ;  /* 0x0000000612037c24 */ /* 0x000fc6000f8e02ff */
[----:B------:R-:W4:Y:S04]  /*2e70*/  LDL.LU R8, [R1+0xb0] ;  /* 0x0000b00001087983 */ /* 0x000f280000300800 */
[----:B------:R-:W4:Y:S04]  /*2e80*/  LDL.LU R10, [R1+0xb8] ;  /* 0x0000b800010a7983 */ /* 0x000f280000300800 */
[----:B------:R-:W4:Y:S04]  /*2e90*/  LDL.LU R12, [R1+0xc0] ;  /* 0x0000c000010c7983 */ /* 0x000f280000300800 */
[----:B------:R-:W4:Y:S04]  /*2ea0*/  LDL.LU R16, [R1+0xc8] ;  /* 0x0000c80001107983 */ /* 0x000f280000300800 */
[----:B------:R-:W4:Y:S04]  /*2eb0*/  LDL.LU R17, [R1+0xc4] ;  /* 0x0000c40001117983 */ /* 0x000f280000300800 */
[----:B------:R0:W-:Y:S04]  /*2ec0*/  STL [R1+0xe8], R2 ;  /* 0x0000e80201007387 */ /* 0x0001e80000100800 */
[----:B------:R-:W4:Y:S04]  /*2ed0*/  LDL.LU R18, [R1+0xcc] ;  /* 0x0000cc0001127983 */ /* 0x000f280000300800 */
[----:B------:R1:W-:Y:S01]  /*2ee0*/  STL [R1+0xec], R3 ;  /* 0x0000ec0301007387 */ /* 0x0003e20000100800 */
[----:B0-----:R-:W-:-:S03]  /*2ef0*/  IMAD R2, R19, UR6, RZ ;  /* 0x0000000613027c24 */ /* 0x001fc6000f8e02ff */
[----:B------:R-:W2:Y:S04]  /*2f00*/  LDL.LU R19, [R1+0x4] ;  /* 0x0000040001137983 */ /* 0x000ea80000300800 */
[----:B------:R0:W-:Y:S01]  /*2f10*/  STL [R1+0xf8], R2 ;  /* 0x0000f80201007387 */ /* 0x0001e20000100800 */
[----:B-1----:R-:W-:-:S03]  /*2f20*/  IMAD R3, R20, UR6, RZ ;  /* 0x0000000614037c24 */ /* 0x002fc6000f8e02ff */
[----:B------:R-:W4:Y:S04]  /*2f30*/  LDL.LU R20, [R1+0xd0] ;  /* 0x0000d00001147983 */ /* 0x000f280000300800 */
[----:B------:R1:W-:Y:S01]  /*2f40*/  STL [R1+0xfc], R3 ;  /* 0x0000fc0301007387 */ /* 0x0003e20000100800 */
[----:B0-----:R-:W-:Y:S02]  /*2f50*/  IMAD R2, R21, UR6, RZ ;  /* 0x0000000615027c24 */ /* 0x001fe4000f8e02ff */
[----:B-1----:R-:W-:Y:S02]  /*2f60*/  IMAD R3, R22, UR6, RZ ;  /* 0x0000000616037c24 */ /* 0x002fe4000f8e02ff */
[----:B------:R-:W4:Y:S04]  /*2f70*/  LDL.LU R22, [R1+0xd4] ;  /* 0x0000d40001167983 */ /* 0x000f280000300800 */
[----:B------:R0:W-:Y:S01]  /*2f80*/  STL [R1+0x100], R2 ;  /* 0x0001000201007387 */ /* 0x0001e20000100800 */
[----:B------:R-:W-:-:S03]  /*2f90*/  IMAD R21, R26, UR6, RZ ;  /* 0x000000061a157c24 */ /* 0x000fc6000f8e02ff */
[----:B------:R1:W-:Y:S01]  /*2fa0*/  STL [R1+0x104], R3 ;  /* 0x0001040301007387 */ /* 0x0003e20000100800 */
[----:B0-----:R-:W-:Y:S02]  /*2fb0*/  IMAD R2, R23, UR6, RZ ;  /* 0x0000000617027c24 */ /* 0x001fe4000f8e02ff */
[----:B------:R-:W-:Y:S02]  /*2fc0*/  IMAD R23, R24, UR6, RZ ;  /* 0x0000000618177c24 */ /* 0x000fe4000f8e02ff */
[----:B------:R-:W4:Y:S01]  /*2fd0*/  LDL.LU R24, [R1+0xe0] ;  /* 0x0000e00001187983 */ /* 0x000f220000300800 */
[----:B-1----:R-:W-:-:S03]  /*2fe0*/  IMAD R3, R27, UR6, RZ ;  /* 0x000000061b037c24 */ /* 0x002fc6000f8e02ff */
[----:B------:R0:W-:Y:S04]  /*2ff0*/  STL [R1+0x110], R2 ;  /* 0x0001100201007387 */ /* 0x0001e80000100800 */
[----:B------:R-:W-:Y:S04]  /*3000*/  STL [R1+0x114], R23 ;  /* 0x0001141701007387 */ /* 0x000fe80000100800 */
[----:B------:R-:W4:Y:S01]  /*3010*/  LDL.LU R26, [R1+0xe4] ;  /* 0x0000e400011a7983 */ /* 0x000f220000300800 */
[----:B0-----:R-:W-:-:S03]  /*3020*/  IMAD R2, R7, UR6, RZ ;  /* 0x0000000607027c24 */ /* 0x001fc6000f8e02ff */
[----:B------:R-:W4:Y:S04]  /*3030*/  LDL R27, [R1+0x110] ;  /* 0x00011000011b7983 */ /* 0x000f280000100800 */
[----:B------:R-:W-:Y:S04]  /*3040*/  STL [R1+0xbc], R25 ;  /* 0x0000bc1901007387 */ /* 0x000fe80000100800 */
[----:B------:R-:W4:Y:S04]  /*3050*/  LDL R7, [R1+0x104] ;  /* 0x0001040001077983 */ /* 0x000f280000100800 */
[----:B------:R-:W-:Y:S04]  /*3060*/  STL [R1+0xb4], R21 ;  /* 0x0000b41501007387 */ /* 0x000fe80000100800 */
[----:B------:R-:W-:Y:S04]  /*3070*/  STL [R1+0xac], R3 ;  /* 0x0000ac0301007387 */ /* 0x000fe80000100800 */
[----:B------:R-:W-:Y:S04]  /*3080*/  STL [R1+0xa4], R2 ;  /* 0x0000a40201007387 */ /* 0x000fe80000100800 */
[----:B------:R0:W-:Y:S04]  /*3090*/  STL [R1+0xf68], R2 ;  /* 0x000f680201007387 */ /* 0x0001e80000100800 */
[----:B0-----:R-:W3:Y:S04]  /*30a0*/  LDL R2, [R1+0x100] ;  /* 0x0001000001027983 */ /* 0x001ee80000100800 */
[----:B------:R0:W-:Y:S04]  /*30b0*/  STL [R1+0xf6c], R3 ;  /* 0x000f6c0301007387 */ /* 0x0001e80000100800 */
[----:B0-----:R-:W2:Y:S04]  /*30c0*/  LDL R3, [R1+0xfc] ;  /* 0x0000fc0001037983 */ /* 0x001ea80000100800 */
[----:B---3--:R0:W-:Y:S04]  /*30d0*/  STL [R1+0xf70], R2 ;  /* 0x000f700201007387 */ /* 0x0081e80000100800 */
[----:B0-----:R-:W3:Y:S04]  /*30e0*/  LDL R2, [R1+0xf8] ;  /* 0x0000f80001027983 */ /* 0x001ee80000100800 */
[----:B--2---:R0:W-:Y:S04]  /*30f0*/  STL [R1+0xf74], R3 ;  /* 0x000f740301007387 */ /* 0x0041e80000100800 */
[----:B0-----:R-:W2:Y:S04]  /*3100*/  LDL R3, [R1+0xec] ;  /* 0x0000ec0001037983 */ /* 0x001ea80000100800 */
[----:B---3--:R0:W-:Y:S04]  /*3110*/  STL [R1+0xf78], R2 ;  /* 0x000f780201007387 */ /* 0x0081e80000100800 */
[----:B0-----:R-:W3:Y:S01]  /*3120*/  LDL R2, [R1+0xe8] ;  /* 0x0000e80001027983 */ /* 0x001ee20000100800 */
[----:B------:R-:W-:-:S02]  /*3130*/  IMAD R6, R6, UR6, RZ ;  /* 0x0000000606067c24 */ /* 0x000fc4000f8e02ff */
[----:B------:R-:W-:Y:S01]  /*3140*/  IMAD R5, R5, UR6, RZ ;  /* 0x0000000605057c24 */ /* 0x000fe2000f8e02ff */
[----:B--2---:R-:W-:Y:S01]  /*3150*/  STL [R1+0xf7c], R3 ;  /* 0x000f7c0301007387 */ /* 0x004fe20000100800 */
[----:B------:R-:W-:-:S03]  /*3160*/  IMAD R4, R4, UR6, RZ ;  /* 0x0000000604047c24 */ /* 0x000fc6000f8e02ff */
[----:B---3--:R0:W-:Y:S04]  /*3170*/  STL [R1+0xf80], R2 ;  /* 0x000f800201007387 */ /* 0x0081e80000100800 */
[----:B------:R-:W-:Y:S01]  /*3180*/  STL [R1+0x9c], R6 ;  /* 0x00009c0601007387 */ /* 0x000fe20000100800 */
[----:B0-----:R-:W-:-:S03]  /*3190*/  IMAD.WIDE R2, R19, 0x2, R14 ;  /* 0x0000000213027825 */ /* 0x001fc600078e020e */
[----:B------:R-:W-:Y:S04]  /*31a0*/  STL [R1+0x94], R5 ;  /* 0x0000940501007387 */ /* 0x000fe80000100800 */
[----:B------:R0:W-:Y:S04]  /*31b0*/  STL.64 [R1+0x80], R2 ;  /* 0x0000800201007387 */ /* 0x0001e80000100a00 */
[----:B------:R-:W-:Y:S01]  /*31c0*/  STL [R1+0x8c], R4 ;  /* 0x00008c0401007387 */ /* 0x000fe20000100800 */
[----:B0-----:R-:W-:-:S05]  /*31d0*/  IMAD.WIDE R2, R13, 0x2, R14 ;  /* 0x000000020d027825 */ /* 0x001fca00078e020e */
[----:B------:R4:W-:Y:S02]  /*31e0*/  STL.64 [R1+0x78], R2 ;  /* 0x0000780201007387 */ /* 0x0009e40000100a00 */
[----:B----4-:R-:W-:-:S05]  /*31f0*/  IMAD.WIDE R2, R28, 0x2, R14 ;  /* 0x000000021c027825 */ /* 0x010fca00078e020e */
[----:B------:R0:W-:Y:S02]  /*3200*/  STL.64 [R1+0x70], R2 ;  /* 0x0000700201007387 */ /* 0x0001e40000100a00 */
[----:B0-----:R-:W-:-:S05]  /*3210*/  IMAD.WIDE R2, R29, 0x2, R14 ;  /* 0x000000021d027825 */ /* 0x001fca00078e020e */
        /* <DEDUP_REMOVED lines=24> */
[----:B------:R0:W-:Y:S04]  /*33a0*/  STL.64 [R1+0xf0], R2 ;  /* 0x0000f00201007387 */ /* 0x0001e80000100a00 */
[----:B0-----:R-:W2:Y:S02]  /*33b0*/  LDL.LU R2, [R1+0xf80] ;  /* 0x000f800001027983 */ /* 0x001ea40000300800 */
[----:B--2---:R-:W-:-:S05]  /*33c0*/  IMAD.WIDE R2, R2, 0x2, R14 ;  /* 0x0000000202027825 */ /* 0x004fca00078e020e */
        /* <DEDUP_REMOVED lines=26> */
[----:B0-----:R-:W2:Y:S01]  /*3570*/  LDL.LU R2, [R1+0xf68] ;  /* 0x000f680001027983 */ /* 0x001ea20000300800 */
[----:B------:R-:W-:-:S04]  /*3580*/  IMAD.WIDE R6, R6, 0x2, R14 ;  /* 0x0000000206067825 */ /* 0x000fc800078e020e */
[----:B--2---:R-:W-:-:S05]  /*3590*/  IMAD.WIDE R2, R2, 0x2, R14 ;  /* 0x0000000202027825 */ /* 0x004fca00078e020e */
[----:B------:R0:W-:Y:S04]  /*35a0*/  STL.64 [R1+0x170], R2 ;  /* 0x0001700201007387 */ /* 0x0001e80000100a00 */
[----:B0-----:R-:W2:Y:S04]  /*35b0*/  LDL.LU.64 R2, [R1+0xf60] ;  /* 0x000f600001027983 */ /* 0x001ea80000300a00 */
[----:B------:R0:W-:Y:S01]  /*35c0*/  STL.64 [R1+0x178], R6 ;  /* 0x0001780601007387 */ /* 0x0001e20000100a00 */
[----:B------:R-:W-:Y:S01]  /*35d0*/  IMAD R0, R0, UR6, RZ ;  /* 0x0000000600007c24 */ /* 0x000fe2000f8e02ff */
[----:B------:R-:W-:Y:S01]  /*35e0*/  ULDC UR6, c[0x0][0x234] ;  /* 0x00008d0000067ab9 */ /* 0x000fe20000000800 */
[----:B0-----:R-:W-:-:S05]  /*35f0*/  IMAD.WIDE R6, R5, 0x2, R14 ;  /* 0x0000000205067825 */ /* 0x001fca00078e020e */
[----:B------:R0:W-:Y:S02]  /*3600*/  STL.64 [R1+0x180], R6 ;  /* 0x0001800601007387 */ /* 0x0001e40000100a00 */
[----:B0-----:R-:W-:-:S04]  /*3610*/  IMAD.WIDE R6, R4, 0x2, R14 ;  /* 0x0000000204067825 */ /* 0x001fc800078e020e */
[----:B------:R-:W-:Y:S01]  /*3620*/  IMAD.WIDE R4, R0, 0x2, R14 ;  /* 0x0000000200047825 */ /* 0x000fe200078e020e */
[----:B------:R0:W-:Y:S04]  /*3630*/  STL.64 [R1+0x188], R6 ;  /* 0x0001880601007387 */ /* 0x0001e80000100a00 */
[----:B------:R1:W-:Y:S01]  /*3640*/  STL.64 [R1+0x190], R4 ;  /* 0x0001900401007387 */ /* 0x0003e20000100a00 */
[----:B--2---:R-:W-:-:S04]  /*3650*/  IMAD.WIDE R14, R19, 0x2, R2 ;  /* 0x00000002130e7825 */ /* 0x004fc800078e0202 */
[----:B0-----:R-:W-:-:S04]  /*3660*/  IMAD.WIDE R6, R13, 0x2, R2 ;  /* 0x000000020d067825 */ /* 0x001fc800078e0202 */
[--C-:B-1----:R-:W-:Y:S01]  /*3670*/  IMAD.WIDE R4, R28, 0x2, R2.reuse ;  /* 0x000000021c047825 */ /* 0x102fe200078e0202 */
[----:B------:R-:W-:Y:S03]  /*3680*/  STL.64 [R1+0x10], R14 ;  /* 0x0000100e01007387 */ /* 0x000fe60000100a00 */
[--C-:B------:R-:W-:Y:S01]  /*3690*/  IMAD.WIDE R28, R29, 0x2, R2.reuse ;  /* 0x000000021d1c7825 */ /* 0x100fe200078e0202 */
[----:B------:R0:W-:Y:S04]  /*36a0*/  STL.64 [R1+0x8], R6 ;  /* 0x0000080601007387 */ /* 0x0001e80000100a00 */
[----:B------:R-:W-:Y:S04]  /*36b0*/  STL.64 [R1+0xf00], R28 ;  /* 0x000f001c01007387 */ /* 0x000fe80000100a00 */
[----:B------:R1:W-:Y:S01]  /*36c0*/  STL.64 [R1], R4 ;  /* 0x0000000401007387 */ /* 0x0003e20000100a00 */
[----:B------:R-:W-:-:S04]  /*36d0*/  IMAD.WIDE R12, R12, 0x2, R2 ;  /* 0x000000020c0c7825 */ /* 0x000fc800078e0202 */
[----:B0-----:R-:W-:-:S04]  /*36e0*/  IMAD.WIDE R6, R9, 0x2, R2 ;  /* 0x0000000209067825 */ /* 0x001fc800078e0202 */
[----:B------:R-:W-:-:S04]  /*36f0*/  IMAD.WIDE R8, R8, 0x2, R2 ;  /* 0x0000000208087825 */ /* 0x000fc800078e0202 */
[----:B-1----:R-:W-:-:S04]  /*3700*/  IMAD.WIDE R4, R11, 0x2, R2 ;  /* 0x000000020b047825 */ /* 0x002fc800078e0202 */
[--C-:B------:R-:W-:Y:S01]  /*3710*/  IMAD.WIDE R10, R10, 0x2, R2.reuse ;  /* 0x000000020a0a7825 */ /* 0x100fe200078e0202 */
[----:B------:R0:W-:Y:S03]  /*3720*/  STL.64 [R1+0xef8], R4 ;  /* 0x000ef80401007387 */ /* 0x0001e60000100a00 */
[--C-:B------:R-:W-:Y:S01]  /*3730*/  IMAD.WIDE R14, R17, 0x2, R2.reuse ;  /* 0x00000002110e7825 */ /* 0x100fe200078e0202 */
[----:B------:R-:W-:Y:S03]  /*3740*/  STL.64 [R1+0xef0], R6 ;  /* 0x000ef00601007387 */ /* 0x000fe60000100a00 */
[--C-:B------:R-:W-:Y:S01]  /*3750*/  IMAD.WIDE R16, R16, 0x2, R2.reuse ;  /* 0x0000000210107825 */ /* 0x100fe200078e0202 */
[----:B------:R-:W-:Y:S04]  /*3760*/  STL.64 [R1+0xf08], R8 ;  /* 0x000f080801007387 */ /* 0x000fe80000100a00 */
[----:B------:R-:W-:Y:S04]  /*3770*/  STL.64 [R1+0xee8], R10 ;  /* 0x000ee80a01007387 */ /* 0x000fe80000100a00 */
[----:B------:R-:W-:Y:S04]  /*3780*/  STL.64 [R1+0xf10], R12 ;  /* 0x000f100c01007387 */ /* 0x000fe80000100a00 */
[----:B------:R-:W-:Y:S04]  /*3790*/  STL.64 [R1+0xf18], R14 ;  /* 0x000f180e01007387 */ /* 0x000fe80000100a00 */
[----:B------:R-:W-:Y:S04]  /*37a0*/  STL.64 [R1+0xf20], R16 ;  /* 0x000f201001007387 */ /* 0x000fe80000100a00 */
[----:B------:R-:W2:Y:S04]  /*37b0*/  LDL.LU R28, [R1+0xe8] ;  /* 0x0000e800011c7983 */ /* 0x000ea80000300800 */
[----:B------:R-:W3:Y:S04]  /*37c0*/  LDL.LU R29, [R1+0xec] ;  /* 0x0000ec00011d7983 */ /* 0x000ee80000300800 */
[----:B0-----:R-:W4:Y:S04]  /*37d0*/  LDL.LU R4, [R1+0x100] ;  /* 0x0001000001047983 */ /* 0x001f280000300800 */
[----:B------:R-:W2:Y:S04]  /*37e0*/  LDL.LU R5, [R1+0x104] ;  /* 0x0001040001057983 */ /* 0x000ea80000300800 */
[----:B--2---:R0:W-:Y:S04]  /*37f0*/  STL [R1+0xf54], R5 ;  /* 0x000f540501007387 */ /* 0x0041e80000100800 */
[----:B0-----:R-:W2:Y:S04]  /*3800*/  LDL.LU R5, [R1+0xfc] ;  /* 0x0000fc0001057983 */ /* 0x001ea80000300800 */
[----:B----4-:R0:W-:Y:S04]  /*3810*/  STL [R1+0xf58], R4 ;  /* 0x000f580401007387 */ /* 0x0101e80000100800 */
[----:B0-----:R-:W4:Y:S04]  /*3820*/  LDL.LU R4, [R1+0xf8] ;  /* 0x0000f80001047983 */ /* 0x001f280000300800 */
[----:B--2---:R-:W-:Y:S04]  /*3830*/  STL [R1+0xf5c], R5 ;  /* 0x000f5c0501007387 */ /* 0x004fe80000100800 */
[----:B------:R-:W2:Y:S04]  /*3840*/  LDL.LU R6, [R1+0x114] ;  /* 0x0001140001067983 */ /* 0x000ea80000300800 */
[----:B------:R-:W3:Y:S04]  /*3850*/  LDL.LU R7, [R1+0xbc] ;  /* 0x0000bc0001077983 */ /* 0x000ee80000300800 */
[----:B---3--:R0:W-:Y:S04]  /*3860*/  STL [R1+0xf4c], R7 ;  /* 0x000f4c0701007387 */ /* 0x0081e80000100800 */
[----:B0-----:R-:W3:Y:S04]  /*3870*/  LDL.LU R7, [R1+0x110] ;  /* 0x0001100001077983 */ /* 0x001ee80000300800 */
[----:B--2---:R-:W-:Y:S04]  /*3880*/  STL [R1+0xf50], R6 ;  /* 0x000f500601007387 */ /* 0x004fe80000100800 */
[----:B------:R-:W2:Y:S04]  /*3890*/  LDL.LU.64 R10, [R1+0x80] ;  /* 0x00008000010a7983 */ /* 0x000ea80000300a00 */
[----:B--2---:R0:W-:Y:S04]  /*38a0*/  STL.64 [R1+0xf30], R10 ;  /* 0x000f300a01007387 */ /* 0x0041e80000100a00 */
[----:B0-----:R-:W2:Y:S04]  /*38b0*/  LDL.LU R10, [R1+0x94] ;  /* 0x00009400010a7983 */ /* 0x001ea80000300800 */
[----:B------:R-:W4:Y:S04]  /*38c0*/  LDL.LU R11, [R1+0x8c] ;  /* 0x00008c00010b7983 */ /* 0x000f280000300800 */
[----:B----4-:R0:W-:Y:S04]  /*38d0*/  STL [R1+0xf38], R11 ;  /* 0x000f380b01007387 */ /* 0x0101e80000100800 */
[----:B0-----:R-:W4:Y:S04]  /*38e0*/  LDL.LU R11, [R1+0x9c] ;  /* 0x00009c00010b7983 */ /* 0x001f280000300800 */
[----:B--2---:R0:W-:Y:S04]  /*38f0*/  STL [R1+0xf3c], R10 ;  /* 0x000f3c0a01007387 */ /* 0x0041e80000100800 */
[----:B0-----:R-:W2:Y:S04]  /*3900*/  LDL.LU R10, [R1+0xa4] ;  /* 0x0000a400010a7983 */ /* 0x001ea80000300800 */
[----:B----4-:R0:W-:Y:S04]  /*3910*/  STL [R1+0xf40], R11 ;  /* 0x000f400b01007387 */ /* 0x0101e80000100800 */
[----:B0-----:R-:W4:Y:S01]  /*3920*/  LDL.LU R11, [R1+0xac] ;  /* 0x0000ac00010b7983 */ /* 0x001f220000300800 */
[----:B------:R-:W-:-:S03]  /*3930*/  IMAD.WIDE R18, R18, 0x2, R2 ;  /* 0x0000000212127825 */ /* 0x000fc600078e0202 */
[----:B--2---:R0:W-:Y:S01]  /*3940*/  STL [R1+0xf44], R10 ;  /* 0x000f440a01007387 */ /* 0x0041e20000100800 */
[----:B------:R-:W-:-:S04]  /*3950*/  IMAD.WIDE R8, R28, 0x2, R2 ;  /* 0x000000021c087825 */ /* 0x000fc800078e0202 */
[--C-:B------:R-:W-:Y:S01]  /*3960*/  IMAD.WIDE R28, R29, 0x2, R2.reuse ;  /* 0x000000021d1c7825 */ /* 0x100fe200078e0202 */
[----:B0-----:R-:W2:Y:S03]  /*3970*/  LDL.LU R10, [R1+0xb4] ;  /* 0x0000b400010a7983 */ /* 0x001ea60000300800 */
[--C-:B------:R-:W-:Y:S01]  /*3980*/  IMAD.WIDE R4, R4, 0x2, R2.reuse ;  /* 0x0000000204047825 */ /* 0x100fe200078e0202 */
[----:B----4-:R-:W-:Y:S04]  /*3990*/  STL [R1+0xf48], R11 ;  /* 0x000f480b01007387 */ /* 0x010fe80000100800 */
[----:B------:R0:W-:Y:S04]  /*39a0*/  STL.64 [R1+0xf28], R18 ;  /* 0x000f281201007387 */ /* 0x0001e80000100a00 */
[----:B0-----:R-:W4:Y:S04]  /*39b0*/  LDL.LU.64 R18, [R1+0x10] ;  /* 0x0000100001127983 */ /* 0x001f280000300a00 */
[----:B------:R-:W4:Y:S04]  /*39c0*/  LDL.LU.64 R16, [R1+0x78] ;  /* 0x0000780001107983 */ /* 0x000f280000300a00 */
[----:B------:R-:W4:Y:S04]  /*39d0*/  LDL.LU.64 R14, [R1+0x8] ;  /* 0x00000800010e7983 */ /* 0x000f280000300a00 */
[----:B------:R-:W4:Y:S04]  /*39e0*/  LDL.LU.64 R12, [R1+0x70] ;  /* 0x00007000010c7983 */ /* 0x000f280000300a00 */
[----:B------:R0:W-:Y:S04]  /*39f0*/  STL.64 [R1+0xc0], R8 ;  /* 0x0000c00801007387 */ /* 0x0001e80000100a00 */
[----:B0-----:R-:W4:Y:S04]  /*3a00*/  LDL.LU.64 R8, [R1] ;  /* 0x0000000001087983 */ /* 0x001f280000300a00 */
[----:B------:R0:W-:Y:S04]  /*3a10*/  STL.64 [R1+0xc8], R28 ;  /* 0x0000c81c01007387 */ /* 0x0001e80000100a00 */
[----:B0-----:R-:W4:Y:S04]  /*3a20*/  LDL.LU.64 R28, [R1+0x68] ;  /* 0x00006800011c7983 */ /* 0x001f280000300a00 */
[----:B------:R0:W-:Y:S04]  /*3a30*/  STL.64 [R1+0xd0], R4 ;  /* 0x0000d00401007387 */ /* 0x0001e80000100a00 */
[----:B0-----:R-:W3:Y:S02]  /*3a40*/  LDL.LU R5, [R1+0xf5c] ;  /* 0x000f5c0001057983 */ /* 0x001ee40000300800 */
[----:B---3--:R-:W-:-:S05]  /*3a50*/  IMAD.WIDE R4, R5, 0x2, R2 ;  /* 0x0000000205047825 */ /* 0x008fca00078e0202 */
[----:B------:R0:W-:Y:S04]  /*3a60*/  STL.64 [R1+0xe0], R4 ;  /* 0x0000e00401007387 */ /* 0x0001e80000100a00 */
[----:B0-----:R-:W3:Y:S02]  /*3a70*/  LDL.LU R4, [R1+0xf58] ;  /* 0x000f580001047983 */ /* 0x001ee40000300800 */
[----:B---3--:R-:W-:-:S05]  /*3a80*/  IMAD.WIDE R4, R4, 0x2, R2 ;  /* 0x0000000204047825 */ /* 0x008fca00078e0202 */
[----:B------:R0:W-:Y:S04]  /*3a90*/  STL.64 [R1+0xe8], R4 ;  /* 0x0000e80401007387 */ /* 0x0001e80000100a00 */
[----:B0-----:R-:W3:Y:S01]  /*3aa0*/  LDL.LU R5, [R1+0xf54] ;  /* 0x000f540001057983 */ /* 0x001ee20000300800 */
[----:B------:R-:W-:-:S04]  /*3ab0*/  IMAD.WIDE R6, R7, 0x2, R2 ;  /* 0x0000000207067825 */ /* 0x000fc800078e0202 */
[----:B---3--:R-:W-:-:S05]  /*3ac0*/  IMAD.WIDE R4, R5, 0x2, R2 ;  /* 0x0000000205047825 */ /* 0x008fca00078e0202 */
[----:B------:R0:W-:Y:S04]  /*3ad0*/  STL.64 [R1+0xf8], R4 ;  /* 0x0000f80401007387 */ /* 0x0001e80000100a00 */
[----:B0-----:R-:W3:Y:S04]  /*3ae0*/  LDL.LU.64 R4, [R1+0x60] ;  /* 0x0000600001047983 */ /* 0x001ee80000300a00 */
        /* <DEDUP_REMOVED lines=9> */
[----:B------:R0:W-:Y:S04]  /*3b80*/  STL.64 [R1+0xb0], R10 ;  /* 0x0000b00a01007387 */ /* 0x0001e80000100a00 */
[----:B0-----:R-:W4:Y:S02]  /*3b90*/  LDL.LU R11, [R1+0xf48] ;  /* 0x000f4800010b7983 */ /* 0x001f240000300800 */
[----:B----4-:R-:W-:-:S05]  /*3ba0*/  IMAD.WIDE R10, R11, 0x2, R2 ;  /* 0x000000020b0a7825 */ /* 0x010fca00078e0202 */
        /* <DEDUP_REMOVED lines=13> */
[----:B0-----:R-:W4:Y:S01]  /*3c80*/  LDL.LU.64 R10, [R1+0xf30] ;  /* 0x000f3000010a7983 */ /* 0x001f220000300a00 */
[----:B------:R-:W-:-:S04]  /*3c90*/  IMAD.WIDE R20, R20, 0x2, R2 ;  /* 0x0000000214147825 */ /* 0x000fc800078e0202 */
[----:B------:R-:W-:-:S04]  /*3ca0*/  IMAD.WIDE R22, R22, 0x2, R2 ;  /* 0x0000000216167825 */ /* 0x000fc800078e0202 */
[----:B------:R-:W-:-:S04]  /*3cb0*/  IMAD.WIDE R24, R24, 0x2, R2 ;  /* 0x0000000218187825 */ /* 0x000fc800078e0202 */
[----:B------:R-:W-:-:S04]  /*3cc0*/  IMAD.WIDE R26, R26, 0x2, R2 ;  /* 0x000000021a1a7825 */ /* 0x000fc800078e0202 */
[----:B------:R-:W-:-:S05]  /*3cd0*/  IMAD.WIDE R2, R0, 0x2, R2 ;  /* 0x0000000200027825 */ /* 0x000fca00078e0202 */
[----:B------:R0:W-:Y:S04]  /*3ce0*/  STL.64 [R1+0x158], R2 ;  /* 0x0001580201007387 */ /* 0x0001e80000100a00 */
[----:B0-----:R-:W2:Y:S01]  /*3cf0*/  LDL R3, [R1+0x224] ;  /* 0x0002240001037983 */ /* 0x001ea20000100800 */
[----:B----4-:R-:W-:-:S03]  /*3d00*/  IMAD.MOV.U32 R0, RZ, RZ, R11 ;  /* 0x000000ffff007224 */ /* 0x010fc600078e000b */
[----:B------:R0:W-:Y:S04]  /*3d10*/  STL [R1+0xeb0], R10 ;  /* 0x000eb00a01007387 */ /* 0x0001e80000100800 */
[----:B------:R-:W-:Y:S04]  /*3d20*/  STL [R1+0xeac], R18 ;  /* 0x000eac1201007387 */ /* 0x000fe80000100800 */
[----:B------:R1:W-:Y:S04]  /*3d30*/  STL [R1+0xea8], R0 ;  /* 0x000ea80001007387 */ /* 0x0003e80000100800 */
[----:B0-----:R-:W4:Y:S01]  /*3d40*/  LDL.LU.64 R10, [R1+0x48] ;  /* 0x00004800010a7983 */ /* 0x001f220000300a00 */
[----:B-1----:R-:W-:-:S03]  /*3d50*/  IMAD.MOV.U32 R0, RZ, RZ, R19 ;  /* 0x000000ffff007224 */ /* 0x002fc600078e0013 */
[----:B------:R-:W4:Y:S04]  /*3d60*/  LDL.LU.64 R18, [R1+0xf28] ;  /* 0x000f280001127983 */ /* 0x000f280000300a00 */
[----:B------:R-:W-:Y:S04]  /*3d70*/  STL [R1+0xea4], R16 ;  /* 0x000ea41001007387 */ /* 0x000fe80000100800 */
[----:B------:R0:W-:Y:S02]  /*3d80*/  STL [R1+0xea0], R0 ;  /* 0x000ea00001007387 */ /* 0x0001e40000100800 */
[----:B0-----:R-:W-:-:S02]  /*3d90*/  IMAD.MOV.U32 R0, RZ, RZ, R17 ;  /* 0x000000ffff007224 */ /* 0x001fc400078e0011 */
        /* <DEDUP_REMOVED lines=16> */
[----:B------:R-:W3:Y:S04]  /*3ea0*/  LDL.LU.64 R28, [R1+0xf00] ;  /* 0x000f0000011c7983 */ /* 0x000ee80000300a00 */
[----:B---3--:R-:W-:Y:S04]  /*3eb0*/  STL [R1+0xe7c], R28 ;  /* 0x000e7c1c01007387 */ /* 0x008fe80000100800 */
[----:B------:R0:W-:Y:S04]  /*3ec0*/  STL [R1+0xe78], R0 ;  /* 0x000e780001007387 */ /* 0x0001e80000100800 */
[----:B------:R1:W-:Y:S01]  /*3ed0*/  STL [R1+0xe70], R29 ;  /* 0x000e701d01007387 */ /* 0x0003e20000100800 */
[----:B0-----:R-:W-:-:S03]  /*3ee0*/  IMAD.MOV.U32 R0, RZ, RZ, R5 ;  /* 0x000000ffff007224 */ /* 0x001fc600078e0005 */
[----:B-1----:R-:W3:Y:S04]  /*3ef0*/  LDL.LU.64 R28, [R1+0x40] ;  /* 0x00004000011c7983 */ /* 0x002ee80000300a00 */
[----:B------:R0:W-:Y:S04]  /*3f00*/  STL [R1+0xe74], R4 ;  /* 0x000e740401007387 */ /* 0x0001e80000100800 */
[----:B0-----:R-:W2:Y:S04]  /*3f10*/  LDL.LU.64 R4, [R1+0xef8] ;  /* 0x000ef80001047983 */ /* 0x001ea80000300a00 */
[----:B--2---:R-:W-:Y:S04]  /*3f20*/  STL [R1+0xe6c], R4 ;  /* 0x000e6c0401007387 */ /* 0x004fe80000100800 */
[----:B------:R0:W-:Y:S04]  /*3f30*/  STL [R1+0xe68], R0 ;  /* 0x000e680001007387 */ /* 0x0001e80000100800 */
[----:B------:R1:W-:Y:S01]  /*3f40*/  STL [R1+0xe60], R5 ;  /* 0x000e600501007387 */ /* 0x0003e20000100800 */
[----:B0-----:R-:W-:-:S03]  /*3f50*/  IMAD.MOV.U32 R0, RZ, RZ, R7 ;  /* 0x000000ffff007224 */ /* 0x001fc600078e0007 */
[----:B-1----:R-:W2:Y:S04]  /*3f60*/  LDL.LU.64 R4, [R1+0x50] ;  /* 0x0000500001047983 */ /* 0x002ea80000300a00 */
[----:B------:R0:W-:Y:S04]  /*3f70*/  STL [R1+0xe64], R6 ;  /* 0x000e640601007387 */ /* 0x0001e80000100800 */
[----:B0-----:R-:W4:Y:S04]  /*3f80*/  LDL.LU.64 R6, [R1+0xef0] ;  /* 0x000ef00001067983 */ /* 0x001f280000300a00 */
[----:B----4-:R-:W-:Y:S04]  /*3f90*/  STL [R1+0xe5c], R6 ;  /* 0x000e5c0601007387 */ /* 0x010fe80000100800 */
[----:B------:R2:W-:Y:S04]  /*3fa0*/  STL [R1+0xe58], R0 ;  /* 0x000e580001007387 */ /* 0x0005e80000100800 */
[----:B------:R0:W-:Y:S01]  /*3fb0*/  STL [R1+0xe50], R7 ;  /* 0x000e500701007387 */ /* 0x0001e20000100800 */
[----:B--2---:R-:W-:-:S03]  /*3fc0*/  IMAD.MOV.U32 R0, RZ, RZ, R5 ;  /* 0x000000ffff007224 */ /* 0x004fc600078e0005 */
[----:B0-----:R-:W2:Y:S04]  /*3fd0*/  LDL.LU.64 R6, [R1+0x38] ;  /* 0x0000380001067983 */ /* 0x001ea80000300a00 */
[----:B------:R-:W-:Y:S04]  /*3fe0*/  STL [R1+0xe54], R4 ;  /* 0x000e540401007387 */ /* 0x000fe80000100800 */
[----:B------:R-:W-:Y:S04]  /*3ff0*/  STL [R1+0xe4c], R8 ;  /* 0x000e4c0801007387 */ /* 0x000fe80000100800 */
[----:B------:R0:W-:Y:S04]  /*4000*/  STL [R1+0xe48], R0 ;  /* 0x000e480001007387 */ /* 0x0001e80000100800 */
[----:B------:R1:W-:Y:S01]  /*4010*/  STL [R1+0xe40], R9 ;  /* 0x000e400901007387 */ /* 0x0003e20000100800 */
[----:B0-----:R-:W-:-:S03]  /*4020*/  IMAD.MOV.U32 R0, RZ, RZ, R11 ;  /* 0x000000ffff007224 */ /* 0x001fc600078e000b */
[----:B-1----:R-:W4:Y:S04]  /*4030*/  LDL.LU.64 R8, [R1+0x20] ;  /* 0x0000200001087983 */ /* 0x002f280000300a00 */
[----:B------:R-:W4:Y:S04]  /*4040*/  LDL.LU.64 R4, [R1+0x18] ;  /* 0x0000180001047983 */ /* 0x000f280000300a00 */
[----:B------:R0:W-:Y:S04]  /*4050*/  STL [R1+0xe44], R10 ;  /* 0x000e440a01007387 */ /* 0x0001e80000100800 */
[----:B0-----:R-:W3:Y:S04]  /*4060*/  LDL.LU.64 R10, [R1+0xee8] ;  /* 0x000ee800010a7983 */ /* 0x001ee80000300a00 */
[----:B---3--:R-:W-:Y:S04]  /*4070*/  STL [R1+0xe3c], R10 ;  /* 0x000e3c0a01007387 */ /* 0x008fe80000100800 */
[----:B------:R0:W-:Y:S04]  /*4080*/  STL [R1+0xe38], R0 ;  /* 0x000e380001007387 */ /* 0x0001e80000100800 */
[----:B------:R1:W-:Y:S01]  /*4090*/  STL [R1+0xe30], R11 ;  /* 0x000e300b01007387 */ /* 0x0003e20000100800 */
[----:B0-----:R-:W-:-:S03]  /*40a0*/  IMAD.MOV.U32 R0, RZ, RZ, R29 ;  /* 0x000000ffff007224 */ /* 0x001fc600078e001d */
[----:B-1----:R-:W3:Y:S04]  /*40b0*/  LDL.LU.64 R10, [R1+0x28] ;  /* 0x00002800010a7983 */ /* 0x002ee80000300a00 */
[----:B------:R0:W-:Y:S04]  /*40c0*/  STL [R1+0xe34], R28 ;  /* 0x000e341c01007387 */ /* 0x0001e80000100800 */
[----:B0-----:R-:W4:Y:S04]  /*40d0*/  LDL.LU.64 R28, [R1+0xd8] ;  /* 0x0000d800011c7983 */ /* 0x001f280000300a00 */
[----:B------:R-:W-:Y:S04]  /*40e0*/  STL [R1+0xe28], R0 ;  /* 0x000e280001007387 */ /* 0x000fe80000100800 */
[----:B------:R-:W-:Y:S04]  /*40f0*/  STL [R1+0xe2c], R12 ;  /* 0x000e2c0c01007387 */ /* 0x000fe80000100800 */
[----:B------:R0:W-:Y:S04]  /*4100*/  STL [R1+0xe20], R13 ;  /* 0x000e200d01007387 */ /* 0x0001e80000100800 */
[----:B0-----:R-:W3:Y:S01]  /*4110*/  LDL.LU.64 R12, [R1+0x30] ;  /* 0x00003000010c7983 */ /* 0x001ee20000300a00 */
[----:B--2---:R-:W-:-:S03]  /*4120*/  IMAD.MOV.U32 R0, RZ, RZ, R7 ;  /* 0x000000ffff007224 */ /* 0x004fc600078e0007 */
[----:B------:R0:W-:Y:S04]  /*4130*/  STL [R1+0xe24], R6 ;  /* 0x000e240601007387 */ /* 0x0001e80000100800 */
[----:B------:R-:W-:Y:S04]  /*4140*/  STL [R1+0xe1c], R14 ;  /* 0x000e1c0e01007387 */ /* 0x000fe80000100800 */
[----:B------:R3:W-:Y:S04]  /*4150*/  STL [R1+0xe18], R0 ;  /* 0x000e180001007387 */ /* 0x0007e80000100800 */
[----:B------:R-:W-:Y:S04]  /*4160*/  STL [R1+0xe10], R15 ;  /* 0x000e100f01007387 */ /* 0x000fe80000100800 */
[----:B0-----:R-:W2:Y:S01]  /*4170*/  LDL.LU.64 R6, [R1+0xf0] ;  /* 0x0000f00001067983 */ /* 0x001ea20000300a00 */
[----:B---3--:R-:W-:-:S03]  /*4180*/  IMAD.MOV.U32 R0, RZ, RZ, R13 ;  /* 0x000000ffff007224 */ /* 0x008fc600078e000d */
[----:B------:R-:W-:Y:S04]  /*4190*/  STL [R1+0xe14], R12 ;  /* 0x000e140c01007387 */ /* 0x000fe80000100800 */
[----:B------:R-:W-:Y:S04]  /*41a0*/  STL [R1+0xe0c], R16 ;  /* 0x000e0c1001007387 */ /* 0x000fe80000100800 */
[----:B------:R0:W-:Y:S04]  /*41b0*/  STL [R1+0xe08], R0 ;  /* 0x000e080001007387 */ /* 0x0001e80000100800 */
[----:B------:R-:W-:Y:S01]  /*41c0*/  STL [R1+0xe00], R17 ;  /* 0x000e001101007387 */ /* 0x000fe20000100800 */
[----:B0-----:R-:W-:-:S03]  /*41d0*/  IMAD.MOV.U32 R0, RZ, RZ, R11 ;  /* 0x000000ffff007224 */ /* 0x001fc600078e000b */
[----:B------:R-:W-:Y:S04]  /*41e0*/  STL [R1+0xe04], R10 ;  /* 0x000e040a01007387 */ /* 0x000fe80000100800 */
[----:B------:R-:W-:Y:S04]  /*41f0*/  STL [R1+0xdfc], R18 ;  /* 0x000dfc1201007387 */ /* 0x000fe80000100800 */
[----:B------:R4:W-:Y:S04]  /*4200*/  STL [R1+0xdf8], R0 ;  /* 0x000df80001007387 */ /* 0x0009e80000100800 */
[----:B------:R0:W-:Y:S01]  /*4210*/  STL [R1+0xdf0], R19 ;  /* 0x000df01301007387 */ /* 0x0001e20000100800 */
[----:B----4-:R-:W-:-:S03]  /*4220*/  IMAD.MOV.U32 R0, RZ, RZ, R9 ;  /* 0x000000ffff007224 */ /* 0x010fc600078e0009 */
[----:B0-----:R-:W3:Y:S04]  /*4230*/  LDL.LU.64 R18, [R1+0xc0] ;  /* 0x0000c00001127983 */ /* 0x001ee80000300a00 */
[----:B------:R-:W-:Y:S04]  /*4240*/  STL [R1+0xdf4], R8 ;  /* 0x000df40801007387 */ /* 0x000fe80000100800 */
[----:B------:R-:W4:Y:S04]  /*4250*/  LDL.LU.64 R16, [R1+0x118] ;  /* 0x0001180001107983 */ /* 0x000f280000300a00 */
[----:B------:R-:W-:Y:S04]  /*4260*/  STL [R1+0xdec], R20 ;  /* 0x000dec1401007387 */ /* 0x000fe80000100800 */
[----:B------:R0:W-:Y:S04]  /*4270*/  STL [R1+0xde8], R0 ;  /* 0x000de80001007387 */ /* 0x0001e80000100800 */
[----:B------:R-:W4:Y:S04]  /*4280*/  LDL.LU.64 R14, [R1+0xc8] ;  /* 0x0000c800010e7983 */ /* 0x000f280000300a00 */
[----:B------:R-:W-:Y:S01]  /*4290*/  STL [R1+0xde0], R21 ;  /* 0x000de01501007387 */ /* 0x000fe20000100800 */
[----:B0-----:R-:W-:-:S03]  /*42a0*/  IMAD.MOV.U32 R0, RZ, RZ, R5 ;  /* 0x000000ffff007224 */ /* 0x001fc600078e0005 */
[----:B------:R-:W-:Y:S04]  /*42b0*/  STL [R1+0xde4], R4 ;  /* 0x000de40401007387 */ /* 0x000fe80000100800 */
[----:B------:R-:W4:Y:S04]  /*42c0*/  LDL.LU.64 R12, [R1+0x120] ;  /* 0x00012000010c7983 */ /* 0x000f280000300a00 */
[----:B------:R-:W4:Y:S04]  /*42d0*/  LDL.LU.64 R10, [R1+0xd0] ;  /* 0x0000d000010a7983 */ /* 0x000f280000300a00 */
[----:B------:R0:W-:Y:S04]  /*42e0*/  STL [R1+0xdd8], R0 ;  /* 0x000dd80001007387 */ /* 0x0001e80000100800 */
[----:B------:R-:W-:Y:S04]  /*42f0*/  STL [R1+0xddc], R22 ;  /* 0x000ddc1601007387 */ /* 0x000fe80000100800 */
[----:B------:R1:W-:Y:S01]  /*4300*/  STL [R1+0xdc8], R23 ;  /* 0x000dc81701007387 */ /* 0x0003e20000100800 */
[----:B0-----:R-:W-:-:S03]  /*4310*/  IMAD.MOV.U32 R0, RZ, RZ, R29 ;  /* 0x000000ffff007224 */ /* 0x001fc600078e001d */
[----:B-1----:R-:W4:Y:S04]  /*4320*/  LDL.LU.64 R22, [R1+0x128] ;  /* 0x0001280001167983 */ /* 0x002f280000300a00 */
[----:B------:R-:W-:Y:S04]  /*4330*/  STL [R1+0xdd0], R28 ;  /* 0x000dd01c01007387 */ /* 0x000fe80000100800 */
[----:B------:R-:W4:Y:S04]  /*4340*/  LDL.LU.64 R4, [R1+0xe0] ;  /* 0x0000e00001047983 */ /* 0x000f280000300a00 */
[----:B------:R-:W-:Y:S04]  /*4350*/  STL [R1+0xdcc], R0 ;  /* 0x000dcc0001007387 */ /* 0x000fe80000100800 */
[----:B------:R-:W-:Y:S04]  /*4360*/  STL [R1+0xdd4], R24 ;  /* 0x000dd41801007387 */ /* 0x000fe80000100800 */
[----:B------:R0:W-:Y:S04]  /*4370*/  STL [R1+0xdb8], R25 ;  /* 0x000db81901007387 */ /* 0x0001e80000100800 */
[----:B0-----:R-:W3:Y:S04]  /*4380*/  LDL.LU.64 R24, [R1+0x108] ;  /* 0x0001080001187983 */ /* 0x001ee80000300a00 */
[----:B------:R-:W4:Y:S01]  /*4390*/  LDL.LU.64 R20, [R1+0x130] ;  /* 0x0001300001147983 */ /* 0x000f220000300a00 */
[----:B--2---:R-:W-:-:S03]  /*43a0*/  IMAD.MOV.U32 R0, RZ, RZ, R7 ;  /* 0x000000ffff007224 */ /* 0x004fc600078e0007 */
[----:B------:R-:W-:Y:S04]  /*43b0*/  STL [R1+0xdc0], R6 ;  /* 0x000dc00601007387 */ /* 0x000fe80000100800 */
[----:B------:R-:W2:Y:S04]  /*43c0*/  LDL.LU.64 R28, [R1+0xe8] ;  /* 0x0000e800011c7983 */ /* 0x000ea80000300a00 */
[----:B------:R-:W-:Y:S04]  /*43d0*/  STL [R1+0xdc4], R26 ;  /* 0x000dc41a01007387 */ /* 0x000fe80000100800 */
[----:B------:R0:W-:Y:S04]  /*43e0*/  STL [R1+0xdbc], R0 ;  /* 0x000dbc0001007387 */ /* 0x0001e80000100800 */
[----:B------:R-:W2:Y:S04]  /*43f0*/  LDL.LU.64 R8, [R1+0x138] ;  /* 0x0001380001087983 */ /* 0x000ea80000300a00 */
[----:B------:R-:W-:Y:S04]  /*4400*/  STL [R1+0x4c4], R27 ;  /* 0x0004c41b01007387 */ /* 0x000fe80000100800 */
[----:B---3--:R-:W-:Y:S01]  /*4410*/  STL [R1+0x4cc], R24 ;  /* 0x0004cc1801007387 */ /* 0x008fe20000100800 */
[----:B0-----:R-:W-:-:S03]  /*4420*/  IMAD.MOV.U32 R0, RZ, RZ, R25 ;  /* 0x000000ffff007224 */ /* 0x001fc600078e0019 */
[----:B------:R-:W3:Y:S04]  /*4430*/  LDL.LU.64 R6, [R1+0xf8] ;  /* 0x0000f80001067983 */ /* 0x000ee80000300a00 */
[----:B------:R0:W-:Y:S04]  /*4440*/  STL [R1+0x4c8], R0 ;  /* 0x0004c80001007387 */ /* 0x0001e80000100800 */
[----:B------:R1:W-:Y:S01]  /*4450*/  STL [R1+0x4d4], R18 ;  /* 0x0004d41201007387 */ /* 0x0003e20000100800 */
[----:B0-----:R-:W-:-:S03]  /*4460*/  IMAD.MOV.U32 R0, RZ, RZ, R19 ;  /* 0x000000ffff007224 */ /* 0x001fc600078e0013 */
[----:B-1----:R-:W3:Y:S04]  /*4470*/  LDL.LU.64 R18, [R1+0x140] ;  /* 0x0001400001127983 */ /* 0x002ee80000300a00 */
[----:B------:R0:W-:Y:S04]  /*4480*/  STL [R1+0x4d0], R0 ;  /* 0x0004d00001007387 */ /* 0x0001e80000100800 */
[----:B----4-:R1:W-:Y:S01]  /*4490*/  STL [R1+0x4dc], R16 ;  /* 0x0004dc1001007387 */ /* 0x0103e20000100800 */
[----:B0-----:R-:W-:-:S03]  /*44a0*/  IMAD.MOV.U32 R0, RZ, RZ, R17 ;  /* 0x000000ffff007224 */ /* 0x001fc600078e0011 */
[----:B-1----:R-:W4:Y:S04]  /*44b0*/  LDL.LU.64 R16, [R1+0x100] ;  /* 0x0001000001107983 */ /* 0x002f280000300a00 */
[----:B------:R0:W-:Y:S04]  /*44c0*/  STL [R1+0x4d8], R0 ;  /* 0x0004d80001007387 */ /* 0x0001e80000100800 */
[----:B------:R1:W-:Y:S01]  /*44d0*/  STL [R1+0xcd0], R14 ;  /* 0x000cd00e01007387 */ /* 0x0003e20000100800 */
[----:B0-----:R-:W-:-:S03]  /*44e0*/  IMAD.MOV.U32 R0, RZ, RZ, R15 ;  /* 0x000000ffff007224 */ /* 0x001fc600078e000f */
[----:B-1----:R-:W4:Y:S04]  /*44f0*/  LDL.LU.64 R14, [R1+0x148] ;  /* 0x00014800010e7983 */ /* 0x002f280000300a00 */
[----:B------:R0:W-:Y:S04]  /*4500*/  STL [R1+0xccc], R0 ;  /* 0x000ccc0001007387 */ /* 0x0001e80000100800 */
[----:B------:R1:W-:Y:S01]  /*4510*/  STL [R1+0xcd8], R12 ;  /* 0x000cd80c01007387 */ /* 0x0003e20000100800 */
[----:B0-----:R-:W-:-:S03]  /*4520*/  IMAD.MOV.U32 R0, RZ, RZ, R13 ;  /* 0x000000ffff007224 */ /* 0x001fc600078e000d */
[----:B------:R-:W-:Y:S04]  /*4530*/  STL [R1+0xce0], R10 ;  /* 0x000ce00a01007387 */ /* 0x000fe80000100800 */
[----:B------:R0:W-:Y:S04]  /*4540*/  STL [R1+0xcd4], R0 ;  /* 0x000cd40001007387 */ /* 0x0001e80000100800 */
[----:B-1----:R-:W4:Y:S01]  /*4550*/  LDL.LU.64 R12, [R1+0x110] ;  /* 0x00011000010c7983 */ /* 0x002f220000300a00 */
[----:B0-----:R-:W-:-:S03]  /*4560*/  IMAD.MOV.U32 R0, RZ, RZ, R11 ;  /* 0x000000ffff007224 */ /* 0x001fc600078e000b */
[----:B------:R-:W-:Y:S04]  /*4570*/  STL [R1+0xce8], R22 ;  /* 0x000ce81601007387 */ /* 0x000fe80000100800 */
[----:B------:R0:W-:Y:S04]  /*4580*/  STL [R1+0xcdc], R0 ;  /* 0x000cdc0001007387 */ /* 0x0001e80000100800 */
[----:B------:R-:W4:Y:S01]  /*4590*/  LDL.LU.64 R10, [R1+0x150] ;  /* 0x00015000010a7983 */ /* 0x000f220000300a00 */
[----:B0-----:R-:W-:-:S03]  /*45a0*/  IMAD.MOV.U32 R0, RZ, RZ, R23 ;  /* 0x000000ffff007224 */ /* 0x001fc600078e0017 */
[----:B------:R-:W-:Y:S04]  /*45b0*/  STL [R1+0xcf0], R4 ;  /* 0x000cf00401007387 */ /* 0x000fe80000100800 */
[----:B------:R0:W-:Y:S02]  /*45c0*/  STL [R1+0xce4], R0 ;  /* 0x000ce40001007387 */ /* 0x0001e40000100800 */
[----:B0-----:R-:W-:Y:S02]  /*45d0*/  IMAD.MOV.U32 R0, RZ, RZ, R5 ;  /* 0x000000ffff007224 */ /* 0x001fe400078e0005 */
[----:B------:R-:W4:Y:S04]  /*45e0*/  LDL.LU.64 R4, [R1+0xb8] ;  /* 0x0000b80001047983 */ /* 0x000f280000300a00 */
[----:B------:R0:W-:Y:S04]  /*45f0*/  STL [R1+0xcec], R0 ;  /* 0x000cec0001007387 */ /* 0x0001e80000100800 */
[----:B------:R-:W-:Y:S01]  /*4600*/  STL [R1+0xcf8], R20 ;  /* 0x000cf81401007387 */ /* 0x000fe20000100800 */
[----:B0-----:R-:W-:-:S03]  /*4610*/  IMAD.MOV.U32 R0, RZ, RZ, R21 ;  /* 0x000000ffff007224 */ /* 0x001fc600078e0015 */
[----:B--2---:R-:W-:Y:S04]  /*4620*/  STL [R1+0xd00], R28 ;  /* 0x000d001c01007387 */ /* 0x004fe80000100800 */
[----:B------:R0:W-:Y:S04]  /*4630*/  STL [R1+0xcf4], R0 ;  /* 0x000cf40001007387 */ /* 0x0001e80000100800 */
[----:B------:R-:W2:Y:S01]  /*4640*/  LDL.LU.64 R24, [R1+0x160] ;  /* 0x0001600001187983 */ /* 0x000ea20000300a00 */
[----:B0-----:R-:W-:-:S03]  /*4650*/  IMAD.MOV.U32 R0, RZ, RZ, R29 ;  /* 0x000000ffff007224 */ /* 0x001fc600078e001d */
[----:B------:R-:W-:Y:S04]  /*4660*/  STL [R1+0xd08], R8 ;  /* 0x000d080801007387 */ /* 0x000fe80000100800 */
[----:B------:R0:W-:Y:S04]  /*4670*/  STL [R1+0xcfc], R0 ;  /* 0x000cfc0001007387 */ /* 0x0001e80000100800 */
[----:B------:R-:W2:Y:S04]  /*4680*/  LDL.LU.64 R28, [R1+0xb0] ;  /* 0x0000b000011c7983 */ /* 0x000ea80000300a00 */
[----:B------:R-:W2:Y:S01]  /*4690*/  LDL.LU.64 R22, [R1+0x168] ;  /* 0x0001680001167983 */ /* 0x000ea20000300a00 */
[----:B0-----:R-:W-:-:S05]  /*46a0*/  IMAD.MOV.U32 R0, RZ, RZ, R9 ;  /* 0x000000ffff007224 */ /* 0x001fca00078e0009 */
[----:B------:R3:W-:Y:S02]  /*46b0*/  STL [R1+0xd04], R0 ;  /* 0x000d040001007387 */ /* 0x0007e40000100800 */
[----:B---3--:R-:W-:Y:S02]  /*46c0*/  IMAD.MOV.U32 R0, RZ, RZ, R7 ;  /* 0x000000ffff007224 */ /* 0x008fe400078e0007 */
[----:B------:R0:W-:Y:S04]  /*46d0*/  STL [R1+0xd10], R6 ;  /* 0x000d100601007387 */ /* 0x0001e80000100800 */
[----:B------:R-:W3:Y:S04]  /*46e0*/  LDL.LU.64 R8, [R1+0xa8] ;  /* 0x0000a80001087983 */ /* 0x000ee80000300a00 */
[----:B------:R1:W-:Y:S04]  /*46f0*/  STL [R1+0xd0c], R0 ;  /* 0x000d0c0001007387 */ /* 0x0003e80000100800 */
[----:B------:R-:W-:Y:S04]  /*4700*/  STL [R1+0xd18], R18 ;  /* 0x000d181201007387 */ /* 0x000fe80000100800 */
[----:B0-----:R-:W3:Y:S01]  /*4710*/  LDL.LU.64 R6, [R1+0x170] ;  /* 0x0001700001067983 */ /* 0x001ee20000300a00 */
[----:B-1----:R-:W-:-:S03]  /*4720*/  IMAD.MOV.U32 R0, RZ, RZ, R19 ;  /* 0x000000ffff007224 */ /* 0x002fc600078e0013 */
[----:B----4-:R-:W-:Y:S04]  /*4730*/  STL [R1+0xd20], R16 ;  /* 0x000d201001007387 */ /* 0x010fe80000100800 */
[----:B------:R0:W-:Y:S04]  /*4740*/  STL [R1+0xd14], R0 ;  /* 0x000d140001007387 */ /* 0x0001e80000100800 */
[----:B------:R-:W4:Y:S01]  /*4750*/  LDL.LU.64 R20, [R1+0xa0] ;  /* 0x0000a00001147983 */ /* 0x000f220000300a00 */
[----:B0-----:R-:W-:-:S05]  /*4760*/  IMAD.MOV.U32 R0, RZ, RZ, R17 ;  /* 0x000000ffff007224 */ /* 0x001fca00078e0011 */
[----:B------:R0:W-:Y:S04]  /*4770*/  STL [R1+0xd1c], R0 ;  /* 0x000d1c0001007387 */ /* 0x0001e80000100800 */
[----:B------:R-:W-:Y:S04]  /*4780*/  STL [R1+0xd28], R14 ;  /* 0x000d280e01007387 */ /* 0x000fe80000100800 */
[----:B------:R-:W4:Y:S01]  /*4790*/  LDL.LU.64 R18, [R1+0x178] ;  /* 0x0001780001127983 */ /* 0x000f220000300a00 */
[----:B0-----:R-:W-:-:S03]  /*47a0*/  IMAD.MOV.U32 R0, RZ, RZ, R15 ;  /* 0x000000ffff007224 */ /* 0x001fc600078e000f */
[----:B------:R-:W4:Y:S04]  /*47b0*/  LDL.LU.64 R16, [R1+0x98] ;  /* 0x0000980001107983 */ /* 0x000f280000300a00 */
[----:B------:R0:W-:Y:S04]  /*47c0*/  STL [R1+0xd24], R0 ;  /* 0x000d240001007387 */ /* 0x0001e80000100800 */
[----:B------:R1:W-:Y:S01]  /*47d0*/  STL [R1+0xd30], R12 ;  /* 0x000d300c01007387 */ /* 0x0003e20000100800 */
[----:B0-----:R-:W-:-:S03]  /*47e0*/  IMAD.MOV.U32 R0, RZ, RZ, R13 ;  /* 0x000000ffff007224 */ /* 0x001fc600078e000d */
[----:B------:R-:W4:Y:S01]  /*47f0*/  LDL.LU.64 R14, [R1+0x180] ;  /* 0x00018000010e7983 */ /* 0x000f220000300a00 */
[----:B------:R-:W-:-:S03]  /*4800*/  IMAD.MOV.U32 R2, RZ, RZ, R11 ;  /* 0x000000ffff027224 */ /* 0x000fc600078e000b */
[----:B------:R-:W-:Y:S04]  /*4810*/  STL [R1+0xd38], R10 ;  /* 0x000d380a01007387 */ /* 0x000fe80000100800 */
[----:B------:R0:W-:Y:S04]  /*4820*/  STL [R1+0xd2c], R0 ;  /* 0x000d2c0001007387 */ /* 0x0001e80000100800 */
[----:B-1----:R-:W4:Y:S04]  /*4830*/  LDL.LU.64 R12, [R1+0x90] ;  /* 0x00009000010c7983 */ /* 0x002f280000300a00 */
[----:B0-----:R-:W4:Y:S04]  /*4840*/  LDL.LU R0, [R1+0x198] ;  /* 0x0001980001007983 */ /* 0x001f280000300800 */
[----:B------:R0:W-:Y:S04]  /*4850*/  STL [R1+0xd34], R2 ;  /* 0x000d340201007387 */ /* 0x0001e80000100800 */
[----:B------:R1:W-:Y:S04]  /*4860*/  STL [R1+0xd40], R4 ;  /* 0x000d400401007387 */ /* 0x0003e80000100800 */
[----:B0-----:R-:W4:Y:S04]  /*4870*/  LDL.LU R2, [R1+0x19c] ;  /* 0x00019c0001027983 */ /* 0x001f280000300800 */
[----:B------:R-:W4:Y:S01]  /*4880*/  LDL.LU.64 R10, [R1+0x188] ;  /* 0x00018800010a7983 */ /* 0x000f220000300a00 */
[----:B-1----:R-:W-:-:S03]  /*4890*/  IMAD.MOV.U32 R4, RZ, RZ, R5 ;  /* 0x000000ffff047224 */ /* 0x002fc600078e0005 */
[----:B--2---:R0:W-:Y:S04]  /*48a0*/  STL [R1+0xd48], R24 ;  /* 0x000d481801007387 */ /* 0x0041e80000100800 */
[----:B------:R1:W-:Y:S01]  /*48b0*/  STL [R1+0xd3c], R4 ;  /* 0x000d3c0401007387 */ /* 0x0003e20000100800 */
[----:B0-----:R-:W-:-:S03]  /*48c0*/  IMAD.MOV.U32 R24, RZ, RZ, R25 ;  /* 0x000000ffff187224 */ /* 0x001fc600078e0019 */
[----:B-1----:R-:W2:Y:S04]  /*48d0*/  LDL.LU.64 R4, [R1+0x88] ;  /* 0x0000880001047983 */ /* 0x002ea80000300a00 */
[----:B------:R-:W-:Y:S04]  /*48e0*/  STL [R1+0xd50], R28 ;  /* 0x000d501c01007387 */ /* 0x000fe80000100800 */
[----:B------:R0:W-:Y:S02]  /*48f0*/  STL [R1+0xd44], R24 ;  /* 0x000d441801007387 */ /* 0x0001e40000100800 */
[----:B0-----:R-:W-:-:S02]  /*4900*/  IMAD.MOV.U32 R24, RZ, RZ, R29 ;  /* 0x000000ffff187224 */ /* 0x001fc400078e001d */
[----:B------:R-:W2:Y:S04]  /*4910*/  LDL.LU.64 R28, [R1+0x190] ;  /* 0x00019000011c7983 */ /* 0x000ea80000300a00 */
[----:B------:R-:W-:Y:S04]  /*4920*/  STL [R1+0xd4c], R24 ;  /* 0x000d4c1801007387 */ /* 0x000fe80000100800 */
[----:B------:R0:W-:Y:S02]  /*4930*/  STL [R1+0xd58], R22 ;  /* 0x000d581601007387 */ /* 0x0001e40000100800 */
[----:B0-----:R-:W-:-:S02]  /*4940*/  IMAD.MOV.U32 R22, RZ, RZ, R23 ;  /* 0x000000ffff167224 */ /* 0x001fc400078e0017 */
[----:B---3--:R0:W-:Y:S04]  /*4950*/  STL [R1+0xd60], R8 ;  /* 0x000d600801007387 */ /* 0x0081e80000100800 */
[----:B------:R-:W-:Y:S01]  /*4960*/  STL [R1+0xd54], R22 ;  /* 0x000d541601007387 */ /* 0x000fe20000100800 */
[----:B0-----:R-:W-:-:S03]  /*4970*/  IMAD.MOV.U32 R8, RZ, RZ, R9 ;  /* 0x000000ffff087224 */ /* 0x001fc600078e0009 */
[----:B------:R0:W-:Y:S01]  /*4980*/  STL [R1+0xd68], R6 ;  /* 0x000d680601007387 */ /* 0x0001e20000100800 */
[----:B------:R-:W-:-:S03]  /*4990*/  IMAD.MOV.U32 R9, RZ, RZ, R7 ;  /* 0x000000ffff097224 */ /* 0x000fc600078e0007 */
[----:B------:R1:W-:Y:S04]  /*49a0*/  STL [R1+0xd5c], R8 ;  /* 0x000d5c0801007387 */ /* 0x0003e80000100800 */
[----:B0-----:R-:W3:Y:S01]  /*49b0*/  LDL.LU.64 R6, [R1+0x158] ;  /* 0x0001580001067983 */ /* 0x001ee20000300a00 */
[----:B-1----:R-:W0:Y:S03]  /*49c0*/  LDC R8, c[0x0][0x238] ;  /* 0x00008e00ff087b82 */ /* 0x002e260000000800 */
[----:B------:R4:W-:Y:S02]  /*49d0*/  STL [R1+0xd64], R9 ;  /* 0x000d640901007387 */ /* 0x0009e40000100800 */
[----:B----4-:R-:W-:-:S02]  /*49e0*/  IMAD.MOV.U32 R9, RZ, RZ, R21 ;  /* 0x000000ffff097224 */ /* 0x010fc400078e0015 */
[----:B------:R-:W-:Y:S04]  /*49f0*/  STL [R1+0xd70], R20 ;  /* 0x000d701401007387 */ /* 0x000fe80000100800 */
[----:B------:R-:W-:Y:S04]  /*4a00*/  STL [R1+0xd78], R18 ;  /* 0x000d781201007387 */ /* 0x000fe80000100800 */
[----:B------:R1:W-:Y:S04]  /*4a10*/  STL [R1+0xd6c], R9 ;  /* 0x000d6c0901007387 */ /* 0x0003e80000100800 */
[----:B------:R-:W-:Y:S01]  /*4a20*/  STL [R1+0xd80], R16 ;  /* 0x000d801001007387 */ /* 0x000fe20000100800 */
[----:B-1----:R-:W-:-:S05]  /*4a30*/  IMAD.MOV.U32 R9, RZ, RZ, R19 ;  /* 0x000000ffff097224 */ /* 0x002fca00078e0013 */
[----:B------:R1:W-:Y:S04]  /*4a40*/  STL [R1+0xd74], R9 ;  /* 0x000d740901007387 */ /* 0x0003e80000100800 */
[----:B------:R-:W-:Y:S01]  /*4a50*/  STL [R1+0xd88], R14 ;  /* 0x000d880e01007387 */ /* 0x000fe20000100800 */
[----:B-1----:R-:W-:-:S05]  /*4a60*/  IMAD.MOV.U32 R9, RZ, RZ, R17 ;  /* 0x000000ffff097224 */ /* 0x002fca00078e0011 */
[----:B------:R1:W-:Y:S02]  /*4a70*/  STL [R1+0xd7c], R9 ;  /* 0x000d7c0901007387 */ /* 0x0003e40000100800 */
[----:B-1----:R-:W-:-:S05]  /*4a80*/  IMAD.MOV.U32 R9, RZ, RZ, R15 ;  /* 0x000000ffff097224 */ /* 0x002fca00078e000f */
[----:B------:R1:W-:Y:S01]  /*4a90*/  STL [R1+0xd84], R9 ;  /* 0x000d840901007387 */ /* 0x0003e20000100800 */
[----:B------:R-:W-:-:S03]  /*4aa0*/  IMAD R0, R0, UR6, RZ ;  /* 0x0000000600007c24 */ /* 0x000fc6000f8e02ff */
[----:B------:R4:W-:Y:S01]  /*4ab0*/  STL [R1+0xd90], R12 ;  /* 0x000d900c01007387 */ /* 0x0009e20000100800 */
[----:B-1----:R-:W-:-:S05]  /*4ac0*/  IMAD.MOV.U32 R9, RZ, RZ, R13 ;  /* 0x000000ffff097224 */ /* 0x002fca00078e000d */
[----:B------:R1:W-:Y:S01]  /*4ad0*/  STL [R1+0xd8c], R9 ;  /* 0x000d8c0901007387 */ /* 0x0003e20000100800 */
[----:B----4-:R-:W-:-:S03]  /*4ae0*/  LEA R12, P1, R0, UR10, 0x1 ;  /* 0x0000000a000c7c11 */ /* 0x010fc6000f8208ff */
[----:B------:R4:W-:Y:S01]  /*4af0*/  STL [R1+0xd98], R10 ;  /* 0x000d980a01007387 */ /* 0x0009e20000100800 */
[----:B-1----:R-:W-:Y:S02]  /*4b00*/  IMAD.MOV.U32 R9, RZ, RZ, R11 ;  /* 0x000000ffff097224 */ /* 0x002fe400078e000b */
[----:B------:R-:W-:-:S03]  /*4b10*/  IMAD R2, R2, UR6, RZ ;  /* 0x0000000602027c24 */ /* 0x000fc6000f8e02ff */
[----:B------:R-:W-:Y:S01]  /*4b20*/  STL [R1+0xd94], R9 ;  /* 0x000d940901007387 */ /* 0x000fe20000100800 */
[----:B------:R-:W-:Y:S02]  /*4b30*/  LEA.HI.X.SX32 R13, R0, UR11, 0x1, P1 ;  /* 0x0000000b000d7c11 */ /* 0x000fe400088f0eff */
[C---:B----4-:R-:W-:Y:S01]  /*4b40*/  LEA R10, P0, R2.reuse, UR10, 0x1 ;  /* 0x0000000a020a7c11 */ /* 0x050fe2000f8008ff */
[----:B--2---:R1:W-:Y:S03]  /*4b50*/  STL [R1+0xda0], R4 ;  /* 0x000da00401007387 */ /* 0x0043e60000100800 */
[----:B------:R-:W-:Y:S01]  /*4b60*/  LEA.HI.X.SX32 R11, R2, UR11, 0x1, P0 ;  /* 0x0000000b020b7c11 */ /* 0x000fe200080f0eff */
[----:B-1----:R-:W-:-:S05]  /*4b70*/  IMAD.MOV.U32 R4, RZ, RZ, R5 ;  /* 0x000000ffff047224 */ /* 0x002fca00078e0005 */
[----:B------:R0:W-:Y:S01]  /*4b80*/  STL [R1+0xd9c], R4 ;  /* 0x000d9c0401007387 */ /* 0x0001e20000100800 */
[----:B------:R-:W-:-:S03]  /*4b90*/  IMAD.MOV.U32 R0, RZ, RZ, R29 ;  /* 0x000000ffff007224 */ /* 0x000fc600078e001d */
[----:B------:R-:W-:Y:S04]  /*4ba0*/  STL [R1+0xda8], R28 ;  /* 0x000da81c01007387 */ /* 0x000fe80000100800 */
[----:B------:R1:W-:Y:S01]  /*4bb0*/  STL [R1+0xda4], R0 ;  /* 0x000da40001007387 */ /* 0x0003e20000100800 */
[----:B0-----:R-:W-:-:S03]  /*4bc0*/  IMAD R4, R8, 0x7f, RZ ;  /* 0x0000007f08047824 */ /* 0x001fc600078e02ff */
[----:B------:R-:W-:Y:S01]  /*4bd0*/  STL.64 [R1+0x228], R12 ;  /* 0x0002280c01007387 */ /* 0x000fe20000100a00 */
[----:B------:R-:W-:Y:S02]  /*4be0*/  IMAD.MOV.U32 R29, RZ, RZ, R3 ;  /* 0x000000ffff1d7224 */ /* 0x000fe400078e0003 */
[----:B------:R-:W-:-:S04]  /*4bf0*/  IMAD.WIDE R2, R4, 0x2, R12 ;  /* 0x0000000204027825 */ /* 0x000fc800078e020c */
[----:B-1----:R-:W-:Y:S02]  /*4c00*/  IMAD R0, R8, 0x7e, RZ ;  /* 0x0000007e08007824 */ /* 0x002fe400078e02ff */
[----:B------:R-:W-:Y:S01]  /*4c10*/  IMAD.WIDE R4, R4, 0x2, R10 ;  /* 0x0000000204047825 */ /* 0x000fe200078e020a */
[----:B---3--:R0:W-:Y:S04]  /*4c20*/  STL [R1+0xdb0], R6 ;  /* 0x000db00601007387 */ /* 0x0081e80000100800 */
[----:B------:R-:W-:Y:S04]  /*4c30*/  STL.64 [R1+0x230], R10 ;  /* 0x0002300a01007387 */ /* 0x000fe80000100a00 */
[----:B------:R-:W-:Y:S01]  /*4c40*/  STL [R1+0xdb4], R2 ;  /* 0x000db40201007387 */ /* 0x000fe20000100800 */
[----:B0-----:R-:W-:-:S05]  /*4c50*/  IMAD.MOV.U32 R6, RZ, RZ, R7 ;  /* 0x000000ffff067224 */ /* 0x001fca00078e0007 */
[----:B------:R0:W-:Y:S04]  /*4c60*/  STL [R1+0xdac], R6 ;  /* 0x000dac0601007387 */ /* 0x0001e80000100800 */
[----:B------:R1:W-:Y:S04]  /*4c70*/  STL [R1+0xcc4], R3 ;  /* 0x000cc40301007387 */ /* 0x0003e80000100800 */
[----:B------:R-:W-:Y:S01]  /*4c80*/  STL [R1+0xcc8], R4 ;  /* 0x000cc80401007387 */ /* 0x000fe20000100800 */
[----:B0-----:R-:W-:Y:S02]  /*4c90*/  IMAD R6, R8, 0x7d, RZ ;  /* 0x0000007d08067824 */ /* 0x001fe400078e02ff */
[C---:B-1----:R-:W-:Y:S01]  /*4ca0*/  IMAD.WIDE R2, R0.reuse, 0x2, R12 ;  /* 0x0000000200027825 */ /* 0x042fe200078e020c */
[----:B------:R0:W-:Y:S04]  /*4cb0*/  STL [R1+0xcbc], R5 ;  /* 0x000cbc0501007387 */ /* 0x0001e80000100800 */
[----:B------:R-:W-:Y:S04]  /*4cc0*/  STL [R1+0xcc0], R2 ;  /* 0x000cc00201007387 */ /* 0x000fe80000100800 */
[----:B------:R1:W-:Y:S01]  /*4cd0*/  STL [R1+0xcb4], R3 ;  /* 0x000cb40301007387 */ /* 0x0003e20000100800 */
[----:B0-----:R-:W-:-:S04]  /*4ce0*/  IMAD.WIDE R4, R0, 0x2, R10 ;  /* 0x0000000200047825 */ /* 0x001fc800078e020a */
[----:B------:R-:W-:Y:S01]  /*4cf0*/  IMAD R0, R8, 0x7c, RZ ;  /* 0x0000007c08007824 */ /* 0x000fe200078e02ff */
[----:B------:R-:W-:Y:S01]  /*4d00*/  STL [R1+0xcb8], R4 ;  /* 0x000cb80401007387 */ /* 0x000fe20000100800 */
[----:B-1----:R-:W-:-:S03]  /*4d10*/  IMAD.WIDE R2, R6, 0x2, R12 ;  /* 0x0000000206027825 */ /* 0x002fc600078e020c */
[----:B------:R0:W-:Y:S01]  /*4d20*/  STL [R1+0x4e0], R5 ;  /* 0x0004e00501007387 */ /* 0x0001e20000100800 */
[----:B------:R-:W-:-:S03]  /*4d30*/  IMAD.WIDE R6, R6, 0x2, R10 ;  /* 0x0000000206067825 */ /* 0x000fc600078e020a */
[----:B------:R-:W-:Y:S04]  /*4d40*/  STL [R1+0xcb0], R2 ;  /* 0x000cb00201007387 */ /* 0x000fe80000100800 */
[----:B------:R1:W-:Y:S04]  /*4d50*/  STL [R1+0x4e4], R3 ;  /* 0x0004e40301007387 */ /* 0x0003e80000100800 */
[----:B------:R2:W-:Y:S01]  /*4d60*/  STL [R1+0x4ec], R6 ;  /* 0x0004ec0601007387 */ /* 0x0005e20000100800 */
[----:B0-----:R-:W-:-:S04]  /*4d70*/  IMAD.WIDE R4, R0, 0x2, R10 ;  /* 0x0000000200047825 */ /* 0x001fc800078e020a */
[----:B-1----:R-:W-:Y:S01]  /*4d80*/  IMAD.WIDE R2, R0, 0x2, R12 ;  /* 0x0000000200027825 */ /* 0x002fe200078e020c */
[----:B------:R-:W-:Y:S03]  /*4d90*/  STL [R1+0x4e8], R7 ;  /* 0x0004e80701007387 */ /* 0x000fe60000100800 */
[C---:B--2---:R-:W-:Y:S01]  /*4da0*/  IMAD R6, R8.reuse, 0x7b, RZ ;  /* 0x0000007b08067824 */ /* 0x044fe200078e02ff */
[----:B------:R-:W-:Y:S04]  /*4db0*/  STL [R1+0x4f4], R2 ;  /* 0x0004f40201007387 */ /* 0x000fe80000100800 */
[----:B------:R0:W-:Y:S01]  /*4dc0*/  STL [R1+0x4f0], R3 ;  /* 0x0004f00301007387 */ /* 0x0001e20000100800 */
[----:B------:R-:W-:-:S03]  /*4dd0*/  IMAD R0, R8, 0x7a, RZ ;  /* 0x0000007a08007824 */ /* 0x000fc600078e02ff */
[----:B------:R-:W-:Y:S01]  /*4de0*/  STL [R1+0x4fc], R4 ;  /* 0x0004fc0401007387 */ /* 0x000fe20000100800 */
[----:B0-----:R-:W-:-:S03]  /*4df0*/  IMAD.WIDE R2, R6, 0x2, R12 ;  /* 0x0000000206027825 */ /* 0x001fc600078e020c */
        /* <DEDUP_REMOVED lines=403> */
[----:B------:R-:W-:-:S03]  /*6730*/  IMAD.SHL.U32 R0, R8, 0x40, RZ ;  /* 0x0000004008007824 */ /* 0x000fc600078e00ff */
        /* <DEDUP_REMOVED lines=439> */
[----:B------:R1:W-:Y:S01]  /*82b0*/  STL [R1+0xc80], R3 ;  /* 0x000c800301007387 */ /* 0x0003e20000100800 */
[----:B0-----:R-:W-:-:S03]  /*82c0*/  IMAD.WIDE R4, R0, 0x2, R10 ;  /* 0x0000000200047825 */ /* 0x001fc600078e020a */
[----:B------:R-:W-:Y:S01]  /*82d0*/  STL [R1+0xc8c], R6 ;  /* 0x000c8c0601007387 */ /* 0x000fe20000100800 */
[----:B-1----:R-:W-:-:S03]  /*82e0*/  IMAD.WIDE R2, R0, 0x2, R12 ;  /* 0x0000000200027825 */ /* 0x002fc600078e020c */
[----:B------:R0:W-:Y:S04]  /*82f0*/  STL [R1+0xc88], R7 ;  /* 0x000c880701007387 */ /* 0x0001e80000100800 */
[----:B------:R-:W-:Y:S04]  /*8300*/  STL [R1+0xc94], R2 ;  /* 0x000c940201007387 */ /* 0x000fe80000100800 */
[----:B------:R1:W-:Y:S01]  /*8310*/  STL [R1+0xc90], R3 ;  /* 0x000c900301007387 */ /* 0x0003e20000100800 */
[----:B0-----:R-:W-:-:S03]  /*8320*/  IMAD.WIDE R6, R8, 0x2, R12 ;  /* 0x0000000208067825 */ /* 0x001fc600078e020c */
[----:B------:R-:W-:Y:S04]  /*8330*/  STL [R1+0xc9c], R4 ;  /* 0x000c9c0401007387 */ /* 0x000fe80000100800 */
[----:B------:R-:W-:Y:S01]  /*8340*/  STL [R1+0xc98], R5 ;  /* 0x000c980501007387 */ /* 0x000fe20000100800 */
[----:B-1----:R-:W-:-:S03]  /*8350*/  IMAD.WIDE R2, R8, 0x2, R10 ;  /* 0x0000000208027825 */ /* 0x002fc600078e020a */
[----:B------:R-:W-:Y:S01]  /*8360*/  STL [R1+0xca4], R6 ;  /* 0x000ca40601007387 */ /* 0x000fe20000100800 */
[----:B------:R-:W0:Y:S03]  /*8370*/  LDC R11, c[0x0][0x230] ;  /* 0x00008c00ff0b7b82 */ /* 0x000e260000000800 */
[----:B------:R-:W-:Y:S04]  /*8380*/  STL [R1+0xca0], R7 ;  /* 0x000ca00701007387 */ /* 0x000fe80000100800 */
[----:B------:R1:W-:Y:S04]  /*8390*/  STL [R1+0xcac], R2 ;  /* 0x000cac0201007387 */ /* 0x0003e80000100800 */
[----:B------:R2:W-:Y:S04]  /*83a0*/  STL [R1+0xca8], R3 ;  /* 0x000ca80301007387 */ /* 0x0005e80000100800 */
[----:B------:R3:W-:Y:S04]  /*83b0*/  STL [R1+0x4bc], RZ ;  /* 0x0004bcff01007387 */ /* 0x0007e80000100800 */
        /* <DEDUP_REMOVED lines=13> */
[----:B------:R3:W-:Y:S01]  /*8490*/  STL [R1+0x164], RZ ;  /* 0x000164ff01007387 */ /* 0x0007e20000100800 */
[----:B------:R-:W4:Y:S03]  /*84a0*/  S2R R28, SR_TID.X ;  /* 0x00000000001c7919 */ /* 0x000f260000002100 */
[----:B------:R3:W-:Y:S04]  /*84b0*/  STL [R1+0x168], RZ ;  /* 0x000168ff01007387 */ /* 0x0007e80000100800 */
[----:B------:R3:W-:Y:S04]  /*84c0*/  STL [R1+0x16c], RZ ;  /* 0x00016cff01007387 */ /* 0x0007e80000100800 */
[----:B------:R3:W-:Y:S04]  /*84d0*/  STL [R1+0x1e0], RZ ;  /* 0x0001e0ff01007387 */ /* 0x0007e80000100800 */
[----:B------:R3:W-:Y:S04]  /*84e0*/  STL [R1+0x1e4], RZ ;  /* 0x0001e4ff01007387 */ /* 0x0007e80000100800 */
[----:B------:R3:W-:Y:S01]  /*84f0*/  STL [R1+0x1e8], RZ ;  /* 0x0001e8ff01007387 */ /* 0x0007e20000100800 */
[----:B0-----:R-:W-:-:S03]  /*8500*/  VIADD R11, R11, 0x7f ;  /* 0x0000007f0b0b7836 */ /* 0x001fc60000000000 */
[----:B------:R3:W-:Y:S04]  /*8510*/  STL [R1+0x1ec], RZ ;  /* 0x0001ecff01007387 */ /* 0x0007e80000100800 */
[----:B------:R3:W-:Y:S04]  /*8520*/  STL [R1+0x1a0], RZ ;  /* 0x0001a0ff01007387 */ /* 0x0007e80000100800 */
[----:B------:R3:W-:Y:S04]  /*8530*/  STL [R1+0x1a4], RZ ;  /* 0x0001a4ff01007387 */ /* 0x0007e80000100800 */
[----:B------:R3:W-:Y:S04]  /*8540*/  STL [R1+0x1a8], RZ ;  /* 0x0001a8ff01007387 */ /* 0x0007e80000100800 */
[----:B------:R3:W-:Y:S01]  /*8550*/  STL [R1+0x1ac], RZ ;  /* 0x0001acff01007387 */ /* 0x0007e20000100800 */
[----:B------:R-:W-:-:S03]  /*8560*/  SHF.R.S32.HI R9, RZ, 0x1f, R11 ;  /* 0x0000001fff097819 */ /* 0x000fc6000001140b */
[----:B------:R3:W-:Y:S04]  /*8570*/  STL [R1+0x180], RZ ;  /* 0x000180ff01007387 */ /* 0x0007e80000100800 */
[----:B------:R3:W-:Y:S04]  /*8580*/  STL [R1+0x184], RZ ;  /* 0x000184ff01007387 */ /* 0x0007e80000100800 */
[----:B------:R3:W-:Y:S04]  /*8590*/  STL [R1+0x188], RZ ;  /* 0x000188ff01007387 */ /* 0x0007e80000100800 */
[----:B------:R3:W-:Y:S01]  /*85a0*/  STL [R1+0x18c], RZ ;  /* 0x00018cff01007387 */ /* 0x0007e20000100800 */
[----:B------:R-:W-:-:S03]  /*85b0*/  LEA.HI R9, R9, R11, RZ, 0x7 ;  /* 0x0000000b09097211 */ /* 0x000fc600078f38ff */
[----:B------:R3:W-:Y:S04]  /*85c0*/  STL [R1+0x80], RZ ;  /* 0x000080ff01007387 */ /* 0x0007e80000100800 */
[----:B------:R3:W-:Y:S04]  /*85d0*/  STL [R1+0x84], RZ ;  /* 0x000084ff01007387 */ /* 0x0007e80000100800 */
[----:B------:R3:W-:Y:S04]  /*85e0*/  STL [R1+0x88], RZ ;  /* 0x000088ff01007387 */ /* 0x0007e80000100800 */
[----:B------:R3:W-:Y:S04]  /*85f0*/  STL [R1+0x8c], RZ ;  /* 0x00008cff01007387 */ /* 0x0007e80000100800 */
[----:B------:R3:W-:Y:S01]  /*8600*/  STL [R1+0x200], RZ ;  /* 0x000200ff01007387 */ /* 0x0007e20000100800 */
[----:B-1----:R-:W-:-:S03]  /*8610*/  SHF.R.S32.HI R2, RZ, 0x7, R9 ;  /* 0x00000007ff027819 */ /* 0x002fc60000011409 */
[----:B------:R3:W-:Y:S04]  /*8620*/  STL [R1+0x204], RZ ;  /* 0x000204ff01007387 */ /* 0x0007e80000100800 */
[----:B------:R3:W-:Y:S04]  /*8630*/  STL [R1+0x208], RZ ;  /* 0x000208ff01007387 */ /* 0x0007e80000100800 */
[----:B------:R3:W-:Y:S04]  /*8640*/  STL [R1+0x20c], RZ ;  /* 0x00020cff01007387 */ /* 0x0007e80000100800 */
[----:B------:R3:W-:Y:S04]  /*8650*/  STL [R1+0x1d0], RZ ;  /* 0x0001d0ff01007387 */ /* 0x0007e80000100800 */
[----:B------:R3:W-:Y:S01]  /*8660*/  STL [R1+0x1d4], RZ ;  /* 0x0001d4ff01007387 */ /* 0x0007e20000100800 */
[----:B------:R-:W0:Y:S03]  /*8670*/  S2R R9, SR_TID.X ;  /* 0x0000000000097919 */ /* 0x000e260000002100 */
[----:B------:R3:W-:Y:S04]  /*8680*/  STL [R1+0x1d8], RZ ;  /* 0x0001d8ff01007387 */ /* 0x0007e80000100800 */
[----:B------:R3:W-:Y:S04]  /*8690*/  STL [R1+0x1dc], RZ ;  /* 0x0001dcff01007387 */ /* 0x0007e80000100800 */
[----:B------:R3:W-:Y:S04]  /*86a0*/  STL [R1+0x190], RZ ;  /* 0x000190ff01007387 */ /* 0x0007e80000100800 */
[----:B------:R3:W-:Y:S04]  /*86b0*/  STL [R1+0x194], RZ ;  /* 0x000194ff01007387 */ /* 0x0007e80000100800 */
[----:B------:R3:W-:Y:S01]  /*86c0*/  STL [R1+0x198], RZ ;  /* 0x000198ff01007387 */ /* 0x0007e20000100800 */
[----:B----4-:R-:W-:-:S03]  /*86d0*/  LOP3.LUT R28, R28, 0x3f, RZ, 0xc0, !PT ;  /* 0x0000003f1c1c7812 */ /* 0x010fc600078ec0ff */
[----:B------:R3:W-:Y:S04]  /*86e0*/  STL [R1+0x19c], RZ ;  /* 0x00019cff01007387 */ /* 0x0007e80000100800 */
[----:B------:R3:W-:Y:S04]  /*86f0*/  STL [R1+0x150], RZ ;  /* 0x000150ff01007387 */ /* 0x0007e80000100800 */
[----:B------:R3:W-:Y:S04]  /*8700*/  STL [R1+0x154], RZ ;  /* 0x000154ff01007387 */ /* 0x0007e80000100800 */
[----:B------:R3:W-:Y:S04]  /*8710*/  STL [R1+0x158], RZ ;  /* 0x000158ff01007387 */ /* 0x0007e80000100800 */
[----:B------:R3:W-:Y:S01]  /*8720*/  STL [R1+0x15c], RZ ;  /* 0x00015cff01007387 */ /* 0x0007e20000100800 */
[----:B------:R-:W-:-:S03]  /*8730*/  IMAD.SHL.U32 R28, R28, 0x2, RZ ;  /* 0x000000021c1c7824 */ /* 0x000fc600078e00ff */
[----:B------:R3:W-:Y:S04]  /*8740*/  STL [R1+0x1c0], RZ ;  /* 0x0001c0ff01007387 */ /* 0x0007e80000100800 */
[----:B------:R3:W-:Y:S04]  /*8750*/  STL [R1+0x1c4], RZ ;  /* 0x0001c4ff01007387 */ /* 0x0007e80000100800 */
[----:B------:R3:W-:Y:S04]  /*8760*/  STL [R1+0x1c8], RZ ;  /* 0x0001c8ff01007387 */ /* 0x0007e80000100800 */
[----:B------:R3:W-:Y:S04]  /*8770*/  STL [R1+0x1cc], RZ ;  /* 0x0001ccff01007387 */ /* 0x0007e80000100800 */
[----:B------:R3:W-:Y:S01]  /*8780*/  STL [R1+0x170], RZ ;  /* 0x000170ff01007387 */ /* 0x0007e20000100800 */
[----:B------:R-:W-:-:S03]  /*8790*/  LOP3.LUT R2, R28, 0x20, RZ, 0x3c, !PT ;  /* 0x000000201c027812 */ /* 0x000fc600078e3cff */
[----:B------:R3:W-:Y:S01]  /*87a0*/  STL [R1+0x174], RZ ;  /* 0x000174ff01007387 */ /* 0x0007e20000100800 */
[----:B------:R-:W-:-:S03]  /*87b0*/  LOP3.LUT R2, R28, 0x40, RZ, 0x3c, !PT ;  /* 0x000000401c027812 */ /* 0x000fc600078e3cff */
[----:B------:R3:W-:Y:S01]  /*87c0*/  STL [R1+0x178], RZ ;  /* 0x000178ff01007387 */ /* 0x0007e20000100800 */
[----:B------:R-:W-:-:S03]  /*87d0*/  LOP3.LUT R2, R28, 0x60, RZ, 0x3c, !PT ;  /* 0x000000601c027812 */ /* 0x000fc600078e3cff */
[----:B------:R3:W-:Y:S01]  /*87e0*/  STL [R1+0x17c], RZ ;  /* 0x00017cff01007387 */ /* 0x0007e20000100800 */
[----:B------:R-:W-:-:S03]  /*87f0*/  LOP3.LUT R2, R29, 0x40, RZ, 0x3c, !PT ;  /* 0x000000401d027812 */ /* 0x000fc600078e3cff */
        /* <DEDUP_REMOVED lines=8> */
[----:B------:R3:W-:Y:S01]  /*8880*/  STL [R1+0xedc], R2 ;  /* 0x000edc0201007387 */ /* 0x0007e20000100800 */
[C---:B0-----:R-:W-:Y:S01]  /*8890*/  IMAD.SHL.U32 R11, R9.reuse, 0x2, RZ ;  /* 0x00000002090b7824 */ /* 0x041fe200078e00ff */
[----:B------:R-:W-:Y:S01]  /*88a0*/  LOP3.LUT R9, R9, 0x7, RZ, 0xc0, !PT ;  /* 0x0000000709097812 */ /* 0x000fe200078ec0ff */
[----:B------:R-:W-:-:S04]  /*88b0*/  IMAD.SHL.U32 R8, R8, 0x80, RZ ;  /* 0x0000008008087824 */ /* 0x000fc800078e00ff */
[----:B------:R-:W-:Y:S01]  /*88c0*/  IMAD R9, R9, 0x110, RZ ;  /* 0x0000011009097824 */ /* 0x000fe200078e02ff */
[----:B--2---:R-:W-:Y:S01]  /*88d0*/  SHF.R.S32.HI R3, RZ, 0x1f, R8 ;  /* 0x0000001fff037819 */ /* 0x004fe20000011408 */
[----:B------:R-:W-:-:S03]  /*88e0*/  USHF.L.U32 UR5, UR5, 0x7, URZ ;  /* 0x0000000705057899 */ /* 0x000fc6000800063f */
[----:B------:R-:W-:Y:S02]  /*88f0*/  LOP3.LUT R9, R9, 0x30, R11, 0x78, !PT ;  /* 0x0000003009097812 */ /* 0x000fe400078e780b */
[----:B------:R-:W-:Y:S01]  /*8900*/  SHF.L.U64.HI R0, R8, 0x1, R3 ;  /* 0x0000000108007819 */ /* 0x000fe20000010203 */
[----:B------:R-:W-:Y:S01]  /*8910*/  USHF.R.S32.HI UR6, URZ, 0x1f, UR5 ;  /* 0x0000001f3f067899 */ /* 0x000fe20008011405 */
[C---:B------:R-:W-:Y:S02]  /*8920*/  LOP3.LUT R3, R28.reuse, 0x30, RZ, 0x3c, !PT ;  /* 0x000000301c037812 */ /* 0x040fe400078e3cff */
[C---:B------:R-:W-:Y:S02]  /*8930*/  LOP3.LUT R4, R28.reuse, 0x10, RZ, 0x3c, !PT ;  /* 0x000000101c047812 */ /* 0x040fe400078e3cff */
[C---:B------:R-:W-:Y:S02]  /*8940*/  LOP3.LUT R3, R28.reuse, 0x50, RZ, 0x3c, !PT ;  /* 0x000000501c037812 */ /* 0x040fe400078e3cff */
[----:B------:R-:W-:-:S02]  /*8950*/  LOP3.LUT R4, R28, 0x70, RZ, 0x3c, !PT ;  /* 0x000000701c047812 */ /* 0x000fc400078e3cff */
[----:B------:R-:W-:Y:S01]  /*8960*/  LOP3.LUT R3, R9, 0x40, RZ, 0x3c, !PT ;  /* 0x0000004009037812 */ /* 0x000fe200078e3cff */
[----:B------:R-:W-:Y:S02]  /*8970*/  USHF.L.U32 UR7, UR5, 0x1, URZ ;  /* 0x0000000105077899 */ /* 0x000fe4000800063f */
[----:B---3--:R-:W-:-:S12]  /*8980*/  USHF.L.U64.HI UR6, UR5, 0x1, UR6 ;  /* 0x0000000105067899 */ /* 0x008fd80008010206 */
.L_x_1:
[----:B------:R-:W2:Y:S01]  /*8990*/  LDL.64 R4, [R1+0x230] ;  /* 0x0002300001047983 */ /* 0x000ea20000100a00 */
[----:B0-----:R-:W0:Y:S03]  /*89a0*/  LDC R2, c[0x0][0x230] ;  /* 0x00008c00ff027b82 */ /* 0x001e260000000800 */
[----:B--2---:R1:W-:Y:S04]  /*89b0*/  STL [R1+0x1de8], R5 ;  /* 0x001de80501007387 */ /* 0x0043e80000100800 */
[----:B-1----:R-:W0:Y:S04]  /*89c0*/  LDL R5, [R1+0x4bc] ;  /* 0x0004bc0001057983 */ /* 0x002e280000100800 */
[----:B------:R-:W-:Y:S04]  /*89d0*/  STL [R1+0x1b00], R15 ;  /* 0x001b000f01007387 */ /* 0x000fe80000100800 */
        /* <DEDUP_REMOVED lines=73> */
[----:B------:R-:W-:Y:S01]  /*8e70*/  STL [R1+0x1d4c], R15 ;  /* 0x001d4c0f01007387 */ /* 0x000fe20000100800 */
[----:B0-----:R-:W-:-:S03]  /*8e80*/  IMAD R2, R5, -0x80, R2 ;  /* 0xffffff8005027824 */ /* 0x001fc600078e0202 */
        /* <DEDUP_REMOVED lines=18> */
[----:B------:R0:W-:Y:S04]  /*8fb0*/  STL [R1+0x1de4], R15 ;  /* 0x001de40f01007387 */ /* 0x0001e80000100800 */
        /* <DEDUP_REMOVED lines=93> */
[----:B-----5:R-:W-:Y:S04]  /*9590*/  STL [R1+0x1af8], R29 ;  /* 0x001af81d01007387 */ /* 0x020fe80000100800 */
        /* <DEDUP_REMOVED lines=27> */
[----:B------:R-:W2:Y:S01]  /*9750*/  LDL.LU R5, [R1+0x1de8] ;  /* 0x001de80001057983 */ /* 0x000ea20000300800 */
[----:B------:R-:W-:-:S02]  /*9760*/  ISETP.GT.AND P0, PT, R2, RZ, PT ;  /* 0x000000ff0200720c */ /* 0x000fc40003f04270 */
[----:B0-----:R-:W-:Y:S02]  /*9770*/  PRMT R15, RZ, 0x7610, R15 ;  /* 0x00007610ff0f7816 */ /* 0x001fe4000000000f */
[----:B-1----:R-:W-:Y:S02]  /*9780*/  PRMT R14, RZ, 0x7610, R14 ;  /* 0x00007610ff0e7816 */ /* 0x002fe4000000000e */
[C---:B------:R-:W-:Y:S02]  /*9790*/  ISETP.GT.AND P1, PT, R2.reuse, 0x1, PT ;  /* 0x000000010200780c */ /* 0x040fe40003f24270 */
[----:B------:R-:W-:-:S05]  /*97a0*/  ISETP.GT.AND P2, PT, R2, 0x2, PT ;  /* 0x000000020200780c */ /* 0x000fca0003f44270 */
[----:B--2---:R-:W2:Y:S04]  /*97b0*/  @P0 LDG.E.U16 R15, desc[UR8][R4.64] ;  /* 0x00000008040f0981 */ /* 0x004ea8000c1e1500 */
[----:B--2---:R0:W-:Y:S04]  /*97c0*/  STL [R1+0x478], R15 ;  /* 0x0004780f01007387 */ /* 0x0041e80000100800 */
[----:B0-----:R-:W2:Y:S04]  /*97d0*/  LDL.LU R15, [R1+0x1de4] ;  /* 0x001de400010f7983 */ /* 0x001ea80000300800 */
[----:B------:R-:W3:Y:S01]  /*97e0*/  LDL.64 R4, [R1+0x228] ;  /* 0x0002280001047983 */ /* 0x000ee20000100a00 */
[----:B--2---:R-:W-:-:S03]  /*97f0*/  PRMT R15, RZ, 0x7610, R15 ;  /* 0x00007610ff0f7816 */ /* 0x004fc6000000000f */
[----:B---3--:R-:W2:Y:S04]  /*9800*/  @P0 LDG.E.U16 R14, desc[UR8][R4.64] ;  /* 0x00000008040e0981 */ /* 0x008ea8000c1e1500 */
[----:B--2---:R0:W-:Y:S04]  /*9810*/  STL [R1+0x474], R14 ;  /* 0x0004740e01007387 */ /* 0x0041e80000100800 */
[----:B0-----:R-:W2:Y:S04]  /*9820*/  LDL.LU R14, [R1+0x1de0] ;  /* 0x001de000010e7983 */ /* 0x001ea80000300800 */
[----:B------:R-:W3:Y:S04]  /*9830*/  LDL R4, [R1+0xca8] ;  /* 0x000ca80001047983 */ /* 0x000ee80000100800 */
[----:B------:R-:W3:Y:S01]  /*9840*/  LDL R5, [R1+0xcac] ;  /* 0x000cac0001057983 */ /* 0x000ee20000100800 */
[----:B------:R-:W-:-:S02]  /*9850*/  ISETP.GT.AND P0, PT, R2, 0x3, PT ;  /* 0x000000030200780c */ /* 0x000fc40003f04270 */
[----:B--2---:R-:W-:Y:S02]  /*9860*/  PRMT R14, RZ, 0x7610, R14 ;  /* 0x00007610ff0e7816 */ /* 0x004fe4000000000e */
[----:B---3--:R-:W-:-:S04]  /*9870*/  @P1 LOP3.LUT R5, R5, R4, RZ, 0x3c, !PT ;  /* 0x0000000405051212 */ /* 0x008fc800078e3cff */
[----:B------:R-:W-:-:S04]  /*9880*/  @P1 LOP3.LUT R4, R5, R4, RZ, 0x3c, !PT ;  /* 0x0000000405041212 */ /* 0x000fc800078e3cff */
[----:B------:R-:W-:-:S05]  /*9890*/  @P1 LOP3.LUT R5, R5, R4, RZ, 0x3c, !PT ;  /* 0x0000000405051212 */ /* 0x000fca00078e3cff */
[----:B------:R-:W2:Y:S04]  /*98a0*/  @P1 LDG.E.U16 R15, desc[UR8][R4.64] ;  /* 0x00000008040f1981 */ /* 0x000ea8000c1e1500 */
[----:B--2---:R0:W-:Y:S04]  /*98b0*/  STL [R1+0x470], R15 ;  /* 0x0004700f01007387 */ /* 0x0041e80000100800 */
[----:B0-----:R-:W2:Y:S04]  /*98c0*/  LDL.LU R15, [R1+0x1ddc] ;  /* 0x001ddc00010f7983 */ /* 0x001ea80000300800 */
[----:B------:R-:W3:Y:S04]  /*98d0*/  LDL R4, [R1+0xca0] ;  /* 0x000ca00001047983 */ /* 0x000ee80000100800 */
[----:B------:R-:W3:Y:S01]  /*98e0*/  LDL R5, [R1+0xca4] ;  /* 0x000ca40001057983 */ /* 0x000ee20000100800 */
[----:B--2---:R-:W-:-:S02]  /*98f0*/  PRMT R15, RZ, 0x7610, R15 ;  /* 0x00007610ff0f7816 */ /* 0x004fc4000000000f */
        /* <DEDUP_REMOVED lines=369> */
[----:B------:R-:W-:-:S02]  /*b010*/  PRMT R0, RZ, 0x7610, R0 ;  /* 0x00007610ff007816 */ /* 0x000fc40000000000 */
[----:B------:R-:W-:Y:S02]  /*b020*/  ISETP.GT.AND P2, PT, R2, 0x17, PT ;  /* 0x000000170200780c */ /* 0x000fe40003f44270 */
        /* <DEDUP_REMOVED lines=17> */
[----:B------:R-:W3:Y:S02]  /*b140*/  LDL R5, [R1+0xb5c] ;  /* 0x000b5c0001057983 */ /* 0x000ee40000100800 */
[----:B---3--:R-:W-:-:S04]  /*b150*/  @P1 LOP3.LUT R5, R5, R4, RZ, 0x3c, !PT ;  /* 0x0000000405051212 */ /* 0x008fc800078e3cff */
[----:B------:R-:W-:-:S04]  /*b160*/  @P1 LOP3.LUT R4, R5, R4, RZ, 0x3c, !PT ;  /* 0x0000000405041212 */ /* 0x000fc800078e3cff */
[----:B------:R-:W-:-:S05]  /*b170*/  @P1 LOP3.LUT R5, R5, R4, RZ, 0x3c, !PT ;  /* 0x0000000405051212 */ /* 0x000fca00078e3cff */
[----:B------:R-:W3:Y:S04]  /*b180*/  @P1 LDG.E.U16 R15, desc[UR8][R4.64] ;  /* 0x00000008040f1981 */ /* 0x000ee8000c1e1500 */
[----:B---3--:R0:W-:Y:S04]  /*b190*/  STL [R1+0x3b8], R15 ;  /* 0x0003b80f01007387 */ /* 0x0081e80000100800 */
[----:B0-----:R-:W3:Y:S04]  /*b1a0*/  LDL.LU R15, [R1+0x1d34] ;  /* 0x001d3400010f7983 */ /* 0x001ee80000300800 */
[----:B------:R-:W4:Y:S04]  /*b1b0*/  LDL R4, [R1+0xb50] ;  /* 0x000b500001047983 */ /* 0x000f280000100800 */
[----:B------:R-:W4:Y:S01]  /*b1c0*/  LDL R5, [R1+0xb54] ;  /* 0x000b540001057983 */ /* 0x000f220000100800 */
[----:B------:R-:W-:-:S02]  /*b1d0*/  ISETP.GT.AND P0, PT, R2, 0x18, PT ;  /* 0x000000180200780c */ /* 0x000fc40003f04270 */
[----:B---3--:R-:W-:Y:S02]  /*b1e0*/  PRMT R15, RZ, 0x7610, R15 ;  /* 0x00007610ff0f7816 */ /* 0x008fe4000000000f */
[----:B----4-:R-:W-:-:S04]  /*b1f0*/  @P1 LOP3.LUT R5, R5, R4, RZ, 0x3c, !PT ;  /* 0x0000000405051212 */ /* 0x010fc800078e3cff */
[----:B------:R-:W-:-:S04]  /*b200*/  @P1 LOP3.LUT R4, R5, R4, RZ, 0x3c, !PT ;  /* 0x0000000405041212 */ /* 0x000fc800078e3cff */
[----:B------:R-:W-:-:S05]  /*b210*/  @P1 LOP3.LUT R5, R5, R4, RZ, 0x3c, !PT ;  /* 0x0000000405051212 */ /* 0x000fca00078e3cff */
[----:B------:R-:W3:Y:S04]  /*b220*/  @P1 LDG.E.U16 R0, desc[UR8][R4.64] ;  /* 0x0000000804001981 */ /* 0x000ee8000c1e1500 */
[----:B------:R-:W4:Y:S04]  /*b230*/  LDL R4, [R1+0xb48] ;  /* 0x000b480001047983 */ /* 0x000f280000100800 */
[----:B------:R-:W4:Y:S01]  /*b240*/  LDL R5, [R1+0xb4c] ;  /* 0x000b4c0001057983 */ /* 0x000f220000100800 */
[----:B--2---:R-:W-:-:S03]  /*b250*/  PRMT R14, RZ, 0x7610, R14 ;  /* 0x00007610ff0e7816 */ /* 0x004fc6000000000e */
[----:B---3--:R-:W-:Y:S01]  /*b260*/  STL [R1+0x19e4], R0 ;  /* 0x0019e40001007387 */ /* 0x008fe20000100800 */
[----:B----4-:R-:W-:-:S04]  /*b270*/  @P2 LOP3.LUT R5, R5, R4, RZ, 0x3c, !PT ;  /* 0x0000000405052212 */ /* 0x010fc800078e3cff */
        /* <DEDUP_REMOVED lines=426> */
[----:B--2---:R-:W-:-:S02]  /*cd20*/  PRMT R14, RZ, 0x7610, R14 ;  /* 0x00007610ff0e7816 */ /* 0x004fc4000000000e */
[----:B----4-:R-:W-:-:S04]  /*cd30*/  @P0 LOP3.LUT R5, R5, R4, RZ, 0x3c, !PT ;  /* 0x0000000405050212 */ /* 0x010fc800078e3cff */
[----:B------:R-:W-:-:S04]  /*cd40*/  @P0 LOP3.LUT R4, R5, R4, RZ, 0x3c, !PT ;  /* 0x0000000405040212 */ /* 0x000fc800078e3cff */
[----:B------:R-:W-:-:S05]  /*cd50*/  @P0 LOP3.LUT R5, R5, R4, RZ, 0x3c, !PT ;  /* 0x0000000405050212 */ /* 0x000fca00078e3cff */
[----:B------:R-:W2:Y:S04]  /*cd60*/  @P0 LDG.E.U16 R0, desc[UR8][R4.64] ;  /* 0x0000000804000981 */ /* 0x000ea8000c1e1500 */
[----:B------:R-:W4:Y:S04]  /*cd70*/  LDL R4, [R1+0x9d8] ;  /* 0x0009d80001047983 */ /* 0x000f280000100800 */
[----:B------:R-:W4:Y:S01]  /*cd80*/  LDL R5, [R1+0x9dc] ;  /* 0x0009dc0001057983 */ /* 0x000f220000100800 */
[----:B---3--:R-:W-:-:S03]  /*cd90*/  PRMT R15, RZ, 0x7610, R15 ;  /* 0x00007610ff0f7816 */ /* 0x008fc6000000000f */
[----:B--2---:R-:W-:Y:S01]  /*cda0*/  STL [R1+0x1a30], R0 ;  /* 0x001a300001007387 */ /* 0x004fe20000100800 */
        /* <DEDUP_REMOVED lines=920> */
[----:B------:R-:W-:-:S02]  /*10730*/  PRMT R16, RZ, 0x7610, R16 ;  /* 0x00007610ff107816 */ /* 0x000fc40000000010 */
[----:B------:R-:W-:Y:S02]  /*10740*/  PRMT R13, RZ, 0x7610, R13 ;  /* 0x00007610ff0d7816 */ /* 0x000fe4000000000d */
[----:B------:R-:W-:Y:S02]  /*10750*/  ISETP.GT.AND P0, PT, R2, 0x60, PT ;  /* 0x000000600200780c */ /* 0x000fe40003f04270 */
[----:B----4-:R-:W-:-:S04]  /*10760*/  @P1 LOP3.LUT R5, R5, R4, RZ, 0x3c, !PT ;  /* 0x0000000405051212 */ /* 0x010fc800078e3cff */
[----:B------:R-:W-:-:S04]  /*10770*/  @P1 LOP3.LUT R4, R5, R4, RZ, 0x3c, !PT ;  /* 0x0000000405041212 */ /* 0x000fc800078e3cff */
[----:B------:R-:W-:-:S05]  /*10780*/  @P1 LOP3.LUT R5, R5, R4, RZ, 0x3c, !PT ;  /* 0x0000000405051212 */ /* 0x000fca00078e3cff */
[----:B------:R-:W4:Y:S04]  /*10790*/  @P1 LDG.E.U16 R29, desc[UR8][R4.64] ;  /* 0x00000008041d1981 */ /* 0x000f28000c1e1500 */
[----:B----4-:R0:W-:Y:S04]  /*107a0*/  STL [R1+0x2e4], R29 ;  /* 0x0002e41d01007387 */ /* 0x0101e80000100800 */
[----:B0-----:R-:W4:Y:S04]  /*107b0*/  LDL.LU R29, [R1+0x1af8] ;  /* 0x001af800011d7983 */ /* 0x001f280000300800 */
[----:B------:R-:W2:Y:S04]  /*107c0*/  LDL R4, [R1+0x6c8] ;  /* 0x0006c80001047983 */ /* 0x000ea80000100800 */
[----:B------:R-:W2:Y:S02]  /*107d0*/  LDL R5, [R1+0x6cc] ;  /* 0x0006cc0001057983 */ /* 0x000ea40000100800 */
[----:B--2---:R-:W-:-:S04]  /*107e0*/  @P2 LOP3.LUT R5, R5, R4, RZ, 0x3c, !PT ;  /* 0x0000000405052212 */ /* 0x004fc800078e3cff */
        /* <DEDUP_REMOVED lines=8> */
[----:B------:R-:W-:Y:S02]  /*10870*/  PRMT R27, RZ, 0x7610, R27 ;  /* 0x00007610ff1b7816 */ /* 0x000fe4000000001b */
[----:B------:R-:W-:Y:S02]  /*10880*/  ISETP.GT.AND P1, PT, R2, 0x61, PT ;  /* 0x000000610200780c */ /* 0x000fe40003f24270 */
        /* <DEDUP_REMOVED lines=37> */
[----:B------:R-:W4:Y:S02]  /*10ae0*/  LDL R5, [R1+0x6a4] ;  /* 0x0006a40001057983 */ /* 0x000f240000100800 */
        /* <DEDUP_REMOVED lines=34> */
[----:B------:R-:W2:Y:S01]  /*10d10*/  LDL R5, [R1+0x684] ;  /* 0x0006840001057983 */ /* 0x000ea20000100800 */
[----:B------:R-:W-:-:S02]  /*10d20*/  PRMT R9, RZ, 0x7610, R9 ;  /* 0x00007610ff097816 */ /* 0x000fc40000000009 */
[----:B------:R-:W-:Y:S02]  /*10d30*/  PRMT R22, RZ, 0x7610, R22 ;  /* 0x00007610ff167816 */ /* 0x000fe40000000016 */
[----:B------:R-:W-:Y:S02]  /*10d40*/  ISETP.GT.AND P2, PT, R2, 0x65, PT ;  /* 0x000000650200780c */ /* 0x000fe40003f44270 */
[----:B--2---:R-:W-:-:S04]  /*10d50*/  @P0 LOP3.LUT R5, R5, R4, RZ, 0x3c, !PT ;  /* 0x0000000405050212 */ /* 0x004fc800078e3cff */
        /* <DEDUP_REMOVED lines=34> */
[----:B---3--:R-:W-:-:S04]  /*10f80*/  @P2 LOP3.LUT R5, R5, R4, RZ, 0x3c, !PT ;  /* 0x0000000405052212 */ /* 0x008fc800078e3cff */
[----:B------:R-:W-:-:S04]  /*10f90*/  @P2 LOP3.LUT R4, R5, R4, RZ, 0x3c, !PT ;  /* 0x0000000405042212 */ /* 0x000fc800078e3cff */
[----:B------:R-:W-:-:S05]  /*10fa0*/  @P2 LOP3.LUT R5, R5, R4, RZ, 0x3c, !PT ;  /* 0x0000000405052212 */ /* 0x000fca00078e3cff */
[----:B------:R-:W3:Y:S04]  /*10fb0*/  @P2 LDG.E.U16 R15, desc[UR8][R4.64] ;  /* 0x00000008040f2981 */ /* 0x000ee8000c1e1500 */
[----:B------:R-:W4:Y:S04]  /*10fc0*/  LDL R4, [R1+0x658] ;  /* 0x0006580001047983 */ /* 0x000f280000100800 */
[----:B------:R-:W4:Y:S01]  /*10fd0*/  LDL R5, [R1+0x65c] ;  /* 0x00065c0001057983 */ /* 0x000f220000100800 */
[----:B------:R-:W-:-:S03]  /*10fe0*/  PRMT R8, RZ, 0x7610, R8 ;  /* 0x00007610ff087816 */ /* 0x000fc60000000008 */
[----:B---3--:R0:W-:Y:S04]  /*10ff0*/  STL [R1+0x30], R15 ;  /* 0x0000300f01007387 */ /* 0x0081e80000100800 */
[----:B0-----:R-:W3:Y:S01]  /*11000*/  LDL R15, [R1+0x624] ;  /* 0x00062400010f7983 */ /* 0x001ee20000100800 */
[-C--:B----4-:R-:W-:Y:S02]  /*11010*/  @P0 LOP3.LUT R5, R5, R4.reuse, RZ, 0x3c, !PT ;  /* 0x0000000405050212 */ /* 0x090fe400078e3cff */
[----:B------:R-:W-:Y:S02]  /*11020*/  ISETP.GT.AND P1, PT, R2, 0x68, PT ;  /* 0x000000680200780c */ /* 0x000fe40003f24270 */
        /* <DEDUP_REMOVED lines=27> */
[----:B----4-:R-:W-:-:S04]  /*111e0*/  @P2 LOP3.LUT R5, R5, R4, RZ, 0x3c, !PT ;  /* 0x0000000405052212 */ /* 0x010fc800078e3cff */
[----:B------:R-:W-:-:S04]  /*111f0*/  @P2 LOP3.LUT R4, R5, R4, RZ, 0x3c, !PT ;  /* 0x0000000405042212 */ /* 0x000fc800078e3cff */
[----:B------:R-:W-:-:S05]  /*11200*/  @P2 LOP3.LUT R5, R5, R4, RZ, 0x3c, !PT ;  /* 0x0000000405052212 */ /* 0x000fca00078e3cff */
[----:B------:R-:W4:Y:S01]  /*11210*/  @P2 LDG.E.U16 R20, desc[UR8][R4.64] ;  /* 0x0000000804142981 */ /* 0x000f22000c1e1500 */
[----:B------:R-:W-:-:S03]  /*11220*/  PRMT R19, RZ, 0x7610, R19 ;  /* 0x00007610ff137816 */ /* 0x000fc60000000013 */
[----:B----4-:R0:W-:Y:S04]  /*11230*/  STL [R1+0x24], R20 ;  /* 0x0000241401007387 */ /* 0x0101e80000100800 */
[----:B0-----:R-:W4:Y:S04]  /*11240*/  LDL.LU R20, [R1+0x1ab4] ;  /* 0x001ab40001147983 */ /* 0x001f280000300800 */
[----:B------:R-:W2:Y:S01]  /*11250*/  LDL R5, [R1+0x620] ;  /* 0x0006200001057983 */ /* 0x000ea20000100800 */
[----:B------:R-:W-:Y:S01]  /*11260*/  @P2 IMAD.MOV.U32 R4, RZ, RZ, R15 ;  /* 0x000000ffff042224 */ /* 0x000fe200078e000f */
[----:B------:R-:W-:-:S02]  /*11270*/  ISETP.GT.AND P1, PT, R2, 0x6a, PT ;  /* 0x0000006a0200780c */ /* 0x000fc40003f24270 */
[----:B------:R-:W3:Y:S04]  /*11280*/  LDL R15, [R1+0x5fc] ;  /* 0x0005fc00010f7983 */ /* 0x000ee80000100800 */
[----:B--2---:R-:W2:Y:S04]  /*11290*/  @P2 LDG.E.U16 R19, desc[UR8][R4.64] ;  /* 0x0000000804132981 */ /* 0x004ea8000c1e1500 */
[----:B--2---:R0:W-:Y:S04]  /*112a0*/  STL [R1+0x20], R19 ;  /* 0x0000201301007387 */ /* 0x0041e80000100800 */
[----:B0-----:R-:W2:Y:S04]  /*112b0*/  LDL.LU R19, [R1+0x1ab0] ;  /* 0x001ab00001137983 */ /* 0x001ea80000300800 */
[----:B------:R-:W4:Y:S04]  /*112c0*/  LDL R4, [R1+0x618] ;  /* 0x0006180001047983 */ /* 0x000f280000100800 */
[----:B------:R-:W4:Y:S01]  /*112d0*/  LDL R5, [R1+0x61c] ;  /* 0x00061c0001057983 */ /* 0x000f220000100800 */
[----:B------:R-:W-:-:S02]  /*112e0*/  PRMT R6, RZ, 0x7610, R6 ;  /* 0x00007610ff067816 */ /* 0x000fc40000000006 */
[----:B----4-:R-:W-:-:S04]  /*112f0*/  @P1 LOP3.LUT R5, R5, R4, RZ, 0x3c, !PT ;  /* 0x0000000405051212 */ /* 0x010fc800078e3cff */
[----:B------:R-:W-:-:S04]  /*11300*/  @P1 LOP3.LUT R4, R5, R4, RZ, 0x3c, !PT ;  /* 0x0000000405041212 */ /* 0x000fc800078e3cff */
[----:B------:R-:W-:-:S05]  /*11310*/  @P1 LOP3.LUT R5, R5, R4, RZ, 0x3c, !PT ;  /* 0x0000000405051212 */ /* 0x000fca00078e3cff */
[----:B------:R-:W4:Y:S04]  /*11320*/  @P1 LDG.E.U16 R6, desc[UR8][R4.64] ;  /* 0x0000000804061981 */ /* 0x000f28000c1e1500 */
[----:B----4-:R0:W-:Y:S04]  /*11330*/  STL [R1+0x1c], R6 ;  /* 0x00001c0601007387 */ /* 0x0101e80000100800 */
[----:B0-----:R-:W4:Y:S04]  /*11340*/  LDL.LU R6, [R1+0x1aac] ;  /* 0x001aac0001067983 */ /* 0x001f280000300800 */
        /* <DEDUP_REMOVED lines=19> */
[----:B------:R-:W4:Y:S04]  /*11480*/  LDL R4, [R1+0x600] ;  /* 0x0006000001047983 */ /* 0x000f280000100800 */
[----:B------:R-:W4:Y:S01]  /*11490*/  LDL R5, [R1+0x604] ;  /* 0x0006040001057983 */ /* 0x000f220000100800 */
[----:B------:R-:W-:-:S02]  /*114a0*/  PRMT R3, RZ, 0x7610, R3 ;  /* 0x00007610ff037816 */ /* 0x000fc40000000003 */
[----:B------:R-:W-:Y:S02]  /*114b0*/  ISETP.GT.AND P1, PT, R2, 0x6c, PT ;  /* 0x0000006c0200780c */ /* 0x000fe40003f24270 */
[----:B----4-:R-:W-:-:S04]  /*114c0*/  @P2 LOP3.LUT R5, R5, R4, RZ, 0x3c, !PT ;  /* 0x0000000405052212 */ /* 0x010fc800078e3cff */
[----:B------:R-:W-:-:S04]  /*114d0*/  @P2 LOP3.LUT R4, R5, R4, RZ, 0x3c, !PT ;  /* 0x0000000405042212 */ /* 0x000fc800078e3cff */
[----:B------:R-:W-:-:S05]  /*114e0*/  @P2 LOP3.LUT R5, R5, R4, RZ, 0x3c, !PT ;  /* 0x0000000405052212 */ /* 0x000fca00078e3cff */
[----:B------:R-:W4:Y:S01]  /*114f0*/  @P2 LDG.E.U16 R3, desc[UR8][R4.64] ;  /* 0x0000000804032981 */ /* 0x000f22000c1e1500 */
[----:B------:R-:W-:-:S03]  /*11500*/  PRMT R14, RZ, 0x7610, R14 ;  /* 0x00007610ff0e7816 */ /* 0x000fc6000000000e */
[----:B----4-:R0:W-:Y:S04]  /*11510*/  STL [R1+0x10], R3 ;  /* 0x0000100301007387 */ /* 0x0101e80000100800 */
[----:B0-----:R-:W4:Y:S04]  /*11520*/  LDL.LU R3, [R1+0x1aa0] ;  /* 0x001aa00001037983 */ /* 0x001f280000300800 */
[----:B------:R-:W3:Y:S01]  /*11530*/  LDL R5, [R1+0x5f8] ;  /* 0x0005f80001057983 */ /* 0x000ee20000100800 */
[----:B------:R-:W-:Y:S01]  /*11540*/  @P1 IMAD.MOV.U32 R4, RZ, RZ, R15 ;  /* 0x000000ffff041224 */ /* 0x000fe200078e000f */
[----:B------:R-:W-:-:S02]  /*11550*/  PRMT R0, RZ, 0x7610, R0 ;  /* 0x00007610ff007816 */ /* 0x000fc40000000000 */
[----:B------:R-:W2:Y:S04]  /*11560*/  LDL R15, [R1+0x538] ;  /* 0x00053800010f7983 */ /* 0x000ea80000100800 */
[----:B---3--:R0:W3:Y:S04]  /*11570*/  @P1 LDG.E.U16 R14, desc[UR8][R4.64] ;  /* 0x00000008040e1981 */ /* 0x0080e8000c1e1500 */
[----:B------:R-:W0:Y:S04]  /*11580*/  LDL R4, [R1+0x5f0] ;  /* 0x0005f00001047983 */ /* 0x000e280000100800 */
[----:B------:R-:W0:Y:S02]  /*11590*/  LDL R5, [R1+0x5f4] ;  /* 0x0005f40001057983 */ /* 0x000e240000100800 */
[----:B0-----:R-:W-:-:S04]  /*115a0*/  @P1 LOP3.LUT R5, R5, R4, RZ, 0x3c, !PT ;  /* 0x0000000405051212 */ /* 0x001fc800078e3cff */
[----:B------:R-:W-:-:S04]  /*115b0*/  @P1 LOP3.LUT R4, R5, R4, RZ, 0x3c, !PT ;  /* 0x0000000405041212 */ /* 0x000fc800078e3cff */
[----:B------:R-:W-:Y:S01]  /*115c0*/  @P1 LOP3.LUT R5, R5, R4, RZ, 0x3c, !PT ;  /* 0x0000000405051212 */ /* 0x000fe200078e3cff */
[----:B---3--:R0:W-:Y:S04]  /*115d0*/  STL [R1+0xc], R14 ;  /* 0x00000c0e01007387 */ /* 0x0081e80000100800 */
[----:B------:R-:W3:Y:S01]  /*115e0*/  @P1 LDG.E.U16 R0, desc[UR8][R4.64] ;  /* 0x0000000804001981 */ /* 0x000ee2000c1e1500 */
[----:B------:R-:W-:-:S03]  /*115f0*/  ISETP.GT.AND P2, PT, R2, 0x70, PT ;  /* 0x000000700200780c */ /* 0x000fc60003f44270 */
[----:B0-----:R-:W4:Y:S04]  /*11600*/  LDL R14, [R1+0x53c] ;  /* 0x00053c00010e7983 */ /* 0x001f280000100800 */
[----:B------:R-:W2:Y:S04]  /*11610*/  LDL R4, [R1+0x5b8] ;  /* 0x0005b80001047983 */ /* 0x000ea80000100800 */
[----:B------:R-:W2:Y:S04]  /*11620*/  LDL R5, [R1+0x5bc] ;  /* 0x0005bc0001057983 */ /* 0x000ea80000100800 */
[----:B---3--:R0:W-:Y:S01]  /*11630*/  STL [R1+0x1a38], R0 ;  /* 0x001a380001007387 */ /* 0x0081e20000100800 */
[----:B--2---:R-:W-:-:S02]  /*11640*/  @P2 LOP3.LUT R5, R5, R4, RZ, 0x3c, !PT ;  /* 0x0000000405052212 */ /* 0x004fc400078e3cff */
[----:B0-----:R-:W-:Y:S02]  /*11650*/  PRMT R0, RZ, 0x7610, R0 ;  /* 0x00007610ff007816 */ /* 0x001fe40000000000 */
[----:B------:R-:W-:-:S04]  /*11660*/  @P2 LOP3.LUT R4, R5, R4, RZ, 0x3c, !PT ;  /* 0x0000000405042212 */ /* 0x000fc800078e3cff */
[----:B------:R-:W-:-:S05]  /*11670*/  @P2 LOP3.LUT R5, R5, R4, RZ, 0x3c, !PT ;  /* 0x0000000405052212 */ /* 0x000fca00078e3cff */
[----:B------:R0:W2:Y:S04]  /*11680*/  @P2 LDG.E.U16 R0, desc[UR8][R4.64] ;  /* 0x0000000804002981 */ /* 0x0000a8000c1e1500 */
[----:B------:R-:W0:Y:S04]  /*11690*/  LDL R4, [R1+0x5b0] ;  /* 0x0005b00001047983 */ /* 0x000e280000100800 */
[----:B------:R-:W0:Y:S01]  /*116a0*/  LDL R5, [R1+0x5b4] ;  /* 0x0005b40001057983 */ /* 0x000e220000100800 */
[----:B------:R-:W-:Y:S02]  /*116b0*/  PRMT R29, RZ, 0x7610, R29 ;  /* 0x00007610ff1d7816 */ /* 0x000fe4000000001d */
[----:B------:R-:W-:-:S02]  /*116c0*/  ISETP.GT.AND P3, PT, R2, 0x78, PT ;  /* 0x000000780200780c */ /* 0x000fc40003f64270 */
[----:B0-----:R-:W-:-:S04]  /*116d0*/  @P2 LOP3.LUT R5, R5, R4, RZ, 0x3c, !PT ;  /* 0x0000000405052212 */ /* 0x001fc800078e3cff */
[----:B------:R-:W-:-:S04]  /*116e0*/  @P2 LOP3.LUT R4, R5, R4, RZ, 0x3c, !PT ;  /* 0x0000000405042212 */ /* 0x000fc800078e3cff */
[----:B------:R-:W-:-:S05]  /*116f0*/  @P2 LOP3.LUT R5, R5, R4, RZ, 0x3c, !PT ;  /* 0x0000000405052212 */ /* 0x000fca00078e3cff */
[----:B------:R4:W3:Y:S01]  /*11700*/  @P2 LDG.E.U16 R29, desc[UR8][R4.64] ;  /* 0x00000008041d2981 */ /* 0x0008e2000c1e1500 */
[----:B------:R-:W-:-:S03]  /*11710*/  PRMT R16, RZ, 0x7610, R16 ;  /* 0x00007610ff107816 */ /* 0x000fc60000000010 */
[----:B--2---:R-:W-:Y:S01]  /*11720*/  STL [R1+0x1a90], R0 ;  /* 0x001a900001007387 */ /* 0x004fe20000100800 */
[----:B----4-:R-:W-:Y:S02]  /*11730*/  @P3 IMAD.MOV.U32 R4, RZ, RZ, R14 ;  /* 0x000000ffff043224 */ /* 0x010fe400078e000e */
[----:B------:R-:W-:-:S05]  /*11740*/  @P3 IMAD.MOV.U32 R5, RZ, RZ, R15 ;  /* 0x000000ffff053224 */ /* 0x000fca00078e000f */
[----:B------:R-:W2:Y:S04]  /*11750*/  @P3 LDG.E.U16 R16, desc[UR8][R4.64] ;  /* 0x0000000804103981 */ /* 0x000ea8000c1e1500 */
[----:B---3--:R0:W-:Y:S04]  /*11760*/  STL [R1+0x1a94], R29 ;  /* 0x001a941d01007387 */ /* 0x0081e80000100800 */
[----:B------:R-:W3:Y:S04]  /*11770*/  LDL R4, [R1+0x530] ;  /* 0x0005300001047983 */ /* 0x000ee80000100800 */
[----:B------:R-:W3:Y:S01]  /*11780*/  LDL R5, [R1+0x534] ;  /* 0x0005340001057983 */ /* 0x000ee20000100800 */
[----:B------:R-:W-:-:S03]  /*11790*/  PRMT R13, RZ, 0x7610, R13 ;  /* 0x00007610ff0d7816 */ /* 0x000fc6000000000d */
[----:B------:R-:W4:Y:S04]  /*117a0*/  LDL R15, [R1+0x5a0] ;  /* 0x0005a000010f7983 */ /* 0x000f280000100800 */
[----:B------:R-:W4:Y:S04]  /*117b0*/  LDL R14, [R1+0x5a4] ;  /* 0x0005a400010e7983 */ /* 0x000f280000100800 */
[----:B0-----:R-:W4:Y:S04]  /*117c0*/  LDL R29, [R1+0x5ac] ;  /* 0x0005ac00011d7983 */ /* 0x001f280000100800 */
[----:B--2---:R-:W-:Y:S01]  /*117d0*/  STL [R1+0x1a98], R16 ;  /* 0x001a981001007387 */ /* 0x004fe20000100800 */
[----:B---3--:R-:W-:-:S04]  /*117e0*/  @P3 LOP3.LUT R5, R5, R4, RZ, 0x3c, !PT ;  /* 0x0000000405053212 */ /* 0x008fc800078e3cff */
[----:B------:R-:W-:-:S04]  /*117f0*/  @P3 LOP3.LUT R4, R5, R4, RZ, 0x3c, !PT ;  /* 0x0000000405043212 */ /* 0x000fc800078e3cff */
[----:B------:R-:W-:-:S05]  /*11800*/  @P3 LOP3.LUT R5, R5, R4, RZ, 0x3c, !PT ;  /* 0x0000000405053212 */ /* 0x000fca00078e3cff */
[----:B------:R0:W2:Y:S04]  /*11810*/  @P3 LDG.E.U16 R13, desc[UR8][R4.64] ;  /* 0x00000008040d3981 */ /* 0x0000a8000c1e1500 */
[----:B------:R-:W0:Y:S04]  /*11820*/  LDL R4, [R1+0x5e8] ;  /* 0x0005e80001047983 */ /* 0x000e280000100800 */
[----:B------:R-:W0:Y:S01]  /*11830*/  LDL R5, [R1+0x5ec] ;  /* 0x0005ec0001057983 */ /* 0x000e220000100800 */
[----:B------:R-:W-:Y:S02]  /*11840*/  ISETP.GT.AND P1, PT, R2, 0x6d, PT ;  /* 0x0000006d0200780c */ /* 0x000fe40003f24270 */
[----:B------:R-:W-:-:S11]  /*11850*/  PRMT R28, RZ, 0x7610, R28 ;  /* 0x00007610ff1c7816 */ /* 0x000fd6000000001c */
[----:B0-----:R-:W-:-:S04]  /*11860*/  @P1 LOP3.LUT R5, R5, R4, RZ, 0x3c, !PT ;  /* 0x0000000405051212 */ /* 0x001fc800078e3cff */
[----:B------:R-:W-:-:S04]  /*11870*/  @P1 LOP3.LUT R4, R5, R4, RZ, 0x3c, !PT ;  /* 0x0000000405041212 */ /* 0x000fc800078e3cff */
[----:B------:R-:W-:-:S05]  /*11880*/  @P1 LOP3.LUT R5, R5, R4, RZ, 0x3c, !PT ;  /* 0x0000000405051212 */ /* 0x000fca00078e3cff */
[----:B------:R-:W3:Y:S04]  /*11890*/  @P1 LDG.E.U16 R28, desc[UR8][R4.64] ;  /* 0x00000008041c1981 */ /* 0x000ee8000c1e1500 */
[----:B--2---:R-:W-:Y:S01]  /*118a0*/  STL [R1+0x1a9c], R13 ;  /* 0x001a9c0d01007387 */ /* 0x004fe20000100800 */
[----:B------:R-:W-:Y:S02]  /*118b0*/  ISETP.GT.AND P2, PT, R2, 0x71, PT ;  /* 0x000000710200780c */ /* 0x000fe40003f44270 */
[----:B------:R-:W-:Y:S01]  /*118c0*/  PRMT R27, RZ, 0x7610, R27 ;  /* 0x00007610ff1b7816 */ /* 0x000fe2000000001b */
[----:B---3--:R-:W-:Y:S04]  /*118d0*/  STL [R1+0x4], R28 ;  /* 0x0000041c01007387 */ /* 0x008fe80000100800 */
[----:B------:R-:W2:Y:S06]  /*118e0*/  LDL R5, [R1+0x5a8] ;  /* 0x0005a80001057983 */ /* 0x000eac0000100800 */
[----:B----4-:R-:W-:Y:S01]  /*118f0*/  @P2 IMAD.MOV.U32 R4, RZ, RZ, R29 ;  /* 0x000000ffff042224 */ /* 0x010fe200078e001d */
[----:B------:R-:W-:Y:S01]  /*11900*/  PRMT R26, RZ, 0x7610, R26 ;  /* 0x00007610ff1a7816 */ /* 0x000fe2000000001a */
[----:B------:R-:W3:Y:S04]  /*11910*/  LDL R29, [R1+0x524] ;  /* 0x00052400011d7983 */ /* 0x000ee80000100800 */
[----:B--2---:R0:W2:Y:S02]  /*11920*/  @P2 LDG.E.U16 R27, desc[UR8][R4.64] ;  /* 0x00000008041b2981 */ /* 0x0040a4000c1e1500 */
[----:B0-----:R-:W-:-:S02]  /*11930*/  @P2 IMAD.MOV.U32 R4, RZ, RZ, R14 ;  /* 0x000000ffff042224 */ /* 0x001fc400078e000e */
[----:B------:R-:W-:-:S05]  /*11940*/  @P2 IMAD.MOV.U32 R5, RZ, RZ, R15 ;  /* 0x000000ffff052224 */ /* 0x000fca00078e000f */
[----:B------:R-:W4:Y:S04]  /*11950*/  @P2 LDG.E.U16 R26, desc[UR8][R4.64] ;  /* 0x00000008041a2981 */ /* 0x000f28000c1e1500 */
[----:B--2---:R0:W-:Y:S04]  /*11960*/  STL [R1+0x1a80], R27 ;  /* 0x001a801b01007387 */ /* 0x0041e80000100800 */
[----:B------:R-:W2:Y:S01]  /*11970*/  LDL R5, [R1+0x528] ;  /* 0x0005280001057983 */ /* 0x000ea20000100800 */
[C---:B------:R-:W-:Y:S02]  /*11980*/  ISETP.GT.AND P3, PT, R2.reuse, 0x79, PT ;  /* 0x000000790200780c */ /* 0x040fe40003f64270 */
[----:B------:R-:W-:Y:S01]  /*11990*/  PRMT R12, RZ, 0x7610, R12 ;  /* 0x00007610ff0c7816 */ /* 0x000fe2000000000c */
[----:B------:R-:W3:Y:S04]  /*119a0*/  LDL R15, [R1+0x598] ;  /* 0x00059800010f7983 */ /* 0x000ee80000100800 */
[----:B------:R-:W3:Y:S04]  /*119b0*/  LDL R14, [R1+0x59c] ;  /* 0x00059c00010e7983 */ /* 0x000ee80000100800 */
[----:B0-----:R-:W2:Y:S04]  /*119c0*/  LDL R27, [R1+0x52c] ;  /* 0x00052c00011b7983 */ /* 0x001ea80000100800 */
[----:B----4-:R0:W-:Y:S04]  /*119d0*/  STL [R1+0x1a84], R26 ;  /* 0x001a841a01007387 */ /* 0x0101e80000100800 */
[----:B0-----:R-:W4:Y:S01]  /*119e0*/  LDL R26, [R1+0x520] ;  /* 0x00052000011a7983 */ /* 0x001f220000100800 */
[----:B--2---:R-:W-:Y:S01]  /*119f0*/  @P3 IMAD.MOV.U32 R4, RZ, RZ, R27 ;  /* 0x000000ffff043224 */ /* 0x004fe200078e001b */
[----:B------:R-:W-:-:S02]  /*11a00*/  ISETP.GT.AND P2, PT, R2, 0x72, PT ;  /* 0x000000720200780c */ /* 0x000fc40003f44270 */
[----:B------:R-:W2:Y:S04]  /*11a10*/  LDL R27, [R1+0x594] ;  /* 0x00059400011b7983 */ /* 0x000ea80000100800 */
[----:B------:R3:W2:Y:S01]  /*11a20*/  @P3 LDG.E.U16 R12, desc[UR8][R4.64] ;  /* 0x00000008040c3981 */ /* 0x0006a2000c1e1500 */
[----:B------:R-:W-:Y:S01]  /*11a30*/  PRMT R11, RZ, 0x7610, R11 ;  /* 0x00007610ff0b7816 */ /* 0x000fe2000000000b */
[----:B---3--:R-:W-:Y:S02]  /*11a40*/  @P3 IMAD.MOV.U32 R4, RZ, RZ, R29 ;  /* 0x000000ffff043224 */ /* 0x008fe400078e001d */
[----:B----4-:R-:W-:-:S05]  /*11a50*/  @P3 IMAD.MOV.U32 R5, RZ, RZ, R26 ;  /* 0x000000ffff053224 */ /* 0x010fca00078e001a */
[----:B------:R0:W3:Y:S01]  /*11a60*/  @P3 LDG.E.U16 R11, desc[UR8][R4.64] ;  /* 0x00000008040b3981 */ /* 0x0000e2000c1e1500 */
[----:B------:R-:W-:Y:S01]  /*11a70*/  PRMT R25, RZ, 0x7610, R25 ;  /* 0x00007610ff197816 */ /* 0x000fe20000000019 */
[----:B0-----:R-:W-:Y:S02]  /*11a80*/  @P2 IMAD.MOV.U32 R4, RZ, RZ, R14 ;  /* 0x000000ffff042224 */ /* 0x001fe400078e000e */
[----:B------:R-:W-:-:S05]  /*11a90*/  @P2 IMAD.MOV.U32 R5, RZ, RZ, R15 ;  /* 0x000000ffff052224 */ /* 0x000fca00078e000f */
[----:B------:R0:W4:Y:S04]  /*11aa0*/  @P2 LDG.E.U16 R25, desc[UR8][R4.64] ;  /* 0x0000000804192981 */ /* 0x000128000c1e1500 */
[----:B--2---:R1:W-:Y:S04]  /*11ab0*/  STL [R1+0x1a88], R12 ;  /* 0x001a880c01007387 */ /* 0x0043e80000100800 */
[----:B------:R-:W2:Y:S04]  /*11ac0*/  LDL R29, [R1+0x518] ;  /* 0x00051800011d7983 */ /* 0x000ea80000100800 */
[----:B------:R-:W2:Y:S04]  /*11ad0*/  LDL R26, [R1+0x51c] ;  /* 0x00051c00011a7983 */ /* 0x000ea80000100800 */
[----:B-1----:R-:W2:Y:S01]  /*11ae0*/  LDL R12, [R1+0x590] ;  /* 0x00059000010c7983 */ /* 0x002ea20000100800 */
[----:B------:R-:W-:Y:S01]  /*11af0*/  PRMT R24, RZ, 0x7610, R24 ;  /* 0x00007610ff187816 */ /* 0x000fe20000000018 */
[----:B0-----:R-:W-:-:S02]  /*11b00*/  @P2 IMAD.MOV.U32 R4, RZ, RZ, R27 ;  /* 0x000000ffff042224 */ /* 0x001fc400078e001b */
[----:B---3--:R-:W-:Y:S04]  /*11b10*/  STL [R1+0x1a8c], R11 ;  /* 0x001a8c0b01007387 */ /* 0x008fe80000100800 */
[----:B------:R-:W3:Y:S04]  /*11b20*/  LDL R15, [R1+0x510] ;  /* 0x00051000010f7983 */ /* 0x000ee80000100800 */
[----:B------:R-:W3:Y:S04]  /*11b30*/  LDL R14, [R1+0x514] ;  /* 0x00051400010e7983 */ /* 0x000ee80000100800 */
[----:B----4-:R0:W-:Y:S04]  /*11b40*/  STL [R1+0x1a6c], R25 ;  /* 0x001a6c1901007387 */ /* 0x0101e80000100800 */
[----:B------:R-:W4:Y:S01]  /*11b50*/  LDL R27, [R1+0x588] ;  /* 0x00058800011b7983 */ /* 0x000f220000100800 */
[----:B--2---:R-:W-:-:S03]  /*11b60*/  @P2 IMAD.MOV.U32 R5, RZ, RZ, R12 ;  /* 0x000000ffff052224 */ /* 0x004fc600078e000c */
[----:B------:R-:W2:Y:S04]  /*11b70*/  LDL R12, [R1+0x58c] ;  /* 0x00058c00010c7983 */ /* 0x000ea80000100800 */
[----:B------:R1:W2:Y:S01]  /*11b80*/  @P2 LDG.E.U16 R24, desc[UR8][R4.64] ;  /* 0x0000000804182981 */ /* 0x0002a2000c1e1500 */
[C---:B------:R-:W-:Y:S02]  /*11b90*/  ISETP.GT.AND P3, PT, R2.reuse, 0x7a, PT ;  /* 0x0000007a0200780c */ /* 0x040fe40003f64270 */
[----:B------:R-:W-:Y:S02]  /*11ba0*/  PRMT R10, RZ, 0x7610, R10 ;  /* 0x00007610ff0a7816 */ /* 0x000fe4000000000a */
[----:B------:R-:W-:Y:S02]  /*11bb0*/  ISETP.GT.AND P2, PT, R2, 0x73, PT ;  /* 0x000000730200780c */ /* 0x000fe40003f44270 */
[----:B------:R-:W-:-:S07]  /*11bc0*/  PRMT R9, RZ, 0x7610, R9 ;  /* 0x00007610ff097816 */ /* 0x000fce0000000009 */
[----:B-1----:R-:W-:Y:S02]  /*11bd0*/  @P3 IMAD.MOV.U32 R4, RZ, RZ, R26 ;  /* 0x000000ffff043224 */ /* 0x002fe400078e001a */
[----:B------:R-:W-:-:S05]  /*11be0*/  @P3 IMAD.MOV.U32 R5, RZ, RZ, R29 ;  /* 0x000000ffff053224 */ /* 0x000fca00078e001d */
[----:B------:R3:W2:Y:S02]  /*11bf0*/  @P3 LDG.E.U16 R10, desc[UR8][R4.64] ;  /* 0x00000008040a3981 */ /* 0x0006a4000c1e1500 */
[----:B---3--:R-:W-:Y:S02]  /*11c00*/  @P3 IMAD.MOV.U32 R4, RZ, RZ, R14 ;  /* 0x000000ffff043224 */ /* 0x008fe400078e000e */
[----:B------:R-:W-:-:S05]  /*11c10*/  @P3 IMAD.MOV.U32 R5, RZ, RZ, R15 ;  /* 0x000000ffff053224 */ /* 0x000fca00078e000f */
[----:B------:R4:W3:Y:S01]  /*11c20*/  @P3 LDG.E.U16 R9, desc[UR8][R4.64] ;  /* 0x0000000804093981 */ /* 0x0008e2000c1e1500 */
[----:B------:R-:W-:Y:S01]  /*11c30*/  PRMT R22, RZ, 0x7610, R22 ;  /* 0x00007610ff167816 */ /* 0x000fe20000000016 */
[----:B----4-:R-:W-:Y:S02]  /*11c40*/  @P2 IMAD.MOV.U32 R5, RZ, RZ, R27 ;  /* 0x000000ffff052224 */ /* 0x010fe400078e001b */
[----:B--2---:R-:W-:Y:S04]  /*11c50*/  STL [R1+0x1a70], R24 ;  /* 0x001a701801007387 */ /* 0x004fe80000100800 */
[----:B------:R-:W2:Y:S04]  /*11c60*/  LDL R26, [R1+0x580] ;  /* 0x00058000011a7983 */ /* 0x000ea80000100800 */
[----:B0-----:R-:W4:Y:S01]  /*11c70*/  LDL R25, [R1+0x584] ;  /* 0x0005840001197983 */ /* 0x001f220000100800 */
[----:B------:R-:W-:-:S05]  /*11c80*/  @P2 IMAD.MOV.U32 R4, RZ, RZ, R12 ;  /* 0x000000ffff042224 */ /* 0x000fca00078e000c */
[----:B------:R2:W4:Y:S01]  /*11c90*/  @P2 LDG.E.U16 R22, desc[UR8][R4.64] ;  /* 0x0000000804162981 */ /* 0x000522000c1e1500 */
[----:B------:R-:W-:-:S03]  /*11ca0*/  PRMT R21, RZ, 0x7610, R21 ;  /* 0x00007610ff157816 */ /* 0x000fc60000000015 */
[----:B------:R0:W-:Y:S04]  /*11cb0*/  STL [R1+0x1a74], R10 ;  /* 0x001a740a01007387 */ /* 0x0001e80000100800 */
[----:B------:R-:W4:Y:S04]  /*11cc0*/  LDL R15, [R1+0x508] ;  /* 0x00050800010f7983 */ /* 0x000f280000100800 */
[----:B------:R-:W4:Y:S04]  /*11cd0*/  LDL R14, [R1+0x50c] ;  /* 0x00050c00010e7983 */ /* 0x000f280000100800 */
[----:B---3--:R-:W-:Y:S04]  /*11ce0*/  STL [R1+0x1a78], R9 ;  /* 0x001a780901007387 */ /* 0x008fe80000100800 */
[----:B------:R-:W3:Y:S04]  /*11cf0*/  LDL R12, [R1+0x500] ;  /* 0x00050000010c7983 */ /* 0x000ee80000100800 */
[----:B0-----:R-:W3:Y:S01]  /*11d00*/  LDL R10, [R1+0x504] ;  /* 0x00050400010a7983 */ /* 0x001ee20000100800 */
[----:B--2---:R-:W-:-:S02]  /*11d10*/  @P2 IMAD.MOV.U32 R5, RZ, RZ, R26 ;  /* 0x000000ffff052224 */ /* 0x004fc400078e001a */
[----:B----4-:R-:W-:-:S05]  /*11d20*/  @P2 IMAD.MOV.U32 R4, RZ, RZ, R25 ;  /* 0x000000ffff042224 */ /* 0x010fca00078e0019 */
[----:B------:R0:W2:Y:S04]  /*11d30*/  @P2 LDG.E.U16 R21, desc[UR8][R4.64] ;  /* 0x0000000804152981 */ /* 0x0000a8000c1e1500 */
[----:B------:R1:W-:Y:S04]  /*11d40*/  STL [R1+0x1a54], R22 ;  /* 0x001a541601007387 */ /* 0x0003e80000100800 */
[----:B------:R-:W4:Y:S04]  /*11d50*/  LDL R25, [R1+0x5e0] ;  /* 0x0005e00001197983 */ /* 0x000f280000100800 */
[----:B-1----:R-:W4:Y:S01]  /*11d60*/  LDL R22, [R1+0x5e4] ;  /* 0x0005e40001167983 */ /* 0x002f220000100800 */
[----:B------:R-:W-:-:S02]  /*11d70*/  ISETP.GT.AND P3, PT, R2, 0x7b, PT ;  /* 0x0000007b0200780c */ /* 0x000fc40003f64270 */
[----:B------:R-:W-:Y:S02]  /*11d80*/  PRMT R8, RZ, 0x7610, R8 ;  /* 0x00007610ff087816 */ /* 0x000fe40000000008 */
[----:B------:R-:W-:-:S09]  /*11d90*/  PRMT R7, RZ, 0x7610, R7 ;  /* 0x00007610ff077816 */ /* 0x000fd20000000007 */
[----:B0-----:R-:W-:Y:S02]  /*11da0*/  @P3 IMAD.MOV.U32 R4, RZ, RZ, R14 ;  /* 0x000000ffff043224 */ /* 0x001fe400078e000e */
[----:B------:R-:W-:-:S05]  /*11db0*/  @P3 IMAD.MOV.U32 R5, RZ, RZ, R15 ;  /* 0x000000ffff053224 */ /* 0x000fca00078e000f */
[----:B------:R3:W4:Y:S02]  /*11dc0*/  @P3 LDG.E.U16 R8, desc[UR8][R4.64] ;  /* 0x0000000804083981 */ /* 0x000724000c1e1500 */
[----:B---3--:R-:W-:Y:S02]  /*11dd0*/  @P3 IMAD.MOV.U32 R4, RZ, RZ, R10 ;  /* 0x000000ffff043224 */ /* 0x008fe400078e000a */
[----:B------:R-:W-:-:S05]  /*11de0*/  @P3 IMAD.MOV.U32 R5, RZ, RZ, R12 ;  /* 0x000000ffff053224 */ /* 0x000fca00078e000c */
[----:B------:R4:W3:Y:S01]  /*11df0*/  @P3 LDG.E.U16 R7, desc[UR8][R4.64] ;  /* 0x0000000804073981 */ /* 0x0008e2000c1e1500 */
[----:B------:R-:W-:-:S03]  /*11e00*/  PRMT R23, RZ, 0x7610, R23 ;  /* 0x00007610ff177816 */ /* 0x000fc60000000017 */
[----:B--2---:R-:W-:Y:S04]  /*11e10*/  STL [R1+0x1a58], R21 ;  /* 0x001a581501007387 */ /* 0x004fe80000100800 */
[----:B------:R-:W2:Y:S04]  /*11e20*/  LDL R15, [R1+0x578] ;  /* 0x00057800010f7983 */ /* 0x000ea80000100800 */
[----:B------:R-:W2:Y:S01]  /*11e30*/  LDL R14, [R1+0x57c] ;  /* 0x00057c00010e7983 */ /* 0x000ea20000100800 */
[----:B----4-:R-:W-:Y:S02]  /*11e40*/  @P1 IMAD.MOV.U32 R5, RZ, RZ, R25 ;  /* 0x000000ffff051224 */ /* 0x010fe400078e0019 */
[----:B------:R-:W-:-:S05]  /*11e50*/  @P1 IMAD.MOV.U32 R4, RZ, RZ, R22 ;  /* 0x000000ffff041224 */ /* 0x000fca00078e0016 */
[----:B------:R2:W4:Y:S01]  /*11e60*/  @P1 LDG.E.U16 R23, desc[UR8][R4.64] ;  /* 0x0000000804171981 */ /* 0x000522000c1e1500 */
[----:B------:R-:W-:Y:S02]  /*11e70*/  ISETP.GT.AND P2, PT, R2, 0x74, PT ;  /* 0x000000740200780c */ /* 0x000fe40003f44270 */
[----:B------:R-:W-:Y:S01]  /*11e80*/  PRMT R20, RZ, 0x7610, R20 ;  /* 0x00007610ff147816 */ /* 0x000fe20000000014 */
[----:B------:R-:W-:Y:S04]  /*11e90*/  STL [R1+0x1a5c], R8 ;  /* 0x001a5c0801007387 */ /* 0x000fe80000100800 */
[----:B------:R-:W4:Y:S04]  /*11ea0*/  LDL R12, [R1+0x570] ;  /* 0x00057000010c7983 */ /* 0x000f280000100800 */
[----:B------:R-:W4:Y:S04]  /*11eb0*/  LDL R10, [R1+0x574] ;  /* 0x00057400010a7983 */ /* 0x000f280000100800 */
[----:B---3--:R0:W-:Y:S04]  /*11ec0*/  STL [R1+0x1a60], R7 ;  /* 0x001a600701007387 */ /* 0x0081e80000100800 */
[----:B------:R-:W3:Y:S04]  /*11ed0*/  LDL R22, [R1+0x4f8] ;  /* 0x0004f80001167983 */ /* 0x000ee80000100800 */
[----:B0-----:R-:W3:Y:S01]  /*11ee0*/  LDL R7, [R1+0x4fc] ;  /* 0x0004fc0001077983 */ /* 0x001ee20000100800 */
[----:B--2---:R-:W-:-:S02]  /*11ef0*/  @P2 IMAD.MOV.U32 R5, RZ, RZ, R15 ;  /* 0x000000ffff052224 */ /* 0x004fc400078e000f */
[----:B------:R-:W-:-:S05]  /*11f00*/  @P2 IMAD.MOV.U32 R4, RZ, RZ, R14 ;  /* 0x000000ffff042224 */ /* 0x000fca00078e000e */
[----:B------:R0:W2:Y:S04]  /*11f10*/  @P2 LDG.E.U16 R20, desc[UR8][R4.64] ;  /* 0x0000000804142981 */ /* 0x0000a8000c1e1500 */
[----:B----4-:R-:W-:Y:S04]  /*11f20*/  STL [R1+0x19fc], R23 ;  /* 0x0019fc1701007387 */ /* 0x010fe80000100800 */
[----:B------:R-:W4:Y:S04]  /*11f30*/  LDL R15, [R1+0x4f0] ;  /* 0x0004f000010f7983 */ /* 0x000f280000100800 */
[----:B------:R-:W4:Y:S01]  /*11f40*/  LDL R14, [R1+0x4f4] ;  /* 0x0004f400010e7983 */ /* 0x000f220000100800 */
[----:B------:R-:W-:-:S02]  /*11f50*/  ISETP.GT.AND P3, PT, R2, 0x7c, PT ;  /* 0x0000007c0200780c */ /* 0x000fc40003f64270 */
[----:B------:R-:W-:Y:S02]  /*11f60*/  PRMT R19, RZ, 0x7610, R19 ;  /* 0x00007610ff137816 */ /* 0x000fe40000000013 */
[----:B------:R-:W-:Y:S01]  /*11f70*/  PRMT R6, RZ, 0x7610, R6 ;  /* 0x00007610ff067816 */ /* 0x000fe20000000006 */
[----:B0-----:R-:W-:Y:S02]  /*11f80*/  @P2 IMAD.MOV.U32 R5, RZ, RZ, R12 ;  /* 0x000000ffff052224 */ /* 0x001fe400078e000c */
[----:B------:R-:W-:-:S05]  /*11f90*/  @P2 IMAD.MOV.U32 R4, RZ, RZ, R10 ;  /* 0x000000ffff042224 */ /* 0x000fca00078e000a */
[----:B------:R3:W4:Y:S02]  /*11fa0*/  @P2 LDG.E.U16 R19, desc[UR8][R4.64] ;  /* 0x0000000804132981 */ /* 0x000724000c1e1500 */
[----:B---3--:R-:W-:Y:S02]  /*11fb0*/  @P3 IMAD.MOV.U32 R5, RZ, RZ, R22 ;  /* 0x000000ffff053224 */ /* 0x008fe400078e0016 */
[----:B------:R-:W-:-:S05]  /*11fc0*/  @P3 IMAD.MOV.U32 R4, RZ, RZ, R7 ;  /* 0x000000ffff043224 */ /* 0x000fca00078e0007 */
[----:B------:R0:W3:Y:S02]  /*11fd0*/  @P3 LDG.E.U16 R6, desc[UR8][R4.64] ;  /* 0x0000000804063981 */ /* 0x0000e4000c1e1500 */
[----:B0-----:R-:W-:Y:S02]  /*11fe0*/  PRMT R5, RZ, 0x7610, R5 ;  /* 0x00007610ff057816 */ /* 0x001fe40000000005 */
[----:B--2---:R-:W-:Y:S04]  /*11ff0*/  STL [R1+0x1a3c], R20 ;  /* 0x001a3c1401007387 */ /* 0x004fe80000100800 */
[----:B------:R-:W2:Y:S04]  /*12000*/  LDL R12, [R1+0x568] ;  /* 0x00056800010c7983 */ /* 0x000ea80000100800 */
[----:B------:R-:W2:Y:S04]  /*12010*/  LDL R10, [R1+0x56c] ;  /* 0x00056c00010a7983 */ /* 0x000ea80000100800 */
[----:B----4-:R2:W4:Y:S01]  /*12020*/  @P3 LDG.E.U16 R5, desc[UR8][R14.64] ;  /* 0x000000080e053981 */ /* 0x010522000c1e1500 */
[----:B------:R-:W-:-:S02]  /*12030*/  ISETP.GT.AND P1, PT, R2, 0x75, PT ;  /* 0x000000750200780c */ /* 0x000fc40003f24270 */
[----:B------:R-:W-:Y:S01]  /*12040*/  PRMT R18, RZ, 0x7610, R18 ;  /* 0x00007610ff127816 */ /* 0x000fe20000000012 */
[----:B------:R-:W-:Y:S04]  /*12050*/  STL [R1+0x1a40], R19 ;  /* 0x001a401301007387 */ /* 0x000fe80000100800 */
[----:B------:R-:W4:Y:S04]  /*12060*/  LDL R22, [R1+0x560] ;  /* 0x0005600001167983 */ /* 0x000f280000100800 */
[----:B------:R-:W4:Y:S04]  /*12070*/  LDL R7, [R1+0x564] ;  /* 0x0005640001077983 */ /* 0x000f280000100800 */
[----:B---3--:R0:W-:Y:S04]  /*12080*/  STL [R1+0x1a44], R6 ;  /* 0x001a440601007387 */ /* 0x0081e80000100800 */
[----:B------:R-:W3:Y:S04]  /*12090*/  LDL R27, [R1+0x4e8] ;  /* 0x0004e800011b7983 */ /* 0x000ee80000100800 */
[----:B------:R-:W3:Y:S01]  /*120a0*/  LDL R25, [R1+0x4ec] ;  /* 0x0004ec0001197983 */ /* 0x000ee20000100800 */
        /* <DEDUP_REMOVED lines=8> */
[----:B------:R-:W-:Y:S02]  /*12130*/  PRMT R4, RZ, 0x7610, R4 ;  /* 0x00007610ff047816 */ /* 0x000fe40000000004 */
[----:B------:R-:W-:Y:S01]  /*12140*/  PRMT R3, RZ, 0x7610, R3 ;  /* 0x00007610ff037816 */ /* 0x000fe20000000003 */
[----:B-1----:R-:W-:Y:S02]  /*12150*/  @P1 IMAD.MOV.U32 R15, RZ, RZ, R22 ;  /* 0x000000ffff0f1224 */ /* 0x002fe400078e0016 */
[----:B------:R-:W-:-:S05]  /*12160*/  @P1 IMAD.MOV.U32 R14, RZ, RZ, R7 ;  /* 0x000000ffff0e1224 */ /* 0x000fca00078e0007 */
[----:B------:R3:W4:Y:S02]  /*12170*/  @P1 LDG.E.U16 R17, desc[UR8][R14.64] ;  /* 0x000000080e111981 */ /* 0x000724000c1e1500 */
[----:B---3--:R-:W-:Y:S02]  /*12180*/  @P2 IMAD.MOV.U32 R15, RZ, RZ, R27 ;  /* 0x000000ffff0f2224 */ /* 0x008fe400078e001b */
[----:B------:R-:W-:-:S05]  /*12190*/  @P2 IMAD.MOV.U32 R14, RZ, RZ, R25 ;  /* 0x000000ffff0e2224 */ /* 0x000fca00078e0019 */
[----:B------:R4:W3:Y:S04]  /*121a0*/  @P2 LDG.E.U16 R4, desc[UR8][R14.64] ;  /* 0x000000080e042981 */ /* 0x0008e8000c1e1500 */
[----:B--2---:R-:W-:Y:S04]  /*121b0*/  STL [R1+0x1a00], R18 ;  /* 0x001a001201007387 */ /* 0x004fe80000100800 */
[----:B------:R-:W2:Y:S04]  /*121c0*/  LDL R26, [R1+0x650] ;  /* 0x00065000011a7983 */ /* 0x000ea80000100800 */
[----:B------:R-:W2:Y:S01]  /*121d0*/  LDL R22, [R1+0x654] ;  /* 0x0006540001167983 */ /* 0x000ea20000100800 */
[----:B----4-:R-:W-:-:S03]  /*121e0*/  @P2 IMAD.MOV.U32 R15, RZ, RZ, R12 ;  /* 0x000000ffff0f2224 */ /* 0x010fc600078e000c */
[----:B------:R-:W4:Y:S04]  /*121f0*/  LDL R7, [R1+0x648] ;  /* 0x0006480001077983 */ /* 0x000f280000100800 */
[----:B0-----:R-:W4:Y:S01]  /*12200*/  LDL R6, [R1+0x64c] ;  /* 0x00064c0001067983 */ /* 0x001f220000100800 */
[----:B------:R-:W-:-:S05]  /*12210*/  @P2 IMAD.MOV.U32 R14, RZ, RZ, R10 ;  /* 0x000000ffff0e2224 */ /* 0x000fca00078e000a */
[----:B------:R2:W4:Y:S01]  /*12220*/  @P2 LDG.E.U16 R3, desc[UR8][R14.64] ;  /* 0x000000080e032981 */ /* 0x000522000c1e1500 */
[----:B------:R-:W-:Y:S02]  /*12230*/  PRMT R21, RZ, 0x7610, R21 ;  /* 0x00007610ff157816 */ /* 0x000fe40000000015 */
[----:B------:R-:W-:Y:S01]  /*12240*/  ISETP.GT.AND P1, PT, R2, 0x67, PT ;  /* 0x000000670200780c */ /* 0x000fe20003f24270 */
[----:B------:R-:W-:Y:S04]  /*12250*/  STL [R1+0x1a04], R17 ;  /* 0x001a041101007387 */ /* 0x000fe80000100800 */
[----:B---3--:R0:W-:Y:S04]  /*12260*/  STL [R1+0x1a08], R4 ;  /* 0x001a080401007387 */ /* 0x0081e80000100800 */
[----:B------:R-:W3:Y:S04]  /*12270*/  LDL R25, [R1+0x640] ;  /* 0x0006400001197983 */ /* 0x000ee80000100800 */
[----:B------:R-:W3:Y:S04]  /*12280*/  LDL R12, [R1+0x5d8] ;  /* 0x0005d800010c7983 */ /* 0x000ee80000100800 */
[----:B------:R-:W3:Y:S04]  /*12290*/  LDL R10, [R1+0x5dc] ;  /* 0x0005dc00010a7983 */ /* 0x000ee80000100800 */
[----:B0-----:R-:W3:Y:S01]  /*122a0*/  LDL R4, [R1+0x644] ;  /* 0x0006440001047983 */ /* 0x001ee20000100800 */
[----:B--2---:R-:W-:-:S02]  /*122b0*/  @P0 IMAD.MOV.U32 R15, RZ, RZ, R26 ;  /* 0x000000ffff0f0224 */ /* 0x004fc400078e001a */
[----:B------:R-:W-:-:S05]  /*122c0*/  @P0 IMAD.MOV.U32 R14, RZ, RZ, R22 ;  /* 0x000000ffff0e0224 */ /* 0x000fca00078e0016 */
[----:B------:R0:W2:Y:S04]  /*122d0*/  @P0 LDG.E.U16 R21, desc[UR8][R14.64] ;  /* 0x000000080e150981 */ /* 0x0000a8000c1e1500 */
[----:B----4-:R1:W-:Y:S04]  /*122e0*/  STL [R1+0x1a0c], R3 ;  /* 0x001a0c0301007387 */ /* 0x0103e80000100800 */
[----:B------:R-:W4:Y:S01]  /*122f0*/  LDL R22, [R1+0x5d0] ;  /* 0x0005d00001167983 */ /* 0x000f220000100800 */
[----:B0-----:R-:W-:Y:S02]  /*12300*/  @P1 IMAD.MOV.U32 R14, RZ, RZ, R6 ;  /* 0x000000ffff0e1224 */ /* 0x001fe400078e0006 */
[----:B------:R-:W-:Y:S01]  /*12310*/  @P1 IMAD.MOV.U32 R15, RZ, RZ, R7 ;  /* 0x000000ffff0f1224 */ /* 0x000fe200078e0007 */
[----:B-1----:R-:W-:-:S06]  /*12320*/  PRMT R3, RZ, 0x7610, R3 ;  /* 0x00007610ff037816 */ /* 0x002fcc0000000003 */
[----:B------:R3:W4:Y:S01]  /*12330*/  @P1 LDG.E.U16 R3, desc[UR8][R14.64] ;  /* 0x000000080e031981 */ /* 0x000722000c1e1500 */
[----:B------:R-:W-:Y:S02]  /*12340*/  ISETP.GT.AND P0, PT, R2, 0x6e, PT ;  /* 0x0000006e0200780c */ /* 0x000fe40003f04270 */
[----:B------:R-:W-:Y:S01]  /*12350*/  PRMT R24, RZ, 0x7610, R24 ;  /* 0x00007610ff187816 */ /* 0x000fe20000000018 */
[----:B---3--:R-:W-:Y:S02]  /*12360*/  @P1 IMAD.MOV.U32 R15, RZ, RZ, R25 ;  /* 0x000000ffff0f1224 */ /* 0x008fe400078e0019 */
[----:B------:R-:W-:-:S05]  /*12370*/  @P1 IMAD.MOV.U32 R14, RZ, RZ, R4 ;  /* 0x000000ffff0e1224 */ /* 0x000fca00078e0004 */
[----:B------:R0:W3:Y:S03]  /*12380*/  @P1 LDG.E.U16 R24, desc[UR8][R14.64] ;  /* 0x000000080e181981 */ /* 0x0000e6000c1e1500 */
[----:B0-----:R-:W-:Y:S02]  /*12390*/  @P0 IMAD.MOV.U32 R14, RZ, RZ, R10 ;  /* 0x000000ffff0e0224 */ /* 0x001fe400078e000a */
[----:B------:R-:W-:Y:S01]  /*123a0*/  @P0 IMAD.MOV.U32 R15, RZ, RZ, R12 ;  /* 0x000000ffff0f0224 */ /* 0x000fe200078e000c */
[----:B--2---:R0:W-:Y:S04]  /*123b0*/  STL [R1+0x14c], R21 ;  /* 0x00014c1501007387 */ /* 0x0041e80000100800 */
[----:B------:R-:W2:Y:S04]  /*123c0*/  LDL R6, [R1+0x5cc] ;  /* 0x0005cc0001067983 */ /* 0x000ea80000100800 */
[----:B------:R-:W3:Y:S04]  /*123d0*/  LDL R7, [R1+0x5c8] ;  /* 0x0005c80001077983 */ /* 0x000ee80000100800 */
[----:B------:R-:W3:Y:S04]  /*123e0*/  LDL R4, [R1+0x5c0] ;  /* 0x0005c00001047983 */ /* 0x000ee80000100800 */
[----:B0-----:R-:W2:Y:S04]  /*123f0*/  LDL R21, [R1+0x5d4] ;  /* 0x0005d40001157983 */ /* 0x001ea80000100800 */
[----:B----4-:R0:W-:Y:S04]  /*12400*/  STL [R1+0x144], R3 ;  /* 0x0001440301007387 */ /* 0x0101e80000100800 */
[----:B------:R-:W4:Y:S04]  /*12410*/  LDL R12, [R1+0x558] ;  /* 0x00055800010c7983 */ /* 0x000f280000100800 */
[----:B------:R-:W4:Y:S04]  /*12420*/  LDL R10, [R1+0x55c] ;  /* 0x00055c00010a7983 */ /* 0x000f280000100800 */
[----:B0-----:R-:W4:Y:S01]  /*12430*/  LDL R3, [R1+0x5c4] ;  /* 0x0005c40001037983 */ /* 0x001f220000100800 */
[----:B------:R-:W-:-:S02]  /*12440*/  PRMT R23, RZ, 0x7610, R23 ;  /* 0x00007610ff177816 */ /* 0x000fc40000000017 */
[----:B------:R-:W-:Y:S02]  /*12450*/  ISETP.GT.AND P1, PT, R2, 0x6f, PT ;  /* 0x0000006f0200780c */ /* 0x000fe40003f24270 */
[----:B------:R-:W-:Y:S02]  /*12460*/  PRMT R18, RZ, 0x7610, R18 ;  /* 0x00007610ff127816 */ /* 0x000fe40000000012 */
[----:B------:R0:W4:Y:S01]  /*12470*/  @P0 LDG.E.U16 R23, desc[UR8][R14.64] ;  /* 0x000000080e170981 */ /* 0x000122000c1e1500 */
[----:B------:R-:W-:Y:S01]  /*12480*/  PRMT R17, RZ, 0x7610, R17 ;  /* 0x00007610ff117816 */ /* 0x000fe20000000011 */
[----:B0-----:R-:W-:Y:S01]  /*12490*/  @P0 IMAD.MOV.U32 R15, RZ, RZ, R22 ;  /* 0x000000ffff0f0224 */ /* 0x001fe200078e0016 */
[----:B------:R-:W-:Y:S02]  /*124a0*/  PRMT R13, RZ, 0x7610, R13 ;  /* 0x00007610ff0d7816 */ /* 0x000fe4000000000d */
[----:B------:R-:W-:Y:S01]  /*124b0*/  PRMT R9, RZ, 0x7610, R9 ;  /* 0x00007610ff097816 */ /* 0x000fe20000000009 */
[----:B--2---:R-:W-:-:S05]  /*124c0*/  @P0 IMAD.MOV.U32 R14, RZ, RZ, R21 ;  /* 0x000000ffff0e0224 */ /* 0x004fca00078e0015 */
[----:B------:R0:W2:Y:S01]  /*124d0*/  @P0 LDG.E.U16 R18, desc[UR8][R14.64] ;  /* 0x000000080e120981 */ /* 0x0000a2000c1e1500 */
[----:B------:R-:W-:Y:S01]  /*124e0*/  ISETP.GT.AND P0, PT, R2, 0x76, PT ;  /* 0x000000760200780c */ /* 0x000fe20003f04270 */
[----:B0-----:R-:W-:Y:S02]  /*124f0*/  @P1 IMAD.MOV.U32 R14, RZ, RZ, R6 ;  /* 0x000000ffff0e1224 */ /* 0x001fe400078e0006 */
[----:B---3--:R-:W-:Y:S01]  /*12500*/  @P1 IMAD.MOV.U32 R15, RZ, RZ, R7 ;  /* 0x000000ffff0f1224 */ /* 0x008fe200078e0007 */
[----:B------:R-:W3:Y:S04]  /*12510*/  LDL R6, [R1+0x554] ;  /* 0x0005540001067983 */ /* 0x000ee80000100800 */
[----:B------:R-:W3:Y:S04]  /*12520*/  LDL R7, [R1+0x550] ;  /* 0x0005500001077983 */ /* 0x000ee80000100800 */
[----:B------:R4:W3:Y:S02]  /*12530*/  @P1 LDG.E.U16 R17, desc[UR8][R14.64] ;  /* 0x000000080e111981 */ /* 0x0008e4000c1e1500 */
[----:B----4-:R-:W-:-:S02]  /*12540*/  @P1 IMAD.MOV.U32 R14, RZ, RZ, R3 ;  /* 0x000000ffff0e1224 */ /* 0x010fc400078e0003 */
[----:B------:R-:W-:Y:S01]  /*12550*/  @P1 IMAD.MOV.U32 R15, RZ, RZ, R4 ;  /* 0x000000ffff0f1224 */ /* 0x000fe200078e0004 */
[----:B------:R-:W4:Y:S04]  /*12560*/  LDL R3, [R1+0x54c] ;  /* 0x00054c0001037983 */ /* 0x000f280000100800 */
[----:B------:R-:W4:Y:S04]  /*12570*/  LDL R4, [R1+0x548] ;  /* 0x0005480001047983 */ /* 0x000f280000100800 */
[----:B------:R0:W4:Y:S02]  /*12580*/  @P1 LDG.E.U16 R13, desc[UR8][R14.64] ;  /* 0x000000080e0d1981 */ /* 0x000124000c1e1500 */
[----:B0-----:R-:W-:-:S02]  /*12590*/  @P0 IMAD.MOV.U32 R14, RZ, RZ, R10 ;  /* 0x000000ffff0e0224 */ /* 0x001fc400078e000a */
[----:B------:R-:W-:-:S05]  /*125a0*/  @P0 IMAD.MOV.U32 R15, RZ, RZ, R12 ;  /* 0x000000ffff0f0224 */ /* 0x000fca00078e000c */
[----:B------:R-:W4:Y:S01]  /*125b0*/  @P0 LDG.E.U16 R9, desc[UR8][R14.64] ;  /* 0x000000080e090981 */ /* 0x000f22000c1e1500 */
[----:B------:R-:W-:Y:S02]  /*125c0*/  ISETP.GT.AND P1, PT, R2, 0x77, PT ;  /* 0x000000770200780c */ /* 0x000fe40003f24270 */
[----:B------:R-:W-:Y:S01]  /*125d0*/  PRMT R20, RZ, 0x7610, R20 ;  /* 0x00007610ff147816 */ /* 0x000fe20000000014 */
[----:B--2---:R0:W-:Y:S04]  /*125e0*/  STL [R1+0x12c], R18 ;  /* 0x00012c1201007387 */ /* 0x0041e80000100800 */
[----:B0-----:R-:W2:Y:S04]  /*125f0*/  LDL R18, [R1+0x540] ;  /* 0x0005400001127983 */ /* 0x001ea80000100800 */
[----:B---3--:R0:W-:Y:S04]  /*12600*/  STL [R1+0x124], R17 ;  /* 0x0001241101007387 */ /* 0x0081e80000100800 */
[----:B0-----:R-:W3:Y:S04]  /*12610*/  LDL R17, [R1+0x544] ;  /* 0x0005440001117983 */ /* 0x001ee80000100800 */
[----:B----4-:R0:W-:Y:S04]  /*12620*/  STL [R1+0x11c], R13 ;  /* 0x00011c0d01007387 */ /* 0x0101e80000100800 */
[----:B------:R-:W4:Y:S04]  /*12630*/  LDL R12, [R1+0xcb8] ;  /* 0x000cb800010c7983 */ /* 0x000f280000100800 */
[----:B0-----:R-:W4:Y:S04]  /*12640*/  LDL R13, [R1+0x4e0] ;  /* 0x0004e000010d7983 */ /* 0x001f280000100800 */
[----:B------:R-:W-:Y:S04]  /*12650*/  STL [R1+0x13c], R24 ;  /* 0x00013c1801007387 */ /* 0x000fe80000100800 */
[----:B------:R-:W4:Y:S04]  /*12660*/  LDL R10, [R1+0xcb4] ;  /* 0x000cb400010a7983 */ /* 0x000f280000100800 */
[----:B------:R0:W-:Y:S01]  /*12670*/  STL [R1+0x114], R9 ;  /* 0x0001140901007387 */ /* 0x0001e20000100800 */
[----:B------:R-:W-:-:S02]  /*12680*/  @P0 IMAD.MOV.U32 R14, RZ, RZ, R6 ;  /* 0x000000ffff0e0224 */ /* 0x000fc400078e0006 */
[----:B------:R-:W-:-:S05]  /*12690*/  @P0 IMAD.MOV.U32 R15, RZ, RZ, R7 ;  /* 0x000000ffff0f0224 */ /* 0x000fca00078e0007 */
[----:B------:R1:W4:Y:S04]  /*126a0*/  @P0 LDG.E.U16 R20, desc[UR8][R14.64] ;  /* 0x000000080e140981 */ /* 0x000328000c1e1500 */
[----:B0-----:R-:W4:Y:S04]  /*126b0*/  LDL R9, [R1+0xcc0] ;  /* 0x000cc00001097983 */ /* 0x001f280000100800 */
[----:B------:R0:W-:Y:S04]  /*126c0*/  STL [R1+0x134], R23 ;  /* 0x0001341701007387 */ /* 0x0001e80000100800 */
[----:B------:R-:W4:Y:S04]  /*126d0*/  LDL R7, [R1+0xcbc] ;  /* 0x000cbc0001077983 */ /* 0x000f280000100800 */
[----:B------:R-:W4:Y:S01]  /*126e0*/  LDL R6, [R1+0xcc8] ;  /* 0x000cc80001067983 */ /* 0x000f220000100800 */
[----:B-1----:R-:W-:-:S02]  /*126f0*/  @P1 IMAD.MOV.U32 R14, RZ, RZ, R3 ;  /* 0x000000ffff0e1224 */ /* 0x002fc400078e0003 */
[----:B------:R-:W-:Y:S01]  /*12700*/  @P1 IMAD.MOV.U32 R15, RZ, RZ, R4 ;  /* 0x000000ffff0f1224 */ /* 0x000fe200078e0004 */
[----:B------:R-:W4:Y:S04]  /*12710*/  LDL R3, [R1+0xdb4] ;  /* 0x000db40001037983 */ /* 0x000f280000100800 */
[----:B------:R-:W4:Y:S01]  /*12720*/  LDL R4, [R1+0xcc4] ;  /* 0x000cc40001047983 */ /* 0x000f220000100800 */
[----:B------:R-:W-:Y:S02]  /*12730*/  PRMT R19, RZ, 0x7610, R19 ;  /* 0x00007610ff137816 */ /* 0x000fe40000000013 */
[----:B------:R-:W-:Y:S02]  /*12740*/  ISETP.GT.AND P0, PT, R2, 0x7e, PT ;  /* 0x0000007e0200780c */ /* 0x000fe40003f04270 */
[----:B------:R-:W-:-:S02]  /*12750*/  PRMT R16, RZ, 0x7610, R16 ;  /* 0x00007610ff107816 */ /* 0x000fc40000000010 */
[----:B------:R2:W4:Y:S01]  /*12760*/  @P1 LDG.E.U16 R19, desc[UR8][R14.64] ;  /* 0x000000080e131981 */ /* 0x000522000c1e1500 */
[----:B------:R-:W-:Y:S02]  /*12770*/  PRMT R11, RZ, 0x7610, R11 ;  /* 0x00007610ff0b7816 */ /* 0x000fe4000000000b */
[----:B------:R-:W-:Y:S02]  /*12780*/  PRMT R8, RZ, 0x7610, R8 ;  /* 0x00007610ff087816 */ /* 0x000fe40000000008 */
[----:B------:R-:W-:Y:S02]  /*12790*/  PRMT R5, RZ, 0x7610, R5 ;  /* 0x00007610ff057816 */ /* 0x000fe40000000005 */
[----:B------:R-:W-:Y:S01]  /*127a0*/  PRMT R0, RZ, 0x7610, R0 ;  /* 0x00007610ff007816 */ /* 0x000fe20000000000 */
[----:B--2---:R-:W-:Y:S02]  /*127b0*/  @P1 IMAD.MOV.U32 R15, RZ, RZ, R18 ;  /* 0x000000ffff0f1224 */ /* 0x004fe400078e0012 */
[----:B---3--:R-:W-:-:S05]  /*127c0*/  @P1 IMAD.MOV.U32 R14, RZ, RZ, R17 ;  /* 0x000000ffff0e1224 */ /* 0x008fca00078e0011 */
[----:B------:R4:W2:Y:S01]  /*127d0*/  @P1 LDG.E.U16 R16, desc[UR8][R14.64] ;  /* 0x000000080e101981 */ /* 0x0008a2000c1e1500 */
[----:B------:R-:W-:Y:S01]  /*127e0*/  ISETP.GT.AND P1, PT, R2, 0x7f, PT ;  /* 0x0000007f0200780c */ /* 0x000fe20003f24270 */
[----:B----4-:R-:W-:Y:S02]  /*127f0*/  @P0 IMAD.MOV.U32 R14, RZ, RZ, R12 ;  /* 0x000000ffff0e0224 */ /* 0x010fe400078e000c */
[----:B------:R-:W-:-:S05]  /*12800*/  @P0 IMAD.MOV.U32 R15, RZ, RZ, R13 ;  /* 0x000000ffff0f0224 */ /* 0x000fca00078e000d */
[----:B------:R1:W3:Y:S02]  /*12810*/  @P0 LDG.E.U16 R11, desc[UR8][R14.64] ;  /* 0x000000080e0b0981 */ /* 0x0002e4000c1e1500 */
[----:B-1----:R-:W-:Y:S02]  /*12820*/  @P0 IMAD.MOV.U32 R14, RZ, RZ, R9 ;  /* 0x000000ffff0e0224 */ /* 0x002fe400078e0009 */
[----:B------:R-:W-:-:S05]  /*12830*/  @P0 IMAD.MOV.U32 R15, RZ, RZ, R10 ;  /* 0x000000ffff0f0224 */ /* 0x000fca00078e000a */
[----:B------:R1:W4:Y:S02]  /*12840*/  @P0 LDG.E.U16 R8, desc[UR8][R14.64] ;  /* 0x000000080e080981 */ /* 0x000324000c1e1500 */
[----:B-1----:R-:W-:Y:S02]  /*12850*/  @P1 IMAD.MOV.U32 R14, RZ, RZ, R6 ;  /* 0x000000ffff0e1224 */ /* 0x002fe400078e0006 */
[----:B------:R-:W-:-:S05]  /*12860*/  @P1 IMAD.MOV.U32 R15, RZ, RZ, R7 ;  /* 0x000000ffff0f1224 */ /* 0x000fca00078e0007 */
[----:B------:R1:W4:Y:S02]  /*12870*/  @P1 LDG.E.U16 R5, desc[UR8][R14.64] ;  /* 0x000000080e051981 */ /* 0x000324000c1e1500 */
[----:B-1----:R-:W-:Y:S02]  /*12880*/  @P1 IMAD.MOV.U32 R14, RZ, RZ, R3 ;  /* 0x000000ffff0e1224 */ /* 0x002fe400078e0003 */
[----:B------:R-:W-:-:S05]  /*12890*/  @P1 IMAD.MOV.U32 R15, RZ, RZ, R4 ;  /* 0x000000ffff0f1224 */ /* 0x000fca00078e0004 */
[----:B------:R-:W2:Y:S04]  /*128a0*/  @P1 LDG.E.U16 R0, desc[UR8][R14.64] ;  /* 0x000000080e001981 */ /* 0x000ea8000c1e1500 */
        /* <DEDUP_REMOVED lines=12> */
[----:B0-----:R-:W0:Y:S01]  /*12970*/  S2R R23, SR_TID.X ;  /* 0x0000000000177919 */ /* 0x001e220000002100 */
[----:B------:R-:W1:Y:S01]  /*12980*/  S2R R28, SR_TID.X ;  /* 0x00000000001c7919 */ /* 0x000e620000002100 */
[----:B------:R-:W-:Y:S06]  /*12990*/  BAR.SYNC.DEFER_BLOCKING 0x0 ;  /* 0x0000000000007b1d */ /* 0x000fec0000010000 */
[----:B--2---:R2:W-:Y:S02]  /*129a0*/  STL [R1+0xec], R0 ;  /* 0x0000ec0001007387 */ /* 0x0045e40000100800 */
[----:B--2---:R-:W2:Y:S02]  /*129b0*/  S2R R0, SR_TID.X ;  /* 0x0000000000007919 */ /* 0x004ea40000002100 */
[----:B------:R-:W-:Y:S04]  /*129c0*/  STL [R1+0x1998], R15 ;  /* 0x0019980f01007387 */ /* 0x000fe80000100800 */
[----:B------:R-:W-:Y:S04]  /*129d0*/  STL [R1+0x104], R19 ;  /* 0x0001041301007387 */ /* 0x000fe80000100800 */
[----:B------:R-:W-:Y:S04]  /*129e0*/  STL [R1+0x199c], R15 ;  /* 0x00199c0f01007387 */ /* 0x000fe80000100800 */
[----:B------:R-:W-:Y:S04]  /*129f0*/  STL [R1+0x19a4], R15 ;  /* 0x0019a40f01007387 */ /* 0x000fe80000100800 */
[----:B------:R1:W-:Y:S04]  /*12a00*/  STL [R1+0x100], R16 ;  /* 0x0001001001007387 */ /* 0x0003e80000100800 */
[----:B------:R-:W-:Y:S04]  /*12a10*/  STL [R1+0x19ac], R15 ;  /* 0x0019ac0f01007387 */ /* 0x000fe80000100800 */
[----:B------:R-:W-:Y:S04]  /*12a20*/  STL [R1+0x19b4], R15 ;  /* 0x0019b40f01007387 */ /* 0x000fe80000100800 */
[----:B---3--:R-:W-:Y:S04]  /*12a30*/  STL [R1+0xfc], R11 ;  /* 0x0000fc0b01007387 */ /* 0x008fe80000100800 */
[----:B------:R3:W-:Y:S04]  /*12a40*/  STL [R1+0x19d8], R15 ;  /* 0x0019d80f01007387 */ /* 0x0007e80000100800 */
[----:B0-----:R0:W-:Y:S04]  /*12a50*/  STL [R1+0x1a64], R23 ;  /* 0x001a641701007387 */ /* 0x0011e80000100800 */
[----:B----4-:R-:W-:Y:S04]  /*12a60*/  STL [R1+0xf8], R8 ;  /* 0x0000f80801007387 */ /* 0x010fe80000100800 */
[----:B------:R-:W4:Y:S04]  /*12a70*/  LDL.LU R13, [R1+0x478] ;  /* 0x00047800010d7983 */ /* 0x000f280000300800 */
[----:B-1----:R-:W4:Y:S04]  /*12a80*/  LDL.LU R16, [R1+0x474] ;  /* 0x0004740001107983 */ /* 0x002f280000300800 */
[----:B------:R-:W4:Y:S04]  /*12a90*/  LDL.LU R29, [R1+0x430] ;  /* 0x00043000011d7983 */ /* 0x000f280000300800 */
[----:B------:R1:W-:Y:S01]  /*12aa0*/  STL [R1+0xf4], R5 ;  /* 0x0000f40501007387 */ /* 0x0003e20000100800 */
[----:B--2---:R-:W-:-:S04]  /*12ab0*/  LOP3.LUT R0, R0, 0x3f, RZ, 0xc0, !PT ;  /* 0x0000003f00007812 */ /* 0x004fc800078ec0ff */
[----:B------:R-:W-:-:S04]  /*12ac0*/  LOP3.LUT R0, R0, 0x40, RZ, 0xfc, !PT ;  /* 0x0000004000007812 */ /* 0x000fc800078efcff */
[----:B------:R-:W-:Y:S02]  /*12ad0*/  ISETP.GE.AND P1, PT, R0, R2, PT ;  /* 0x000000020000720c */ /* 0x000fe40003f26270 */
[----:B------:R-:W2:Y:S01]  /*12ae0*/  LDL.LU R0, [R1+0x42c] ;  /* 0x00042c0001007983 */ /* 0x000ea20000300800 */
[----:B---3--:R-:W-:-:S03]  /*12af0*/  LOP3.LUT R15, R23, 0x3f, RZ, 0xc0, !PT ;  /* 0x0000003f170f7812 */ /* 0x008fc600078ec0ff */
[----:B0-----:R-:W3:Y:S04]  /*12b00*/  LDL.LU R23, [R1+0x3a0] ;  /* 0x0003a00001177983 */ /* 0x001ee80000300800 */
[----:B------:R-:W3:Y:S04]  /*12b10*/  LDL.LU R14, [R1+0x39c] ;  /* 0x00039c00010e7983 */ /* 0x000ee80000300800 */
[----:B------:R-:W3:Y:S04]  /*12b20*/  LDL.LU R3, [R1+0x358] ;  /* 0x0003580001037983 */ /* 0x000ee80000300800 */
[----:B------:R-:W3:Y:S04]  /*12b30*/  LDL.LU R4, [R1+0x354] ;  /* 0x0003540001047983 */ /* 0x000ee80000300800 */
[----:B------:R-:W3:Y:S04]  /*12b40*/  LDL.LU R17, [R1+0x318] ;  /* 0x0003180001117983 */ /* 0x000ee80000300800 */
[----:B------:R-:W3:Y:S04]  /*12b50*/  LDL.LU R18, [R1+0x314] ;  /* 0x0003140001127983 */ /* 0x000ee80000300800 */
[----:B-1----:R-:W3:Y:S04]  /*12b60*/  LDL.LU R5, [R1+0x2d8] ;  /* 0x0002d80001057983 */ /* 0x002ee80000300800 */
[----:B------:R-:W3:Y:S04]  /*12b70*/  LDL.LU R6, [R1+0x2d4] ;  /* 0x0002d40001067983 */ /* 0x000ee80000300800 */
        /* <DEDUP_REMOVED lines=13> */
[----:B------:R-:W3:Y:S01]  /*12c50*/  LDL.LU R27, [R1+0x28] ;  /* 0x00002800011b7983 */ /* 0x000ee20000300800 */
[----:B------:R-:W-:-:S03]  /*12c60*/  ISETP.GE.AND P0, PT, R15, R2, PT ;  /* 0x000000020f00720c */ /* 0x000fc60003f06270 */
[----:B------:R-:W3:Y:S04]  /*12c70*/  LDL.LU R2, [R1+0x3e4] ;  /* 0x0003e40001027983 */ /* 0x000ee80000300800 */
[----:B------:R0:W-:Y:S01]  /*12c80*/  STL [R1+0x1a4c], R15 ;  /* 0x001a4c0f01007387 */ /* 0x0001e20000100800 */
[----:B------:R-:W-:-:S03]  /*12c90*/  LOP3.LUT R28, R28, 0x3f, RZ, 0xc0, !PT ;  /* 0x0000003f1c1c7812 */ /* 0x000fc600078ec0ff */
[----:B0-----:R-:W3:Y:S02]  /*12ca0*/  LDL.LU R15, [R1+0x3e8] ;  /* 0x0003e800010f7983 */ /* 0x001ee40000300800 */
[----:B------:R-:W-:-:S05]  /*12cb0*/  IMAD.SHL.U32 R28, R28, 0x2, RZ ;  /* 0x000000021c1c7824 */ /* 0x000fca00078e00ff */
[----:B----4-:R0:W-:Y:S04]  /*12cc0*/  STS.U16 [R28+UR4], R13 ;  /* 0x0000000d1c007988 */ /* 0x0101e80008000404 */
[----:B------:R1:W-:Y:S04]  /*12cd0*/  STS.U16 [R28+UR4+0x80], R16 ;  /* 0x000080101c007988 */ /* 0x0003e80008000404 */
[----:B------:R4:W-:Y:S04]  /*12ce0*/  STS.U16 [R28+UR4+0x800], R29 ;  /* 0x0008001d1c007988 */ /* 0x0009e80008000404 */
[----:B0-----:R-:W3:Y:S04]  /*12cf0*/  LDL.LU R13, [R1+0x1a9c] ;  /* 0x001a9c00010d7983 */ /* 0x001ee80000300800 */
[----:B-1----:R-:W3:Y:S04]  /*12d00*/  LDL.LU R16, [R1+0x1a98] ;  /* 0x001a980001107983 */ /* 0x002ee80000300800 */
[----:B----4-:R-:W4:Y:S04]  /*12d10*/  LDL.LU R29, [R1+0x1a94] ;  /* 0x001a9400011d7983 */ /* 0x010f280000300800 */
[----:B--2---:R0:W-:Y:S04]  /*12d20*/  STS.U16 [R28+UR4+0x880], R0 ;  /* 0x000880001c007988 */ /* 0x0041e80008000404 */
[----:B0-----:R-:W2:Y:S04]  /*12d30*/  LDL.LU R0, [R1+0x1a90] ;  /* 0x001a900001007983 */ /* 0x001ea80000300800 */
[----:B---3--:R0:W-:Y:S04]  /*12d40*/  STS.U16 [R28+UR4+0x6000], R11 ;  /* 0x0060000b1c007988 */ /* 0x0081e80008000404 */
[----:B------:R1:W-:Y:S04]  /*12d50*/  STS.U16 [R28+UR4+0x6080], R12 ;  /* 0x0060800c1c007988 */ /* 0x0003e80008000404 */
[----:B------:R3:W-:Y:S04]  /*12d60*/  STS.U16 [R28+UR4+0x6800], R26 ;  /* 0x0068001a1c007988 */ /* 0x0007e80008000404 */
[----:B------:R3:W-:Y:S04]  /*12d70*/  STS.U16 [R28+UR4+0x6880], R27 ;  /* 0x0068801b1c007988 */ /* 0x0007e80008000404 */
[----:B0-----:R-:W2:Y:S04]  /*12d80*/  LDL.LU R11, [R1+0x470] ;  /* 0x00047000010b7983 */ /* 0x001ea80000300800 */
[----:B-1----:R-:W2:Y:S04]  /*12d90*/  LDL.LU R12, [R1+0x46c] ;  /* 0x00046c00010c7983 */ /* 0x002ea80000300800 */
[----:B---3--:R-:W3:Y:S04]  /*12da0*/  LDL.LU R26, [R1+0x428] ;  /* 0x00042800011a7983 */ /* 0x008ee80000300800 */
[----:B------:R-:W3:Y:S04]  /*12db0*/  LDL.LU R27, [R1+0x424] ;  /* 0x00042400011b7983 */ /* 0x000ee80000300800 */
[----:B------:R-:W-:Y:S04]  /*12dc0*/  STS.U16 [R28+UR4+0x1800], R23 ;  /* 0x001800171c007988 */ /* 0x000fe80008000404 */
[----:B------:R0:W-:Y:S04]  /*12dd0*/  STS.U16 [R28+UR4+0x1000], R15 ;  /* 0x0010000f1c007988 */ /* 0x0001e80008000404 */
[----:B------:R1:W-:Y:S04]  /*12de0*/  STS.U16 [R28+UR4+0x1880], R14 ;  /* 0x0018800e1c007988 */ /* 0x0003e80008000404 */
[----:B------:R1:W-:Y:S04]  /*12df0*/  STS.U16 [R28+UR4+0x2000], R3 ;  /* 0x002000031c007988 */ /* 0x0003e80008000404 */
[----:B------:R1:W-:Y:S04]  /*12e00*/  STS.U16 [R28+UR4+0x2080], R4 ;  /* 0x002080041c007988 */ /* 0x0003e80008000404 */
[----:B------:R1:W-:Y:S04]  /*12e10*/  STS.U16 [R28+UR4+0x2800], R17 ;  /* 0x002800111c007988 */ /* 0x0003e80008000404 */
[----:B------:R1:W-:Y:S04]  /*12e20*/  STS.U16 [R28+UR4+0x2880], R18 ;  /* 0x002880121c007988 */ /* 0x0003e80008000404 */
[----:B0-----:R-:W3:Y:S04]  /*12e30*/  LDL.LU R15, [R1+0x350] ;  /* 0x00035000010f7983 */ /* 0x001ee80000300800 */
[----:B------:R-:W3:Y:S04]  /*12e40*/  LDL.LU R23, [R1+0x34c] ;  /* 0x00034c0001177983 */ /* 0x000ee80000300800 */
[----:B-1----:R-:W3:Y:S04]  /*12e50*/  LDL.LU R14, [R1+0x310] ;  /* 0x00031000010e7983 */ /* 0x002ee80000300800 */
[----:B------:R-:W3:Y:S04]  /*12e60*/  LDL.LU R3, [R1+0x30c] ;  /* 0x00030c0001037983 */ /* 0x000ee80000300800 */
[----:B------:R-:W3:Y:S04]  /*12e70*/  LDL.LU R4, [R1+0x2d0] ;  /* 0x0002d00001047983 */ /* 0x000ee80000300800 */
[----:B------:R-:W3:Y:S04]  /*12e80*/  LDL.LU R17, [R1+0x2cc] ;  /* 0x0002cc0001117983 */ /* 0x000ee80000300800 */
[----:B------:R0:W-:Y:S04]  /*12e90*/  STS.U16 [R28+UR4+0x3000], R5 ;  /* 0x003000051c007988 */ /* 0x0001e80008000404 */
[----:B------:R-:W3:Y:S04]  /*12ea0*/  LDL.LU R18, [R1+0x298] ;  /* 0x0002980001127983 */ /* 0x000ee80000300800 */
[----:B------:R1:W-:Y:S04]  /*12eb0*/  STS.U16 [R28+UR4+0x3080], R6 ;  /* 0x003080061c007988 */ /* 0x0003e80008000404 */
[----:B------:R1:W-:Y:S04]  /*12ec0*/  STS.U16 [R28+UR4+0x3800], R19 ;  /* 0x003800131c007988 */ /* 0x0003e80008000404 */
[----:B------:R1:W-:Y:S04]  /*12ed0*/  STS.U16 [R28+UR4+0x3880], R20 ;  /* 0x003880141c007988 */ /* 0x0003e80008000404 */
[----:B------:R1:W-:Y:S04]  /*12ee0*/  STS.U16 [R28+UR4+0x4000], R7 ;  /* 0x004000071c007988 */ /* 0x0003e80008000404 */
[----:B------:R1:W-:Y:S04]  /*12ef0*/  STS.U16 [R28+UR4+0x4080], R8 ;  /* 0x004080081c007988 */ /* 0x0003e80008000404 */
[----:B0-----:R-:W3:Y:S04]  /*12f00*/  LDL.LU R5, [R1+0x294] ;  /* 0x0002940001057983 */ /* 0x001ee80000300800 */
        /* <DEDUP_REMOVED lines=15> */
[----:B------:R-:W-:Y:S04]  /*13000*/  STS.U16 [R28+UR4+0x5880], R25 ;  /* 0x005880191c007988 */ /* 0x000fe80008000404 */
[----:B------:R0:W-:Y:S02]  /*13010*/  STS.U16 [R28+UR4+0x1080], R2 ;  /* 0x001080021c007988 */ /* 0x0001e40008000404 */
[----:B0-----:R-:W-:-:S02]  /*13020*/  LOP3.LUT R2, R28, 0x10, RZ, 0x3c, !PT ;  /* 0x000000101c027812 */ /* 0x001fc400078e3cff */
[----:B----4-:R-:W-:Y:S04]  /*13030*/  STS.U16 [R28+UR4+0x7080], R29 ;  /* 0x0070801d1c007988 */ /* 0x010fe80008000404 */
[----:B------:R-:W-:Y:S04]  /*13040*/  STS.U16 [R28+UR4+0x7800], R16 ;  /* 0x007800101c007988 */ /* 0x000fe80008000404 */
[----:B------:R-:W-:Y:S04]  /*13050*/  STS.U16 [R28+UR4+0x7880], R13 ;  /* 0x0078800d1c007988 */ /* 0x000fe80008000404 */
[----:B--2---:R0:W-:Y:S04]  /*13060*/  STS.U16 [R28+UR4+0x7000], R0 ;  /* 0x007000001c007988 */ /* 0x0041e80008000404 */
[----:B0-----:R-:W2:Y:S04]  /*13070*/  LDL.LU R0, [R1+0x24] ;  /* 0x0000240001007983 */ /* 0x001ea80000300800 */
[----:B------:R-:W4:Y:S04]  /*13080*/  LDL.LU R25, [R1+0x20] ;  /* 0x0000200001197983 */ /* 0x000f280000300800 */
[----:B------:R-:W-:Y:S04]  /*13090*/  STL [R1+0x1984], R29 ;  /* 0x0019841d01007387 */ /* 0x000fe80000100800 */
[----:B------:R-:W-:Y:S04]  /*130a0*/  STL [R1+0x198c], R29 ;  /* 0x00198c1d01007387 */ /* 0x000fe80000100800 */
[----:B------:R-:W-:Y:S04]  /*130b0*/  STL [R1+0x1994], R29 ;  /* 0x0019941d01007387 */ /* 0x000fe80000100800 */
[----:B------:R0:W-:Y:S04]  /*130c0*/  STL [R1+0x19dc], R29 ;  /* 0x0019dc1d01007387 */ /* 0x0001e80000100800 */
[----:B0-----:R-:W2:Y:S04]  /*130d0*/  LDL.LU R29, [R1+0x394] ;  /* 0x00039400011d7983 */ /* 0x001ea80000300800 */
[----:B------:R0:W-:Y:S04]  /*130e0*/  STL [R1+0x19e8], R16 ;  /* 0x0019e81001007387 */ /* 0x0001e80000100800 */
[----:B0-----:R-:W4:Y:S04]  /*130f0*/  LDL.LU R16, [R1+0x398] ;  /* 0x0003980001107983 */ /* 0x001f280000300800 */
[----:B------:R0:W-:Y:S04]  /*13100*/  STL [R1+0x19f0], R13 ;  /* 0x0019f00d01007387 */ /* 0x0001e80000100800 */
[----:B0-----:R-:W2:Y:S04]  /*13110*/  LDL.LU R13, [R1+0x3dc] ;  /* 0x0003dc00010d7983 */ /* 0x001ea80000300800 */
[----:B------:R0:W-:Y:S04]  /*13120*/  STL [R1+0x19ec], R28 ;  /* 0x0019ec1c01007387 */ /* 0x0001e80000100800 */
[----:B0-----:R-:W4:Y:S04]  /*13130*/  LDL.LU R28, [R1+0x3e0] ;  /* 0x0003e000011c7983 */ /* 0x001f280000300800 */
[----:B------:R0:W-:Y:S04]  /*13140*/  STS.U16 [R2+UR4+0x100], R11 ;  /* 0x0001000b02007988 */ /* 0x0001e80008000404 */
[----:B------:R1:W-:Y:S04]  /*13150*/  STS.U16 [R2+UR4+0x180], R12 ;  /* 0x0001800c02007988 */ /* 0x0003e80008000404 */
[----:B---3--:R3:W-:Y:S04]  /*13160*/  STS.U16 [R2+UR4+0x900], R26 ;  /* 0x0009001a02007988 */ /* 0x0087e80008000404 */
[----:B------:R3:W-:Y:S04]  /*13170*/  STS.U16 [R2+UR4+0x980], R27 ;  /* 0x0009801b02007988 */ /* 0x0007e80008000404 */
[----:B0-----:R-:W2:Y:S04]  /*13180*/  LDL.LU R11, [R1+0x1a8c] ;  /* 0x001a8c00010b7983 */ /* 0x001ea80000300800 */
[----:B-1----:R-:W2:Y:S04]  /*13190*/  LDL.LU R12, [R1+0x1a88] ;  /* 0x001a8800010c7983 */ /* 0x002ea80000300800 */
[----:B---3--:R-:W3:Y:S04]  /*131a0*/  LDL.LU R26, [R1+0x1a84] ;  /* 0x001a8400011a7983 */ /* 0x008ee80000300800 */
[----:B------:R-:W3:Y:S04]  /*131b0*/  LDL.LU R27, [R1+0x1a80] ;  /* 0x001a8000011b7983 */ /* 0x000ee80000300800 */
[----:B----4-:R-:W-:Y:S04]  /*131c0*/  STS.U16 [R2+UR4+0x1100], R28 ;  /* 0x0011001c02007988 */ /* 0x010fe80008000404 */
[----:B--2---:R-:W-:Y:S04]  /*131d0*/  STS.U16 [R2+UR4+0x1180], R13 ;  /* 0x0011800d02007988 */ /* 0x004fe80008000404 */
[----:B------:R-:W-:Y:S04]  /*131e0*/  STS.U16 [R2+UR4+0x1900], R16 ;  /* 0x0019001002007988 */ /* 0x000fe80008000404 */
        /* <DEDUP_REMOVED lines=16> */
[----:B---3--:R-:W-:Y:S04]  /*132f0*/  STL [R1+0x19f4], R27 ;  /* 0x0019f41b01007387 */ /* 0x008fe80000100800 */
[----:B------:R0:W-:Y:S04]  /*13300*/  STS.U16 [R2+UR4+0x5980], R9 ;  /* 0x0059800902007988 */ /* 0x0001e80008000404 */
[----:B------:R-:W-:Y:S04]  /*13310*/  STL [R1+0x19f8], R26 ;  /* 0x0019f81a01007387 */ /* 0x000fe80000100800 */
[----:B0-----:R-:W2:Y:S04]  /*13320*/  LDL.LU R9, [R1+0x468] ;  /* 0x0004680001097983 */ /* 0x001ea80000300800 */
[----:B------:R-:W-:Y:S04]  /*13330*/  STS.U16 [R2+UR4+0x6100], R10 ;  /* 0x0061000a02007988 */ /* 0x000fe80008000404 */
[----:B------:R-:W-:Y:S04]  /*13340*/  STS.U16 [R2+UR4+0x6180], R24 ;  /* 0x0061801802007988 */ /* 0x000fe80008000404 */
[----:B------:R0:W-:Y:S02]  /*13350*/  STS.U16 [R2+UR4+0x6900], R0 ;  /* 0x0069000002007988 */ /* 0x0001e40008000404 */
[----:B0-----:R-:W0:Y:S02]  /*13360*/  S2R R0, SR_TID.X ;  /* 0x0000000000007919 */ /* 0x001e240000002100 */
[----:B------:R-:W-:Y:S04]  /*13370*/  STS.U16 [R2+UR4+0x6980], R25 ;  /* 0x0069801902007988 */ /* 0x000fe80008000404 */
[----:B------:R-:W-:Y:S04]  /*13380*/  STS.U16 [R2+UR4+0x7100], R27 ;  /* 0x0071001b02007988 */ /* 0x000fe80008000404 */
[----:B------:R-:W-:Y:S04]  /*13390*/  STS.U16 [R2+UR4+0x7180], R26 ;  /* 0x0071801a02007988 */ /* 0x000fe80008000404 */
[----:B------:R1:W-:Y:S01]  /*133a0*/  STS.U16 [R2+UR4+0x7900], R12 ;  /* 0x0079000c02007988 */ /* 0x0003e20008000404 */
[----:B0-----:R-:W-:-:S05]  /*133b0*/  LOP3.LUT R0, R0, 0x3f, RZ, 0xc0, !PT ;  /* 0x0000003f00007812 */ /* 0x001fca00078ec0ff */
[----:B-1----:R-:W-:Y:S02]  /*133c0*/  IMAD.SHL.U32 R2, R0, 0x2, RZ ;  /* 0x0000000200027824 */ /* 0x002fe400078e00ff */
[----:B------:R-:W0:Y:S01]  /*133d0*/  S2R R0, SR_TID.X ;  /* 0x0000000000007919 */ /* 0x000e220000002100 */
[----:B--2---:R0:W-:Y:S04]  /*133e0*/  STL [R1+0x1a7c], R9 ;  /* 0x001a7c0901007387 */ /* 0x0041e80000100800 */
[----:B------:R-:W2:Y:S04]  /*133f0*/  LDL.LU R10, [R1+0x464] ;  /* 0x00046400010a7983 */ /* 0x000ea80000300800 */
[----:B------:R-:W3:Y:S04]  /*13400*/  LDL.LU R24, [R1+0x420] ;  /* 0x0004200001187983 */ /* 0x000ee80000300800 */
[----:B------:R-:W4:Y:S04]  /*13410*/  LDL.LU R25, [R1+0x41c] ;  /* 0x00041c0001197983 */ /* 0x000f280000300800 */
        /* <DEDUP_REMOVED lines=8> */
[----:B------:R-:W4:Y:S01]  /*134a0*/  LDL.LU R14, [R1+0x290] ;  /* 0x00029000010e7983 */ /* 0x000f220000300800 */
[----:B0-----:R-:W-:-:S03]  /*134b0*/  LOP3.LUT R9, R0, 0x3f, RZ, 0xc0, !PT ;  /* 0x0000003f00097812 */ /* 0x001fc600078ec0ff */
[----:B------:R-:W4:Y:S04]  /*134c0*/  LDL.LU R3, [R1+0x28c] ;  /* 0x00028c0001037983 */ /* 0x000f280000300800 */
[----:B------:R-:W4:Y:S04]  /*134d0*/  LDL.LU R4, [R1+0x260] ;  /* 0x0002600001047983 */ /* 0x000f280000300800 */
[----:B------:R-:W4:Y:S04]  /*134e0*/  LDL.LU R17, [R1+0x25c] ;  /* 0x00025c0001117983 */ /* 0x000f280000300800 */
[----:B------:R-:W4:Y:S04]  /*134f0*/  LDL.LU R18, [R1+0x140] ;  /* 0x0001400001127983 */ /* 0x000f280000300800 */
[----:B------:R-:W4:Y:S01]  /*13500*/  LDL.LU R5, [R1+0x138] ;  /* 0x0001380001057983 */ /* 0x000f220000300800 */
[----:B------:R-:W-:-:S03]  /*13510*/  IMAD.SHL.U32 R9, R9, 0x2, RZ ;  /* 0x0000000209097824 */ /* 0x000fc600078e00ff */
[----:B------:R-:W4:Y:S04]  /*13520*/  LDL.LU R6, [R1+0xdc] ;  /* 0x0000dc0001067983 */ /* 0x000f280000300800 */
[----:B------:R-:W4:Y:S04]  /*13530*/  LDL.LU R19, [R1+0xd8] ;  /* 0x0000d80001137983 */ /* 0x000f280000300800 */
[----:B------:R-:W4:Y:S04]  /*13540*/  LDL.LU R20, [R1+0xac] ;  /* 0x0000ac0001147983 */ /* 0x000f280000300800 */
[----:B------:R-:W4:Y:S04]  /*13550*/  LDL.LU R7, [R1+0xa8] ;  /* 0x0000a80001077983 */ /* 0x000f280000300800 */
[----:B------:R-:W4:Y:S01]  /*13560*/  LDL.LU R8, [R1+0x4c] ;  /* 0x00004c0001087983 */ /* 0x000f220000300800 */
[----:B------:R-:W-:-:S03]  /*13570*/  LOP3.LUT R9, R9, 0x10, RZ, 0x3c, !PT ;  /* 0x0000001009097812 */ /* 0x000fc600078e3cff */
[----:B------:R-:W4:Y:S04]  /*13580*/  LDL.LU R21, [R1+0x48] ;  /* 0x0000480001157983 */ /* 0x000f280000300800 */
[----:B------:R-:W4:Y:S04]  /*13590*/  LDL.LU R0, [R1+0x1c] ;  /* 0x00001c0001007983 */ /* 0x000f280000300800 */
[----:B------:R-:W4:Y:S04]  /*135a0*/  LDL.LU R22, [R1+0x18] ;  /* 0x0000180001167983 */ /* 0x000f280000300800 */
[----:B------:R0:W-:Y:S04]  /*135b0*/  STL [R1+0x1a10], R12 ;  /* 0x001a100c01007387 */ /* 0x0001e80000100800 */
[----:B------:R1:W-:Y:S04]  /*135c0*/  STS.U16 [R9+UR4+0x7980], R11 ;  /* 0x0079800b09007988 */ /* 0x0003e80008000404 */
[----:B0-----:R-:W4:Y:S04]  /*135d0*/  LDL.LU R12, [R1+0x3d4] ;  /* 0x0003d400010c7983 */ /* 0x001f280000300800 */
[----:B-1----:R-:W2:Y:S01]  /*135e0*/  LDL.LU R9, [R1+0x1a7c] ;  /* 0x001a7c0001097983 */ /* 0x002ea20000300800 */
[----:B------:R-:W-:-:S03]  /*135f0*/  LOP3.LUT R2, R2, 0x20, RZ, 0x3c, !PT ;  /* 0x0000002002027812 */ /* 0x000fc600078e3cff */
[----:B------:R0:W-:Y:S04]  /*13600*/  STL [R1+0x1a14], R11 ;  /* 0x001a140b01007387 */ /* 0x0001e80000100800 */
[----:B0-----:R-:W4:Y:S04]  /*13610*/  LDL.LU R11, [R1+0x3d8] ;  /* 0x0003d800010b7983 */ /* 0x001f280000300800 */
[----:B--2---:R0:W-:Y:S04]  /*13620*/  STS.U16 [R2+UR4+0x200], R9 ;  /* 0x0002000902007988 */ /* 0x0041e80008000404 */
[----:B------:R1:W-:Y:S04]  /*13630*/  STS.U16 [R2+UR4+0x280], R10 ;  /* 0x0002800a02007988 */ /* 0x0003e80008000404 */
[----:B---3--:R2:W-:Y:S04]  /*13640*/  STS.U16 [R2+UR4+0xa00], R24 ;  /* 0x000a001802007988 */ /* 0x0085e80008000404 */
[----:B----4-:R3:W-:Y:S04]  /*13650*/  STS.U16 [R2+UR4+0xa80], R25 ;  /* 0x000a801902007988 */ /* 0x0107e80008000404 */
[----:B0-----:R-:W4:Y:S04]  /*13660*/  LDL.LU R9, [R1+0x1a78] ;  /* 0x001a780001097983 */ /* 0x001f280000300800 */
[----:B-1----:R-:W4:Y:S04]  /*13670*/  LDL.LU R10, [R1+0x1a74] ;  /* 0x001a7400010a7983 */ /* 0x002f280000300800 */
[----:B--2---:R-:W2:Y:S04]  /*13680*/  LDL.LU R24, [R1+0x1a70] ;  /* 0x001a700001187983 */ /* 0x004ea80000300800 */
[----:B---3--:R-:W3:Y:S04]  /*13690*/  LDL.LU R25, [R1+0x1a6c] ;  /* 0x001a6c0001197983 */ /* 0x008ee80000300800 */
        /* <DEDUP_REMOVED lines=9> */
[----:B------:R0:W-:Y:S04]  /*13730*/  STS.U16 [R2+UR4+0x3280], R23 ;  /* 0x0032801702007988 */ /* 0x0001e80008000404 */
        /* <DEDUP_REMOVED lines=9> */
[----:B---3--:R-:W-:Y:S04]  /*137d0*/  STL [R1+0x1a18], R25 ;  /* 0x001a181901007387 */ /* 0x008fe80000100800 */
[----:B--2---:R-:W-:Y:S04]  /*137e0*/  STL [R1+0x1a1c], R24 ;  /* 0x001a1c1801007387 */ /* 0x004fe80000100800 */
[----:B0-----:R-:W2:Y:S01]  /*137f0*/  LDL.LU R23, [R1+0x460] ;  /* 0x0004600001177983 */ /* 0x001ea20000300800 */
[----:B-1----:R-:W0:Y:S03]  /*13800*/  S2R R20, SR_TID.X ;  /* 0x0000000000147919 */ /* 0x002e260000002100 */
[----:B------:R-:W-:Y:S04]  /*13810*/  STS.U16 [R2+UR4+0x5a80], R7 ;  /* 0x005a800702007988 */ /* 0x000fe80008000404 */
[----:B------:R-:W-:Y:S04]  /*13820*/  STS.U16 [R2+UR4+0x6200], R8 ;  /* 0x0062000802007988 */ /* 0x000fe80008000404 */
[----:B------:R-:W-:Y:S04]  /*13830*/  STS.U16 [R2+UR4+0x6280], R21 ;  /* 0x0062801502007988 */ /* 0x000fe80008000404 */
[----:B------:R1:W-:Y:S04]  /*13840*/  STS.U16 [R2+UR4+0x6a00], R0 ;  /* 0x006a000002007988 */ /* 0x0003e80008000404 */
[----:B------:R3:W-:Y:S04]  /*13850*/  STS.U16 [R2+UR4+0x6a80], R22 ;  /* 0x006a801602007988 */ /* 0x0007e80008000404 */
[----:B------:R-:W-:Y:S04]  /*13860*/  STS.U16 [R2+UR4+0x7200], R25 ;  /* 0x0072001902007988 */ /* 0x000fe80008000404 */
[----:B------:R0:W-:Y:S04]  /*13870*/  STS.U16 [R2+UR4+0x7280], R24 ;  /* 0x0072801802007988 */ /* 0x0001e80008000404 */
[----:B----4-:R-:W-:Y:S01]  /*13880*/  STS.U16 [R2+UR4+0x7a00], R10 ;  /* 0x007a000a02007988 */ /* 0x010fe20008000404 */
[----:B-1----:R-:W1:Y:S03]  /*13890*/  S2R R0, SR_TID.X ;  /* 0x0000000000007919 */ /* 0x002e660000002100 */
[----:B--2---:R2:W-:Y:S04]  /*138a0*/  STL [R1+0x1a68], R23 ;  /* 0x001a681701007387 */ /* 0x0045e80000100800 */
[----:B------:R-:W4:Y:S04]  /*138b0*/  LDL.LU R7, [R1+0x45c] ;  /* 0x00045c0001077983 */ /* 0x000f280000300800 */
[----:B------:R-:W4:Y:S04]  /*138c0*/  LDL.LU R8, [R1+0x418] ;  /* 0x0004180001087983 */ /* 0x000f280000300800 */
[----:B------:R-:W4:Y:S04]  /*138d0*/  LDL.LU R21, [R1+0x414] ;  /* 0x0004140001157983 */ /* 0x000f280000300800 */
[----:B---3--:R-:W3:Y:S04]  /*138e0*/  LDL.LU R22, [R1+0x3d0] ;  /* 0x0003d00001167983 */ /* 0x008ee80000300800 */
[----:B0-----:R-:W3:Y:S04]  /*138f0*/  LDL.LU R24, [R1+0x384] ;  /* 0x0003840001187983 */ /* 0x001ee80000300800 */
[----:B------:R-:W3:Y:S04]  /*13900*/  LDL.LU R25, [R1+0x340] ;  /* 0x0003400001197983 */ /* 0x000ee80000300800 */
[----:B------:R-:W3:Y:S04]  /*13910*/  LDL.LU R11, [R1+0x33c] ;  /* 0x00033c00010b7983 */ /* 0x000ee80000300800 */
[----:B------:R-:W3:Y:S04]  /*13920*/  LDL.LU R12, [R1+0x300] ;  /* 0x00030000010c7983 */ /* 0x000ee80000300800 */
[----:B------:R-:W3:Y:S04]  /*13930*/  LDL.LU R26, [R1+0x2fc] ;  /* 0x0002fc00011a7983 */ /* 0x000ee80000300800 */
[----:B------:R-:W3:Y:S04]  /*13940*/  LDL.LU R27, [R1+0x2c0] ;  /* 0x0002c000011b7983 */ /* 0x000ee80000300800 */
[----:B------:R-:W3:Y:S04]  /*13950*/  LDL.LU R28, [R1+0x2bc] ;  /* 0x0002bc00011c7983 */ /* 0x000ee80000300800 */
[----:B------:R-:W3:Y:S01]  /*13960*/  LDL.LU R13, [R1+0x288] ;  /* 0x00028800010d7983 */ /* 0x000ee20000300800 */
[----:B--2---:R-:W-:-:S03]  /*13970*/  LOP3.LUT R23, R20, 0x3f, RZ, 0xc0, !PT ;  /* 0x0000003f14177812 */ /* 0x004fc600078ec0ff */
[----:B------:R-:W2:Y:S04]  /*13980*/  LDL.LU R16, [R1+0x284] ;  /* 0x0002840001107983 */ /* 0x000ea80000300800 */
[----:B------:R-:W2:Y:S04]  /*13990*/  LDL.LU R29, [R1+0x258] ;  /* 0x00025800011d7983 */ /* 0x000ea80000300800 */
[----:B------:R-:W2:Y:S04]  /*139a0*/  LDL.LU R15, [R1+0x254] ;  /* 0x00025400010f7983 */ /* 0x000ea80000300800 */
[----:B------:R-:W2:Y:S04]  /*139b0*/  LDL.LU R2, [R1+0x130] ;  /* 0x0001300001027983 */ /* 0x000ea80000300800 */
[----:B------:R-:W2:Y:S01]  /*139c0*/  LDL.LU R14, [R1+0x128] ;  /* 0x00012800010e7983 */ /* 0x000ea20000300800 */
[----:B------:R-:W-:-:S03]  /*139d0*/  IMAD.SHL.U32 R23, R23, 0x2, RZ ;  /* 0x0000000217177824 */ /* 0x000fc600078e00ff */
[----:B------:R-:W2:Y:S04]  /*139e0*/  LDL.LU R3, [R1+0xd4] ;  /* 0x0000d40001037983 */ /* 0x000ea80000300800 */
[----:B------:R-:W2:Y:S04]  /*139f0*/  LDL.LU R4, [R1+0xd0] ;  /* 0x0000d00001047983 */ /* 0x000ea80000300800 */
[----:B------:R-:W2:Y:S04]  /*13a00*/  LDL.LU R17, [R1+0xa4] ;  /* 0x0000a40001117983 */ /* 0x000ea80000300800 */
[----:B------:R-:W2:Y:S04]  /*13a10*/  LDL.LU R18, [R1+0xa0] ;  /* 0x0000a00001127983 */ /* 0x000ea80000300800 */
[----:B------:R-:W2:Y:S01]  /*13a20*/  LDL.LU R5, [R1+0x44] ;  /* 0x0000440001057983 */ /* 0x000ea20000300800 */
[----:B------:R-:W-:-:S03]  /*13a30*/  LOP3.LUT R23, R23, 0x20, RZ, 0x3c, !PT ;  /* 0x0000002017177812 */ /* 0x000fc600078e3cff */
[----:B------:R-:W2:Y:S04]  /*13a40*/  LDL.LU R6, [R1+0x40] ;  /* 0x0000400001067983 */ /* 0x000ea80000300800 */
[----:B------:R-:W2:Y:S04]  /*13a50*/  LDL.LU R19, [R1+0x14] ;  /* 0x0000140001137983 */ /* 0x000ea80000300800 */
[----:B------:R-:W2:Y:S04]  /*13a60*/  LDL.LU R20, [R1+0x10] ;  /* 0x0000100001147983 */ /* 0x000ea80000300800 */
[----:B------:R0:W-:Y:S04]  /*13a70*/  STL [R1+0x1a20], R10 ;  /* 0x001a200a01007387 */ /* 0x0001e80000100800 */
[----:B------:R1:W-:Y:S04]  /*13a80*/  STS.U16 [R23+UR4+0x7a80], R9 ;  /* 0x007a800917007988 */ /* 0x0003e80008000404 */
[----:B0-----:R-:W2:Y:S04]  /*13a90*/  LDL.LU R10, [R1+0x388] ;  /* 0x00038800010a7983 */ /* 0x001ea80000300800 */
[----:B-1----:R-:W4:Y:S01]  /*13aa0*/  LDL.LU R23, [R1+0x1a68] ;  /* 0x001a680001177983 */ /* 0x002f220000300800 */
[----:B------:R-:W-:-:S03]  /*13ab0*/  LOP3.LUT R0, R0, 0x3f, RZ, 0xc0, !PT ;  /* 0x0000003f00007812 */ /* 0x000fc600078ec0ff */
[----:B------:R0:W-:Y:S02]  /*13ac0*/  STL [R1+0x1a24], R9 ;  /* 0x001a240901007387 */ /* 0x0001e40000100800 */
[----:B------:R-:W-:-:S05]  /*13ad0*/  IMAD.SHL.U32 R0, R0, 0x2, RZ ;  /* 0x0000000200007824 */ /* 0x000fca00078e00ff */
[----:B------:R-:W-:Y:S01]  /*13ae0*/  LOP3.LUT R0, R0, 0x30, RZ, 0x3c, !PT ;  /* 0x0000003000007812 */ /* 0x000fe200078e3cff */
[----:B0-----:R-:W2:Y:S04]  /*13af0*/  LDL.LU R9, [R1+0x3cc] ;  /* 0x0003cc0001097983 */ /* 0x001ea80000300800 */
[----:B----4-:R0:W-:Y:S04]  /*13b00*/  STS.U16 [R0+UR4+0x300], R23 ;  /* 0x0003001700007988 */ /* 0x0101e80008000404 */
[----:B------:R1:W-:Y:S04]  /*13b10*/  STS.U16 [R0+UR4+0x380], R7 ;  /* 0x0003800700007988 */ /* 0x0003e80008000404 */
[----:B------:R4:W-:Y:S04]  /*13b20*/  STS.U16 [R0+UR4+0xb00], R8 ;  /* 0x000b000800007988 */ /* 0x0009e80008000404 */
[----:B------:R2:W-:Y:S04]  /*13b30*/  STS.U16 [R0+UR4+0xb80], R21 ;  /* 0x000b801500007988 */ /* 0x0005e80008000404 */
[----:B---3--:R3:W-:Y:S04]  /*13b40*/  STS.U16 [R0+UR4+0x1300], R22 ;  /* 0x0013001600007988 */ /* 0x0087e80008000404 */
[----:B0-----:R-:W3:Y:S04]  /*13b50*/  LDL.LU R23, [R1+0x1a64] ;  /* 0x001a640001177983 */ /* 0x001ee80000300800 */
[----:B-1----:R-:W3:Y:S04]  /*13b60*/  LDL.LU R7, [R1+0x1a60] ;  /* 0x001a600001077983 */ /* 0x002ee80000300800 */
[----:B----4-:R-:W4:Y:S04]  /*13b70*/  LDL.LU R8, [R1+0x1a5c] ;  /* 0x001a5c0001087983 */ /* 0x010f280000300800 */
        /* <DEDUP_REMOVED lines=17> */
[----:B0-----:R-:W2:Y:S04]  /*13c90*/  LDL.LU R15, [R1+0x458] ;  /* 0x00045800010f7983 */ /* 0x001ea80000300800 */
[----:B------:R0:W-:Y:S04]  /*13ca0*/  STS.U16 [R0+UR4+0x4b00], R2 ;  /* 0x004b000200007988 */ /* 0x0001e80008000404 */
[----:B------:R-:W-:Y:S04]  /*13cb0*/  STS.U16 [R0+UR4+0x4b80], R14 ;  /* 0x004b800e00007988 */ /* 0x000fe80008000404 */
[----:B------:R-:W-:Y:S04]  /*13cc0*/  STS.U16 [R0+UR4+0x5300], R3 ;  /* 0x0053000300007988 */ /* 0x000fe80008000404 */
[----:B------:R-:W-:Y:S04]  /*13cd0*/  STS.U16 [R0+UR4+0x5380], R4 ;  /* 0x0053800400007988 */ /* 0x000fe80008000404 */
[----:B------:R-:W-:Y:S04]  /*13ce0*/  STS.U16 [R0+UR4+0x5b00], R17 ;  /* 0x005b001100007988 */ /* 0x000fe80008000404 */
[----:B------:R-:W-:Y:S04]  /*13cf0*/  STS.U16 [R0+UR4+0x5b80], R18 ;  /* 0x005b801200007988 */ /* 0x000fe80008000404 */
[----:B------:R1:W-:Y:S04]  /*13d00*/  STS.U16 [R0+UR4+0x6300], R5 ;  /* 0x0063000500007988 */ /* 0x0003e80008000404 */
[----:B------:R3:W-:Y:S04]  /*13d10*/  STS.U16 [R0+UR4+0x6380], R6 ;  /* 0x0063800600007988 */ /* 0x0007e80008000404 */
[----:B------:R4:W-:Y:S04]  /*13d20*/  STS.U16 [R0+UR4+0x6b00], R19 ;  /* 0x006b001300007988 */ /* 0x0009e80008000404 */
[----:B------:R4:W-:Y:S04]  /*13d30*/  STS.U16 [R0+UR4+0x6b80], R20 ;  /* 0x006b801400007988 */ /* 0x0009e80008000404 */
[----:B------:R-:W-:Y:S04]  /*13d40*/  STS.U16 [R0+UR4+0x7300], R22 ;  /* 0x0073001600007988 */ /* 0x000fe80008000404 */
[----:B------:R4:W-:Y:S01]  /*13d50*/  STS.U16 [R0+UR4+0x7380], R21 ;  /* 0x0073801500007988 */ /* 0x0009e20008000404 */
[----:B------:R-:W-:-:S05]  /*13d60*/  LOP3.LUT R23, R23, 0x3f, RZ, 0xc0, !PT ;  /* 0x0000003f17177812 */ /* 0x000fca00078ec0ff */
[C---:B0-----:R-:W-:Y:S01]  /*13d70*/  IMAD.SHL.U32 R2, R23.reuse, 0x2, RZ ;  /* 0x0000000217027824 */ /* 0x041fe200078e00ff */
[----:B--2---:R0:W-:Y:S04]  /*13d80*/  STL [R1+0x1a50], R15 ;  /* 0x001a500f01007387 */ /* 0x0041e80000100800 */
[----:B-1----:R-:W2:Y:S04]  /*13d90*/  LDL.LU R5, [R1+0x454] ;  /* 0x0004540001057983 */ /* 0x002ea80000300800 */
[----:B---3--:R-:W3:Y:S04]  /*13da0*/  LDL.LU R6, [R1+0x410] ;  /* 0x0004100001067983 */ /* 0x008ee80000300800 */
[----:B----4-:R-:W4:Y:S04]  /*13db0*/  LDL.LU R19, [R1+0x40c] ;  /* 0x00040c0001137983 */ /* 0x010f280000300800 */
        /* <DEDUP_REMOVED lines=13> */
[----:B0-----:R-:W-:-:S03]  /*13e90*/  IMAD.SHL.U32 R15, R23, 0x2, RZ ;  /* 0x00000002170f7824 */ /* 0x001fc600078e00ff */
        /* <DEDUP_REMOVED lines=9> */
[----:B------:R-:W4:Y:S04]  /*13f30*/  LDL.LU R23, [R1+0xc] ;  /* 0x00000c0001177983 */ /* 0x000f280000300800 */
[----:B------:R-:W-:Y:S04]  /*13f40*/  STS.U16 [R15+UR4+0x7b00], R8 ;  /* 0x007b00080f007988 */ /* 0x000fe80008000404 */
[----:B------:R0:W-:Y:S04]  /*13f50*/  STL [R1+0x1a34], R8 ;  /* 0x001a340801007387 */ /* 0x0001e80000100800 */
[----:B------:R1:W-:Y:S04]  /*13f60*/  STS.U16 [R15+UR4+0x7b80], R7 ;  /* 0x007b80070f007988 */ /* 0x0003e80008000404 */
[----:B0-----:R-:W4:Y:S04]  /*13f70*/  LDL.LU R8, [R1+0x380] ;  /* 0x0003800001087983 */ /* 0x001f280000300800 */
[----:B-1----:R-:W2:Y:S01]  /*13f80*/  LDL.LU R15, [R1+0x1a50] ;  /* 0x001a5000010f7983 */ /* 0x002ea20000300800 */
[----:B------:R-:W-:-:S05]  /*13f90*/  LOP3.LUT R2, R2, 0x40, RZ, 0x3c, !PT ;  /* 0x0000004002027812 */ /* 0x000fca00078e3cff */
[----:B--2---:R0:W-:Y:S04]  /*13fa0*/  STS.U16 [R2+UR4+0x400], R15 ;  /* 0x0004000f02007988 */ /* 0x0041e80008000404 */
[----:B------:R1:W-:Y:S04]  /*13fb0*/  STS.U16 [R2+UR4+0x480], R5 ;  /* 0x0004800502007988 */ /* 0x0003e80008000404 */
[----:B---3--:R2:W-:Y:S04]  /*13fc0*/  STS.U16 [R2+UR4+0xc00], R6 ;  /* 0x000c000602007988 */ /* 0x0085e80008000404 */
[----:B----4-:R3:W-:Y:S04]  /*13fd0*/  STS.U16 [R2+UR4+0xc80], R19 ;  /* 0x000c801302007988 */ /* 0x0107e80008000404 */
[----:B------:R4:W-:Y:S04]  /*13fe0*/  STS.U16 [R2+UR4+0x1400], R20 ;  /* 0x0014001402007988 */ /* 0x0009e80008000404 */
[----:B------:R4:W-:Y:S04]  /*13ff0*/  STS.U16 [R2+UR4+0x1480], R0 ;  /* 0x0014800002007988 */ /* 0x0009e80008000404 */
[----:B0-----:R-:W4:Y:S04]  /*14000*/  LDL.LU R15, [R1+0x1a4c] ;  /* 0x001a4c00010f7983 */ /* 0x001f280000300800 */
[----:B-1----:R-:W4:Y:S04]  /*14010*/  LDL.LU R5, [R1+0x1a48] ;  /* 0x001a480001057983 */ /* 0x002f280000300800 */
[----:B--2---:R-:W2:Y:S04]  /*14020*/  LDL.LU R6, [R1+0x1a44] ;  /* 0x001a440001067983 */ /* 0x004ea80000300800 */
[----:B---3--:R-:W3:Y:S04]  /*14030*/  LDL.LU R19, [R1+0x1a40] ;  /* 0x001a400001137983 */ /* 0x008ee80000300800 */
[----:B----4-:R-:W4:Y:S04]  /*14040*/  LDL.LU R20, [R1+0x1a3c] ;  /* 0x001a3c0001147983 */ /* 0x010f280000300800 */
[----:B------:R-:W2:Y:S04]  /*14050*/  LDL.LU R0, [R1+0x1a38] ;  /* 0x001a380001007983 */ /* 0x000ea80000300800 */
[----:B------:R-:W-:Y:S04]  /*14060*/  STS.U16 [R2+UR4+0x1c00], R8 ;  /* 0x001c000802007988 */ /* 0x000fe80008000404 */
        /* <DEDUP_REMOVED lines=16> */
[----:B0-----:R-:W3:Y:S04]  /*14170*/  LDL.LU R4, [R1+0x450] ;  /* 0x0004500001047983 */ /* 0x001ee80000300800 */
[----:B------:R-:W-:Y:S04]  /*14180*/  STS.U16 [R2+UR4+0x5c80], R29 ;  /* 0x005c801d02007988 */ /* 0x000fe80008000404 */
[----:B-1----:R-:W3:Y:S04]  /*14190*/  LDL.LU R17, [R1+0x44c] ;  /* 0x00044c0001117983 */ /* 0x002ee80000300800 */
[----:B------:R-:W-:Y:S04]  /*141a0*/  STS.U16 [R2+UR4+0x6400], R14 ;  /* 0x0064000e02007988 */ /* 0x000fe80008000404 */
[----:B------:R-:W3:Y:S04]  /*141b0*/  LDL.LU R18, [R1+0x408] ;  /* 0x0004080001127983 */ /* 0x000ee80000300800 */
[----:B------:R-:W-:Y:S04]  /*141c0*/  STS.U16 [R2+UR4+0x6480], R3 ;  /* 0x0064800302007988 */ /* 0x000fe80008000404 */
[----:B------:R0:W-:Y:S04]  /*141d0*/  STS.U16 [R2+UR4+0x6c00], R23 ;  /* 0x006c001702007988 */ /* 0x0001e80008000404 */
[----:B0-----:R-:W3:Y:S04]  /*141e0*/  LDL.LU R23, [R1+0x404] ;  /* 0x0004040001177983 */ /* 0x001ee80000300800 */
[----:B------:R-:W3:Y:S04]  /*141f0*/  LDL.LU R8, [R1+0x3c0] ;  /* 0x0003c00001087983 */ /* 0x000ee80000300800 */
[----:B--2---:R0:W-:Y:S04]  /*14200*/  STS.U16 [R2+UR4+0x6c80], R0 ;  /* 0x006c800002007988 */ /* 0x0041e80008000404 */
[----:B0-----:R-:W2:Y:S04]  /*14210*/  LDL.LU R0, [R1+0x3bc] ;  /* 0x0003bc0001007983 */ /* 0x001ea80000300800 */
        /* <DEDUP_REMOVED lines=9> */
[----:B------:R-:W2:Y:S01]  /*142b0*/  LDL.LU R9, [R1+0x274] ;  /* 0x0002740001097983 */ /* 0x000ea20000300800 */
[----:B------:R-:W-:-:S03]  /*142c0*/  LOP3.LUT R26, R26, 0x50, RZ, 0x3c, !PT ;  /* 0x000000501a1a7812 */ /* 0x000fc600078e3cff */
[----:B------:R-:W2:Y:S04]  /*142d0*/  LDL.LU R10, [R1+0x248] ;  /* 0x00024800010a7983 */ /* 0x000ea80000300800 */
[----:B----4-:R-:W-:Y:S04]  /*142e0*/  STS.U16 [R2+UR4+0x7400], R20 ;  /* 0x0074001402007988 */ /* 0x010fe80008000404 */
[----:B------:R-:W4:Y:S04]  /*142f0*/  LDL.LU R24, [R1+0x244] ;  /* 0x0002440001187983 */ /* 0x000f280000300800 */
[----:B---3--:R-:W-:Y:S04]  /*14300*/  STS.U16 [R2+UR4+0x7480], R19 ;  /* 0x0074801302007988 */ /* 0x008fe80008000404 */
[----:B------:R-:W3:Y:S04]  /*14310*/  LDL.LU R25, [R1+0x110] ;  /* 0x0001100001197983 */ /* 0x000ee80000300800 */
[----:B------:R-:W-:Y:S04]  /*14320*/  STS.U16 [R2+UR4+0x7c00], R6 ;  /* 0x007c000602007988 */ /* 0x000fe80008000404 */
[----:B------:R-:W3:Y:S04]  /*14330*/  LDL.LU R11, [R1+0x108] ;  /* 0x00010800010b7983 */ /* 0x000ee80000300800 */
[----:B------:R-:W-:Y:S04]  /*14340*/  STS.U16 [R2+UR4+0x7c80], R5 ;  /* 0x007c800502007988 */ /* 0x000fe80008000404 */
        /* <DEDUP_REMOVED lines=12> */
[----:B------:R-:W3:Y:S04]  /*14410*/  LDL.LU R8, [R1+0x1a34] ;  /* 0x001a340001087983 */ /* 0x000ee80000300800 */
[----:B--2---:R0:W-:Y:S04]  /*14420*/  STS.U16 [R26+UR4+0x1580], R0 ;  /* 0x001580001a007988 */ /* 0x0041e80008000404 */
[----:B0-----:R-:W2:Y:S04]  /*14430*/  LDL.LU R0, [R1+0x1a30] ;  /* 0x001a300001007983 */ /* 0x001ea80000300800 */
[----:B------:R0:W-:Y:S04]  /*14440*/  STS.U16 [R26+UR4+0x1d00], R27 ;  /* 0x001d001b1a007988 */ /* 0x0001e80008000404 */
[----:B------:R-:W-:Y:S04]  /*14450*/  STS.U16 [R26+UR4+0x1d80], R28 ;  /* 0x001d801c1a007988 */ /* 0x000fe80008000404 */
[----:B------:R1:W-:Y:S04]  /*14460*/  STS.U16 [R26+UR4+0x2500], R13 ;  /* 0x0025000d1a007988 */ /* 0x0003e80008000404 */
[----:B------:R1:W-:Y:S04]  /*14470*/  STS.U16 [R26+UR4+0x2580], R16 ;  /* 0x002580101a007988 */ /* 0x0003e80008000404 */
[----:B------:R-:W-:Y:S04]  /*14480*/  STS.U16 [R26+UR4+0x2d00], R14 ;  /* 0x002d000e1a007988 */ /* 0x000fe80008000404 */
[----:B0-----:R-:W3:Y:S04]  /*14490*/  LDL.LU R27, [R1+0x448] ;  /* 0x00044800011b7983 */ /* 0x001ee80000300800 */
[----:B-1----:R-:W3:Y:S04]  /*144a0*/  LDL.LU R13, [R1+0x440] ;  /* 0x00044000010d7983 */ /* 0x002ee80000300800 */
[----:B------:R-:W3:Y:S04]  /*144b0*/  LDL.LU R28, [R1+0x400] ;  /* 0x00040000011c7983 */ /* 0x000ee80000300800 */
[----:B------:R-:W3:Y:S04]  /*144c0*/  LDL.LU R16, [R1+0x3f8] ;  /* 0x0003f80001107983 */ /* 0x000ee80000300800 */
[----:B--2---:R0:W-:Y:S04]  /*144d0*/  STS.U16 [R26+UR4+0x2d80], R0 ;  /* 0x002d80001a007988 */ /* 0x0041e80008000404 */
        /* <DEDUP_REMOVED lines=8> */
[----:B--2---:R-:W2:Y:S04]  /*14560*/  LDL.LU R21, [R1+0x1a2c] ;  /* 0x001a2c0001157983 */ /* 0x004ea80000300800 */
[----:B----4-:R-:W4:Y:S04]  /*14570*/  LDL.LU R22, [R1+0x1a28] ;  /* 0x001a280001167983 */ /* 0x010f280000300800 */
[----:B------:R-:W2:Y:S04]  /*14580*/  LDL.LU R9, [R1+0x1a24] ;  /* 0x001a240001097983 */ /* 0x000ea80000300800 */
[----:B---3--:R-:W3:Y:S04]  /*14590*/  LDL.LU R10, [R1+0x1a20] ;  /* 0x001a2000010a7983 */ /* 0x008ee80000300800 */
[----:B------:R0:W-:Y:S04]  /*145a0*/  STS.U16 [R26+UR4+0x4580], R24 ;  /* 0x004580181a007988 */ /* 0x0001e80008000404 */
[----:B------:R1:W-:Y:S04]  /*145b0*/  STS.U16 [R26+UR4+0x4d00], R25 ;  /* 0x004d00191a007988 */ /* 0x0003e80008000404 */
[----:B------:R1:W-:Y:S04]  /*145c0*/  STS.U16 [R26+UR4+0x4d80], R11 ;  /* 0x004d800b1a007988 */ /* 0x0003e80008000404 */
[----:B------:R1:W-:Y:S04]  /*145d0*/  STS.U16 [R26+UR4+0x5500], R12 ;  /* 0x0055000c1a007988 */ /* 0x0003e80008000404 */
[----:B------:R1:W-:Y:S04]  /*145e0*/  STS.U16 [R26+UR4+0x5580], R3 ;  /* 0x005580031a007988 */ /* 0x0003e80008000404 */
[----:B------:R1:W-:Y:S04]  /*145f0*/  STS.U16 [R26+UR4+0x5d00], R4 ;  /* 0x005d00041a007988 */ /* 0x0003e80008000404 */
[----:B0-----:R-:W4:Y:S04]  /*14600*/  LDL.LU R24, [R1+0x1a1c] ;  /* 0x001a1c0001187983 */ /* 0x001f280000300800 */
[----:B-1----:R-:W4:Y:S04]  /*14610*/  LDL.LU R25, [R1+0x1a18] ;  /* 0x001a180001197983 */ /* 0x002f280000300800 */
[----:B------:R-:W2:Y:S04]  /*14620*/  LDL.LU R11, [R1+0x1a14] ;  /* 0x001a1400010b7983 */ /* 0x000ea80000300800 */
[----:B------:R-:W4:Y:S04]  /*14630*/  LDL.LU R12, [R1+0x1a10] ;  /* 0x001a1000010c7983 */ /* 0x000f280000300800 */
[----:B------:R-:W3:Y:S04]  /*14640*/  LDL.LU R3, [R1+0x1a0c] ;  /* 0x001a0c0001037983 */ /* 0x000ee80000300800 */
[----:B------:R-:W2:Y:S04]  /*14650*/  LDL.LU R4, [R1+0x1a08] ;  /* 0x001a080001047983 */ /* 0x000ea80000300800 */
[----:B------:R0:W-:Y:S04]  /*14660*/  STS.U16 [R26+UR4+0x5d80], R17 ;  /* 0x005d80111a007988 */ /* 0x0001e80008000404 */
[----:B------:R1:W-:Y:S04]  /*14670*/  STS.U16 [R26+UR4+0x6500], R18 ;  /* 0x006500121a007988 */ /* 0x0003e80008000404 */
[----:B------:R1:W-:Y:S04]  /*14680*/  STS.U16 [R26+UR4+0x6580], R2 ;  /* 0x006580021a007988 */ /* 0x0003e80008000404 */
[----:B------:R1:W-:Y:S04]  /*14690*/  STS.U16 [R26+UR4+0x6d00], R23 ;  /* 0x006d00171a007988 */ /* 0x0003e80008000404 */
[----:B0-----:R-:W4:Y:S04]  /*146a0*/  LDL.LU R17, [R1+0x1a04] ;  /* 0x001a040001117983 */ /* 0x001f280000300800 */
[----:B-1----:R-:W3:Y:S04]  /*146b0*/  LDL.LU R18, [R1+0x1a00] ;  /* 0x001a000001127983 */ /* 0x002ee80000300800 */
[----:B------:R-:W2:Y:S04]  /*146c0*/  LDL R2, [R1+0xda8] ;  /* 0x000da80001027983 */ /* 0x000ea80000100800 */
[----:B------:R-:W4:Y:S01]  /*146d0*/  LDL.LU R23, [R1+0x19fc] ;  /* 0x0019fc0001177983 */ /* 0x000f220000300800 */
[----:B------:R-:W-:-:S05]  /*146e0*/  IMAD.SHL.U32 R15, R15, 0x2, RZ ;  /* 0x000000020f0f7824 */ /* 0x000fca00078e00ff */
[----:B------:R-:W-:Y:S01]  /*146f0*/  LOP3.LUT R15, R15, 0x60, RZ, 0x3c, !PT ;  /* 0x000000600f0f7812 */ /* 0x000fe200078e3cff */
[----:B----4-:R-:W-:Y:S04]  /*14700*/  STS.U16 [R26+UR4+0x6d80], R23 ;  /* 0x006d80171a007988 */ /* 0x010fe80008000404 */
[----:B---3--:R-:W-:Y:S04]  /*14710*/  STS.U16 [R26+UR4+0x7500], R18 ;  /* 0x007500121a007988 */ /* 0x008fe80008000404 */
[----:B------:R-:W-:Y:S04]  /*14720*/  STS.U16 [R26+UR4+0x7580], R17 ;  /* 0x007580111a007988 */ /* 0x000fe80008000404 */
[----:B--2---:R-:W-:Y:S04]  /*14730*/  STS.U16 [R26+UR4+0x7d00], R4 ;  /* 0x007d00041a007988 */ /* 0x004fe80008000404 */
[----:B------:R0:W-:Y:S04]  /*14740*/  STS.U16 [R26+UR4+0x7d80], R3 ;  /* 0x007d80031a007988 */ /* 0x0001e80008000404 */
[----:B------:R1:W-:Y:S04]  /*14750*/  STS.U16 [R15+UR4+0x600], R27 ;  /* 0x0006001b0f007988 */ /* 0x0003e80008000404 */
[----:B------:R2:W-:Y:S04]  /*14760*/  STS.U16 [R15+UR4+0x680], R13 ;  /* 0x0006800d0f007988 */ /* 0x0005e80008000404 */
[----:B------:R3:W-:Y:S04]  /*14770*/  STS.U16 [R15+UR4+0xe00], R28 ;  /* 0x000e001c0f007988 */ /* 0x0007e80008000404 */
[----:B------:R4:W-:Y:S04]  /*14780*/  STS.U16 [R15+UR4+0xe80], R16 ;  /* 0x000e80100f007988 */ /* 0x0009e80008000404 */
[----:B------:R4:W-:Y:S04]  /*14790*/  STS.U16 [R15+UR4+0x1600], R0 ;  /* 0x001600000f007988 */ /* 0x0009e80008000404 */
[----:B0-----:R-:W4:Y:S04]  /*147a0*/  LDL.LU R26, [R1+0x19f8] ;  /* 0x0019f800011a7983 */ /* 0x001f280000300800 */
[----:B------:R-:W4:Y:S04]  /*147b0*/  LDL R3, [R1+0xda4] ;  /* 0x000da40001037983 */ /* 0x000f280000100800 */
[----:B-1----:R-:W4:Y:S04]  /*147c0*/  LDL.LU R27, [R1+0x19f4] ;  /* 0x0019f400011b7983 */ /* 0x002f280000300800 */
[----:B--2---:R-:W2:Y:S04]  /*147d0*/  LDL.LU R13, [R1+0x19f0] ;  /* 0x0019f000010d7983 */ /* 0x004ea80000300800 */
[----:B---3--:R-:W3:Y:S04]  /*147e0*/  LDL.LU R28, [R1+0x19ec] ;  /* 0x0019ec00011c7983 */ /* 0x008ee80000300800 */
[----:B----4-:R-:W4:Y:S04]  /*147f0*/  LDL.LU R16, [R1+0x19e8] ;  /* 0x0019e80001107983 */ /* 0x010f280000300800 */
[----:B------:R-:W2:Y:S04]  /*14800*/  LDL.LU R0, [R1+0x19e4] ;  /* 0x0019e40001007983 */ /* 0x000ea80000300800 */
[----:B--2---:R0:W-:Y:S04]  /*14810*/  STS.U16 [R15+UR4+0x1680], R0 ;  /* 0x001680000f007988 */ /* 0x0041e80008000404 */
[----:B0-----:R-:W2:Y:S02]  /*14820*/  LDL.LU R0, [R1+0x19e0] ;  /* 0x0019e00001007983 */ /* 0x001ea40000300800 */
[----:B--2---:R-:W-:-:S06]  /*14830*/  PRMT R0, RZ, 0x7610, R0 ;  /* 0x00007610ff007816 */ /* 0x004fcc0000000000 */
[----:B------:R-:W2:Y:S04]  /*14840*/  @!P1 LDG.E.U16 R0, desc[UR8][R2.64] ;  /* 0x0000000802009981 */ /* 0x000ea8000c1e1500 */
[----:B------:R0:W-:Y:S04]  /*14850*/  STS.U16 [R15+UR4+0x1e00], R29 ;  /* 0x001e001d0f007988 */ /* 0x0001e80008000404 */
[----:B------:R1:W-:Y:S04]  /*14860*/  STS.U16 [R15+UR4+0x1e80], R14 ;  /* 0x001e800e0f007988 */ /* 0x0003e80008000404 */
[----:B0-----:R-:W3:Y:S04]  /*14870*/  LDL.LU R29, [R1+0x19dc] ;  /* 0x0019dc00011d7983 */ /* 0x001ee80000300800 */
[----:B-1----:R-:W4:Y:S04]  /*14880*/  LDL.LU R15, [R1+0x19d8] ;  /* 0x0019d800010f7983 */ /* 0x002f280000300800 */
[----:B------:R-:W3:Y:S04]  /*14890*/  LDL.LU R14, [R1+0x19d4] ;  /* 0x0019d400010e7983 */ /* 0x000ee80000300800 */
[----:B--2---:R0:W-:Y:S04]  /*148a0*/  STL [R1+0xc8], R0 ;  /* 0x0000c80001007387 */ /* 0x0041e80000100800 */
[----:B0-----:R-:W2:Y:S04]  /*148b0*/  LDL.LU R0, [R1+0x19d0] ;  /* 0x0019d00001007983 */ /* 0x001ea80000300800 */
[----:B------:R-:W4:Y:S04]  /*148c0*/  LDL R2, [R1+0xd94] ;  /* 0x000d940001027983 */ /* 0x000f280000100800 */
[----:B------:R-:W4:Y:S01]  /*148d0*/  LDL R3, [R1+0xd98] ;  /* 0x000d980001037983 */ /* 0x000f220000100800 */
[----:B------:R-:W-:-:S02]  /*148e0*/  PRMT R11, RZ, 0x7610, R11 ;  /* 0x00007610ff0b7816 */ /* 0x000fc4000000000b */
[----:B----4-:R-:W-:-:S04]  /*148f0*/  @!P1 LOP3.LUT R3, R3, R2, RZ, 0x3c, !PT ;  /* 0x0000000203039212 */ /* 0x010fc800078e3cff */
[----:B------:R-:W-:-:S04]  /*14900*/  @!P1 LOP3.LUT R2, R3, R2, RZ, 0x3c, !PT ;  /* 0x0000000203029212 */ /* 0x000fc800078e3cff */
[----:B------:R-:W-:-:S05]  /*14910*/  @!P1 LOP3.LUT R3, R3, R2, RZ, 0x3c, !PT ;  /* 0x0000000203039212 */ /* 0x000fca00078e3cff */
[----:B------:R0:W4:Y:S04]  /*14920*/  @!P1 LDG.E.U16 R11, desc[UR8][R2.64] ;  /* 0x00000008020b9981 */ /* 0x000128000c1e1500 */
[----:B------:R-:W0:Y:S04]  /*14930*/  LDL R2, [R1+0xd84] ;  /* 0x000d840001027983 */ /* 0x000e280000100800 */
[----:B------:R-:W0:Y:S01]  /*14940*/  LDL R3, [R1+0xd88] ;  /* 0x000d880001037983 */ /* 0x000e220000100800 */
[----:B---3--:R-:W-:Y:S02]  /*14950*/  PRMT R14, RZ, 0x7610, R14 ;  /* 0x00007610ff0e7816 */ /* 0x008fe4000000000e */
[----:B0-----:R-:W-:-:S04]  /*14960*/  @!P1 LOP3.LUT R3, R3, R2, RZ, 0x3c, !PT ;  /* 0x0000000203039212 */ /* 0x001fc800078e3cff */
[----:B------:R-:W-:-:S04]  /*14970*/  @!P1 LOP3.LUT R2, R3, R2, RZ, 0x3c, !PT ;  /* 0x0000000203029212 */ /* 0x000fc800078e3cff */
[----:B------:R-:W-:-:S05]  /*14980*/  @!P1 LOP3.LUT R3, R3, R2, RZ, 0x3c, !PT ;  /* 0x0000000203039212 */ /* 0x000fca00078e3cff */
[----:B------:R-:W3:Y:S04]  /*14990*/  @!P1 LDG.E.U16 R14, desc[UR8][R2.64] ;  /* 0x00000008020e9981 */ /* 0x000ee8000c1e1500 */
[----:B----4-:R0:W-:Y:S04]  /*149a0*/  STL [R1+0xc4], R11 ;  /* 0x0000c40b01007387 */ /* 0x0101e80000100800 */
[----:B0-----:R-:W4:Y:S04]  /*149b0*/  LDL R11, [R1+0xd38] ;  /* 0x000d3800010b7983 */ /* 0x001f280000100800 */
[----:B---3--:R0:W-:Y:S04]  /*149c0*/  STL [R1+0xc0], R14 ;  /* 0x0000c00e01007387 */ /* 0x0081e80000100800 */
[----:B0-----:R-:W3:Y:S04]  /*149d0*/  LDL.LU R14, [R1+0x19cc] ;  /* 0x0019cc00010e7983 */ /* 0x001ee80000300800 */
[----:B------:R-:W4:Y:S04]  /*149e0*/  LDL R2, [R1+0xd74] ;  /* 0x000d740001027983 */ /* 0x000f280000100800 */
[----:B------:R-:W4:Y:S01]  /*149f0*/  LDL R3, [R1+0xd78] ;  /* 0x000d780001037983 */ /* 0x000f220000100800 */
[----:B--2---:R-:W-:-:S02]  /*14a00*/  PRMT R0, RZ, 0x7610, R0 ;  /* 0x00007610ff007816 */ /* 0x004fc40000000000 */
[----:B----4-:R-:W-:-:S04]  /*14a10*/  @!P1 LOP3.LUT R3, R3, R2, RZ, 0x3c, !PT ;  /* 0x0000000203039212 */ /* 0x010fc800078e3cff */
[----:B------:R-:W-:-:S04]  /*14a20*/  @!P1 LOP3.LUT R2, R3, R2, RZ, 0x3c, !PT ;  /* 0x0000000203029212 */ /* 0x000fc800078e3cff */
[----:B------:R-:W-:-:S05]  /*14a30*/  @!P1 LOP3.LUT R3, R3, R2, RZ, 0x3c, !PT ;  /* 0x0000000203039212 */ /* 0x000fca00078e3cff */
[----:B------:R-:W2:Y:S04]  /*14a40*/  @!P1 LDG.E.U16 R0, desc[UR8][R2.64] ;  /* 0x0000000802009981 */ /* 0x000ea8000c1e1500 */
[----:B--2---:R0:W-:Y:S04]  /*14a50*/  STL [R1+0xbc], R0 ;  /* 0x0000bc0001007387 */ /* 0x0041e80000100800 */
[----:B0-----:R-:W2:Y:S04]  /*14a60*/  LDL.LU R0, [R1+0x19c8] ;  /* 0x0019c80001007983 */ /* 0x001ea80000300800 */
[----:B------:R-:W4:Y:S04]  /*14a70*/  LDL R2, [R1+0xd64] ;  /* 0x000d640001027983 */ /* 0x000f280000100800 */
[----:B------:R-:W4:Y:S01]  /*14a80*/  LDL R3, [R1+0xd68] ;  /* 0x000d680001037983 */ /* 0x000f220000100800 */
[----:B---3--:R-:W-:-:S02]  /*14a90*/  PRMT R14, RZ, 0x7610, R14 ;  /* 0x00007610ff0e7816 */ /* 0x008fc4000000000e */
[----:B----4-:R-:W-:-:S04]  /*14aa0*/  @!P1 LOP3.LUT R3, R3, R2, RZ, 0x3c, !PT ;  /* 0x0000000203039212 */ /* 0x010fc800078e3cff */
[----:B------:R-:W-:-:S04]  /*14ab0*/  @!P1 LOP3.LUT R2, R3, R2, RZ, 0x3c, !PT ;  /* 0x0000000203029212 */ /* 0x000fc800078e3cff */
[----:B------:R-:W-:-:S05]  /*14ac0*/  @!P1 LOP3.LUT R3, R3, R2, RZ, 0x3c, !PT ;  /* 0x0000000203039212 */ /* 0x000fca00078e3cff */
[----:B------:R-:W3:Y:S04]  /*14ad0*/  @!P1 LDG.E.U16 R14, desc[UR8][R2.64] ;  /* 0x00000008020e9981 */ /* 0x000ee8000c1e1500 */
        /* <DEDUP_REMOVED lines=17> */
[----:B------:R-:W3:Y:S01]  /*14bf0*/  @!P1 LDG.E.U16 R14, desc[UR8][R2.64] ;  /* 0x00000008020e9981 */ /* 0x000ee2000c1e1500 */
[----:B--2---:R-:W-:-:S03]  /*14c00*/  PRMT R0, RZ, 0x7610, R0 ;  /* 0x00007610ff007816 */ /* 0x004fc60000000000 */
[----:B---3--:R0:W-:Y:S04]  /*14c10*/  STL [R1+0xb0], R14 ;  /* 0x0000b00e01007387 */ /* 0x0081e80000100800 */
[----:B0-----:R-:W2:Y:S04]  /*14c20*/  LDL.LU R14, [R1+0x19bc] ;  /* 0x0019bc00010e7983 */ /* 0x001ea80000300800 */
[----:B------:R-:W3:Y:S01]  /*14c30*/  LDL R3, [R1+0xd34] ;  /* 0x000d340001037983 */ /* 0x000ee20000100800 */
[----:B------:R-:W-:-:S03]  /*14c40*/  @!P1 IMAD.MOV.U32 R2, RZ, RZ, R11 ;  /* 0x000000ffff029224 */ /* 0x000fc600078e000b */
[----:B------:R-:W4:Y:S04]  /*14c50*/  LDL R11, [R1+0xcd8] ;  /* 0x000cd800010b7983 */ /* 0x000f280000100800 */
[----:B---3--:R0:W3:Y:S04]  /*14c60*/  @!P1 LDG.E.U16 R0, desc[UR8][R2.64] ;  /* 0x0000000802009981 */ /* 0x0080e8000c1e1500 */
[----:B------:R-:W0:Y:S04]  /*14c70*/  LDL R2, [R1+0xd24] ;  /* 0x000d240001027983 */ /* 0x000e280000100800 */
[----:B------:R-:W0:Y:S01]  /*14c80*/  LDL R3, [R1+0xd28] ;  /* 0x000d280001037983 */ /* 0x000e220000100800 */
[----:B--2---:R-:W-:-:S02]  /*14c90*/  PRMT R14, RZ, 0x7610, R14 ;  /* 0x00007610ff0e7816 */ /* 0x004fc4000000000e */
[----:B0-----:R-:W-:-:S04]  /*14ca0*/  @!P1 LOP3.LUT R3, R3, R2, RZ, 0x3c, !PT ;  /* 0x0000000203039212 */ /* 0x001fc800078e3cff */
[----:B------:R-:W-:-:S04]  /*14cb0*/  @!P1 LOP3.LUT R2, R3, R2, RZ, 0x3c, !PT ;  /* 0x0000000203029212 */ /* 0x000fc800078e3cff */
[----:B------:R-:W-:-:S05]  /*14cc0*/  @!P1 LOP3.LUT R3, R3, R2, RZ, 0x3c, !PT ;  /* 0x0000000203039212 */ /* 0x000fca00078e3cff */
[----:B------:R-:W2:Y:S04]  /*14cd0*/  @!P1 LDG.E.U16 R14, desc[UR8][R2.64] ;  /* 0x00000008020e9981 */ /* 0x000ea8000c1e1500 */
[----:B---3--:R-:W-:Y:S04]  /*14ce0*/  STL [R1+0x1918], R0 ;  /* 0x0019180001007387 */ /* 0x008fe80000100800 */
[----:B--2---:R0:W-:Y:S04]  /*14cf0*/  STL [R1+0xa8], R14 ;  /* 0x0000a80e01007387 */ /* 0x0041e80000100800 */
[----:B0-----:R-:W2:Y:S04]  /*14d00*/  LDL.LU R14, [R1+0x19b8] ;  /* 0x0019b800010e7983 */ /* 0x001ea80000300800 */
[----:B------:R-:W3:Y:S04]  /*14d10*/  LDL R2, [R1+0xd14] ;  /* 0x000d140001027983 */ /* 0x000ee80000100800 */
[----:B------:R-:W3:Y:S01]  /*14d20*/  LDL R3, [R1+0xd18] ;  /* 0x000d180001037983 */ /* 0x000ee20000100800 */
[----:B------:R-:W-:-:S02]  /*14d30*/  PRMT R15, RZ, 0x7610, R15 ;  /* 0x00007610ff0f7816 */ /* 0x000fc4000000000f */
[----:B---3--:R-:W-:-:S04]  /*14d40*/  @!P1 LOP3.LUT R3, R3, R2, RZ, 0x3c, !PT ;  /* 0x0000000203039212 */ /* 0x008fc800078e3cff */
        /* <DEDUP_REMOVED lines=29> */
[----:B------:R-:W2:Y:S01]  /*14f20*/  @!P1 LDG.E.U16 R14, desc[UR8][R2.64] ;  /* 0x00000008020e9981 */ /* 0x000ea2000c1e1500 */
[----:B------:R-:W-:-:S03]  /*14f30*/  PRMT R10, RZ, 0x7610, R10 ;  /* 0x00007610ff0a7816 */ /* 0x000fc6000000000a */
[----:B--2---:R0:W-:Y:S04]  /*14f40*/  STL [R1+0x98], R14 ;  /* 0x0000980e01007387 */ /* 0x0041e80000100800 */
[----:B0-----:R-:W2:Y:S04]  /*14f50*/  LDL.LU R14, [R1+0x19a8] ;  /* 0x0019a800010e7983 */ /* 0x001ea80000300800 */
[----:B------:R-:W4:Y:S01]  /*14f60*/  LDL R3, [R1+0xcd4] ;  /* 0x000cd40001037983 */ /* 0x000f220000100800 */
[----:B------:R-:W-:Y:S01]  /*14f70*/  @!P1 IMAD.MOV.U32 R2, RZ, RZ, R11 ;  /* 0x000000ffff029224 */ /* 0x000fe200078e000b */
[----:B---3--:R-:W-:-:S02]  /*14f80*/  PRMT R15, RZ, 0x7610, R15 ;  /* 0x00007610ff0f7816 */ /* 0x008fc4000000000f */
[----:B------:R-:W3:Y:S04]  /*14f90*/  LDL R11, [R1+0xde8] ;  /* 0x000de800010b7983 */ /* 0x000ee80000100800 */
[----:B----4-:R0:W4:Y:S04]  /*14fa0*/  @!P1 LDG.E.U16 R10, desc[UR8][R2.64] ;  /* 0x00000008020a9981 */ /* 0x010128000c1e1500 */
[----:B------:R-:W0:Y:S04]  /*14fb0*/  LDL R2, [R1+0x4d8] ;  /* 0x0004d80001027983 */ /* 0x000e280000100800 */
[----:B------:R-:W0:Y:S02]  /*14fc0*/  LDL R3, [R1+0x4dc] ;  /* 0x0004dc0001037983 */ /* 0x000e240000100800 */
[----:B0-----:R-:W-:-:S04]  /*14fd0*/  @!P1 LOP3.LUT R3, R3, R2, RZ, 0x3c, !PT ;  /* 0x0000000203039212 */ /* 0x001fc800078e3cff */
[----:B------:R-:W-:-:S04]  /*14fe0*/  @!P1 LOP3.LUT R2, R3, R2, RZ, 0x3c, !PT ;  /* 0x0000000203029212 */ /* 0x000fc800078e3cff */
[----:B------:R-:W-:-:S05]  /*14ff0*/  @!P1 LOP3.LUT R3, R3, R2, RZ, 0x3c, !PT ;  /* 0x0000000203039212 */ /* 0x000fca00078e3cff */
[----:B------:R-:W2:Y:S04]  /*15000*/  @!P1 LDG.E.U16 R15, desc[UR8][R2.64] ;  /* 0x00000008020f9981 */ /* 0x000ea8000c1e1500 */
[----:B----4-:R0:W-:Y:S04]  /*15010*/  STL [R1+0x94], R10 ;  /* 0x0000940a01007387 */ /* 0x0101e80000100800 */
[----:B0-----:R-:W4:Y:S04]  /*15020*/  LDL R10, [R1+0xdf4] ;  /* 0x000df400010a7983 */ /* 0x001f280000100800 */
        /* <DEDUP_REMOVED lines=26> */
[----:B------:R0:W3:Y:S04]  /*151d0*/  @!P1 LDG.E.U16 R14, desc[UR8][R2.64] ;  /* 0x00000008020e9981 */ /* 0x0000e8000c1e1500 */
[----:B------:R-:W0:Y:S04]  /*151e0*/  LDL R2, [R1+0xdd8] ;  /* 0x000dd80001027983 */ /* 0x000e280000100800 */
[----:B------:R-:W0:Y:S01]  /*151f0*/  LDL R3, [R1+0xde4] ;  /* 0x000de40001037983 */ /* 0x000e220000100800 */
[----:B--2---:R-:W-:Y:S02]  /*15200*/  PRMT R15, RZ, 0x7610, R15 ;  /* 0x00007610ff0f7816 */ /* 0x004fe4000000000f */
[----:B------:R-:W-:-:S02]  /*15210*/  PRMT R29, RZ, 0x7610, R29 ;  /* 0x00007610ff1d7816 */ /* 0x000fc4000000001d */
[----:B0-----:R-:W-:-:S04]  /*15220*/  @!P1 LOP3.LUT R3, R3, R2, RZ, 0x3c, !PT ;  /* 0x0000000203039212 */ /* 0x001fc800078e3cff */
[----:B------:R-:W-:-:S04]  /*15230*/  @!P1 LOP3.LUT R2, R3, R2, RZ, 0x3c, !PT ;  /* 0x0000000203029212 */ /* 0x000fc800078e3cff */
[----:B------:R-:W-:-:S05]  /*15240*/  @!P1 LOP3.LUT R3, R3, R2, RZ, 0x3c, !PT ;  /* 0x0000000203039212 */ /* 0x000fca00078e3cff */
[----:B------:R0:W2:Y:S02]  /*15250*/  @!P1 LDG.E.U16 R15, desc[UR8][R2.64] ;  /* 0x00000008020f9981 */ /* 0x0000a4000c1e1500 */
[----:B0-----:R-:W-:Y:S02]  /*15260*/  @!P1 IMAD.MOV.U32 R2, RZ, RZ, R10 ;  /* 0x000000ffff029224 */ /* 0x001fe400078e000a */
[----:B------:R-:W-:-:S05]  /*15270*/  @!P1 IMAD.MOV.U32 R3, RZ, RZ, R11 ;  /* 0x000000ffff039224 */ /* 0x000fca00078e000b */
[----:B------:R-:W4:Y:S04]  /*15280*/  @!P1 LDG.E.U16 R29, desc[UR8][R2.64] ;  /* 0x00000008021d9981 */ /* 0x000f28000c1e1500 */
[----:B---3--:R0:W-:Y:S04]  /*15290*/  STL [R1+0x64], R14 ;  /* 0x0000640e01007387 */ /* 0x0081e80000100800 */
[----:B0-----:R-:W3:Y:S04]  /*152a0*/  LDL R14, [R1+0xe24] ;  /* 0x000e2400010e7983 */ /* 0x001ee80000100800 */
[----:B--2---:R0:W-:Y:S04]  /*152b0*/  STL [R1+0x60], R15 ;  /* 0x0000600f01007387 */ /* 0x0041e80000100800 */
[----:B0-----:R-:W2:Y:S04]  /*152c0*/  LDL.LU R15, [R1+0x1998] ;  /* 0x00199800010f7983 */ /* 0x001ea80000300800 */
[----:B------:R-:W3:Y:S04]  /*152d0*/  LDL R11, [R1+0xe38] ;  /* 0x000e3800010b7983 */ /* 0x000ee80000100800 */
[----:B------:R-:W3:Y:S04]  /*152e0*/  LDL R10, [R1+0xe44] ;  /* 0x000e4400010a7983 */ /* 0x000ee80000100800 */
[----:B----4-:R0:W-:Y:S04]  /*152f0*/  STL [R1+0x4c], R29 ;  /* 0x00004c1d01007387 */ /* 0x0101e80000100800 */
[----:B0-----:R-:W4:Y:S04]  /*15300*/  LDL.LU R29, [R1+0x1994] ;  /* 0x00199400011d7983 */ /* 0x001f280000300800 */
[----:B------:R-:W3:Y:S04]  /*15310*/  LDL R2, [R1+0xdf8] ;  /* 0x000df80001027983 */ /* 0x000ee80000100800 */
[----:B------:R-:W3:Y:S01]  /*15320*/  LDL R3, [R1+0xe04] ;  /* 0x000e040001037983 */ /* 0x000ee20000100800 */
[----:B--2---:R-:W-:-:S02]  /*15330*/  PRMT R15, RZ, 0x7610, R15 ;  /* 0x00007610ff0f7816 */ /* 0x004fc4000000000f */
[----:B---3--:R-:W-:-:S04]  /*15340*/  @!P1 LOP3.LUT R3, R3, R2, RZ, 0x3c, !PT ;  /* 0x0000000203039212 */ /* 0x008fc800078e3cff */
[----:B------:R-:W-:-:S04]  /*15350*/  @!P1 LOP3.LUT R2, R3, R2, RZ, 0x3c, !PT ;  /* 0x0000000203029212 */ /* 0x000fc800078e3cff */
[----:B------:R-:W-:-:S05]  /*15360*/  @!P1 LOP3.LUT R3, R3, R2, RZ, 0x3c, !PT ;  /* 0x0000000203039212 */ /* 0x000fca00078e3cff */
[----:B------:R-:W2:Y:S04]  /*15370*/  @!P1 LDG.E.U16 R15, desc[UR8][R2.64] ;  /* 0x00000008020f9981 */ /* 0x000ea8000c1e1500 */
        /* <DEDUP_REMOVED lines=8> */
[----:B------:R0:W3:Y:S04]  /*15400*/  @!P1 LDG.E.U16 R0, desc[UR8][R2.64] ;  /* 0x0000000802009981 */ /* 0x0000e8000c1e1500 */
[----:B------:R-:W2:Y:S01]  /*15410*/  LDL R3, [R1+0xe18] ;  /* 0x000e180001037983 */ /* 0x000ea20000100800 */
[----:B----4-:R-:W-:Y:S01]  /*15420*/  PRMT R29, RZ, 0x7610, R29 ;  /* 0x00007610ff1d7816 */ /* 0x010fe2000000001d */
[----:B0-----:R-:W-:-:S05]  /*15430*/  @!P1 IMAD.MOV.U32 R2, RZ, RZ, R14 ;  /* 0x000000ffff029224 */ /* 0x001fca00078e000e */
[----:B--2---:R-:W2:Y:S04]  /*15440*/  @!P1 LDG.E.U16 R29, desc[UR8][R2.64] ;  /* 0x00000008021d9981 */ /* 0x004ea8000c1e1500 */
[----:B---3--:R-:W-:Y:S04]  /*15450*/  STL [R1+0x1920], R0 ;  /* 0x0019200001007387 */ /* 0x008fe80000100800 */
[----:B------:R-:W3:Y:S04]  /*15460*/  LDL R14, [R1+0xe64] ;  /* 0x000e6400010e7983 */ /* 0x000ee80000100800 */
        /* <DEDUP_REMOVED lines=8> */
[----:B------:R0:W4:Y:S01]  /*154f0*/  @!P1 LDG.E.U16 R15, desc[UR8][R2.64] ;  /* 0x00000008020f9981 */ /* 0x000122000c1e1500 */
[----:B------:R-:W-:Y:S01]  /*15500*/  PRMT R8, RZ, 0x7610, R8 ;  /* 0x00007610ff087816 */ /* 0x000fe20000000008 */
[----:B0-----:R-:W-:Y:S02]  /*15510*/  @!P1 IMAD.MOV.U32 R2, RZ, RZ, R10 ;  /* 0x000000ffff029224 */ /* 0x001fe400078e000a */
[----:B------:R-:W-:-:S05]  /*15520*/  @!P1 IMAD.MOV.U32 R3, RZ, RZ, R11 ;  /* 0x000000ffff039224 */ /* 0x000fca00078e000b */
[----:B------:R-:W3:Y:S04]  /*15530*/  @!P1 LDG.E.U16 R8, desc[UR8][R2.64] ;  /* 0x0000000802089981 */ /* 0x000ee8000c1e1500 */
[----:B----4-:R0:W-:Y:S04]  /*15540*/  STL [R1+0x3c], R15 ;  /* 0x00003c0f01007387 */ /* 0x0101e80000100800 */
[----:B0-----:R-:W4:Y:S04]  /*15550*/  LDL.LU R15, [R1+0x1988] ;  /* 0x00198800010f7983 */ /* 0x001f280000300800 */
[----:B------:R-:W2:Y:S04]  /*15560*/  LDL R2, [R1+0xe48] ;  /* 0x000e480001027983 */ /* 0x000ea80000100800 */
[----:B------:R-:W2:Y:S01]  /*15570*/  LDL R3, [R1+0xe54] ;  /* 0x000e540001037983 */ /* 0x000ea20000100800 */
[----:B------:R-:W-:-:S03]  /*15580*/  PRMT R7, RZ, 0x7610, R7 ;  /* 0x00007610ff077816 */ /* 0x000fc60000000007 */
[----:B------:R-:W4:Y:S04]  /*15590*/  LDL R11, [R1+0xe78] ;  /* 0x000e7800010b7983 */ /* 0x000f280000100800 */
[----:B------:R-:W4:Y:S04]  /*155a0*/  LDL R10, [R1+0xe84] ;  /* 0x000e8400010a7983 */ /* 0x000f280000100800 */
[----:B---3--:R0:W-:Y:S01]  /*155b0*/  STL [R1+0x1958], R8 ;  /* 0x0019580801007387 */ /* 0x0081e20000100800 */
[----:B------:R-:W-:-:S03]  /*155c0*/  PRMT R6, RZ, 0x7610, R6 ;  /* 0x00007610ff067816 */ /* 0x000fc60000000006 */
[----:B0-----:R-:W3:Y:S01]  /*155d0*/  LDL R8, [R1+0xe74] ;  /* 0x000e740001087983 */ /* 0x001ee20000100800 */
[----:B--2---:R-:W-:-:S04]  /*155e0*/  @!P1 LOP3.LUT R3, R3, R2, RZ, 0x3c, !PT ;  /* 0x0000000203039212 */ /* 0x004fc800078e3cff */
[----:B------:R-:W-:-:S04]  /*155f0*/  @!P1 LOP3.LUT R2, R3, R2, RZ, 0x3c, !PT ;  /* 0x0000000203029212 */ /* 0x000fc800078e3cff */
[----:B------:R-:W-:-:S05]  /*15600*/  @!P1 LOP3.LUT R3, R3, R2, RZ, 0x3c, !PT ;  /* 0x0000000203039212 */ /* 0x000fca00078e3cff */
[----:B------:R0:W2:Y:S04]  /*15610*/  @!P1 LDG.E.U16 R7, desc[UR8][R2.64] ;  /* 0x0000000802079981 */ /* 0x0000a8000c1e1500 */
[----:B------:R-:W3:Y:S01]  /*15620*/  LDL R3, [R1+0xe58] ;  /* 0x000e580001037983 */ /* 0x000ee20000100800 */
[----:B0-----:R-:W-:-:S03]  /*15630*/  @!P1 IMAD.MOV.U32 R2, RZ, RZ, R14 ;  /* 0x000000ffff029224 */ /* 0x001fc600078e000e */
[----:B--2---:R-:W-:Y:S01]  /*15640*/  STL [R1+0x1944], R7 ;  /* 0x0019440701007387 */ /* 0x004fe20000100800 */
[----:B------:R-:W-:Y:S02]  /*15650*/  PRMT R5, RZ, 0x7610, R5 ;  /* 0x00007610ff057816 */ /* 0x000fe40000000005 */
[----:B------:R-:W-:Y:S01]  /*15660*/  PRMT R4, RZ, 0x7610, R4 ;  /* 0x00007610ff047816 */ /* 0x000fe20000000004 */
[----:B------:R-:W2:Y:S05]  /*15670*/  LDL R14, [R1+0xea4] ;  /* 0x000ea400010e7983 */ /* 0x000eaa0000100800 */
[----:B----4-:R-:W4:Y:S04]  /*15680*/  @!P1 LDG.E.U16 R4, desc[UR8][R10.64] ;  /* 0x000000080a049981 */ /* 0x010f28000c1e1500 */
[----:B---3--:R0:W3:Y:S04]  /*15690*/  @!P1 LDG.E.U16 R6, desc[UR8][R2.64] ;  /* 0x0000000802069981 */ /* 0x0080e8000c1e1500 */
[----:B------:R-:W2:Y:S01]  /*156a0*/  LDL R3, [R1+0xe68] ;  /* 0x000e680001037983 */ /* 0x000ea20000100800 */
[----:B0-----:R-:W-:-:S05]  /*156b0*/  @!P1 IMAD.MOV.U32 R2, RZ, RZ, R8 ;  /* 0x000000ffff029224 */ /* 0x001fca00078e0008 */
[----:B--2---:R-:W2:Y:S04]  /*156c0*/  @!P1 LDG.E.U16 R5, desc[UR8][R2.64] ;  /* 0x0000000802059981 */ /* 0x004ea8000c1e1500 */
[----:B---3--:R0:W-:Y:S04]  /*156d0*/  STL [R1+0x1930], R6 ;  /* 0x0019300601007387 */ /* 0x0081e80000100800 */
[----:B--2---:R1:W-:Y:S04]  /*156e0*/  STL [R1+0x1928], R5 ;  /* 0x0019280501007387 */ /* 0x0043e80000100800 */
[----:B------:R-:W2:Y:S04]  /*156f0*/  LDL R10, [R1+0xe88] ;  /* 0x000e8800010a7983 */ /* 0x000ea80000100800 */
[----:B------:R-:W2:Y:S01]  /*15700*/  LDL R11, [R1+0xe94] ;  /* 0x000e9400010b7983 */ /* 0x000ea20000100800 */
[----:B------:R-:W-:-:S03]  /*15710*/  PRMT R3, RZ, 0x7610, R3 ;  /* 0x00007610ff037816 */ /* 0x000fc60000000003 */
[----:B------:R-:W3:Y:S04]  /*15720*/  LDL R8, [R1+0xda0] ;  /* 0x000da00001087983 */ /* 0x000ee80000100800 */
[----:B----4-:R-:W-:Y:S01]  /*15730*/  STL [R1+0x1924], R4 ;  /* 0x0019240401007387 */ /* 0x010fe20000100800 */
[----:B--2---:R-:W-:-:S04]  /*15740*/  @!P1 LOP3.LUT R11, R11, R10, RZ, 0x3c, !PT ;  /* 0x0000000a0b0b9212 */ /* 0x004fc800078e3cff */
[----:B------:R-:W-:-:S04]  /*15750*/  @!P1 LOP3.LUT R10, R11, R10, RZ, 0x3c, !PT ;  /* 0x0000000a0b0a9212 */ /* 0x000fc800078e3cff */
[----:B------:R-:W-:-:S05]  /*15760*/  @!P1 LOP3.LUT R11, R11, R10, RZ, 0x3c, !PT ;  /* 0x0000000a0b0b9212 */ /* 0x000fca00078e3cff */
[----:B------:R2:W4:Y:S04]  /*15770*/  @!P1 LDG.E.U16 R3, desc[UR8][R10.64] ;  /* 0x000000080a039981 */ /* 0x000528000c1e1500 */
[----:B------:R-:W3:Y:S01]  /*15780*/  LDL R11, [R1+0xe98] ;  /* 0x000e9800010b7983 */ /* 0x000ee20000100800 */
[----:B------:R-:W-:Y:S01]  /*15790*/  PRMT R2, RZ, 0x7610, R2 ;  /* 0x00007610ff027816 */ /* 0x000fe20000000002 */
[----:B--2---:R-:W-:Y:S02]  /*157a0*/  @!P1 IMAD.MOV.U32 R10, RZ, RZ, R14 ;  /* 0x000000ffff0a9224 */ /* 0x004fe400078e000e */
[----:B----4-:R-:W-:Y:S01]  /*157b0*/  STL [R1+0x192c], R3 ;  /* 0x00192c0301007387 */ /* 0x010fe20000100800 */
[----:B0-----:R-:W-:-:S03]  /*157c0*/  PRMT R6, RZ, 0x7610, R6 ;  /* 0x00007610ff067816 */ /* 0x001fc60000000006 */
[----:B------:R-:W2:Y:S04]  /*157d0*/  LDL R14, [R1+0xd70] ;  /* 0x000d7000010e7983 */ /* 0x000ea80000100800 */
[----:B---3--:R0:W3:Y:S04]  /*157e0*/  @!P1 LDG.E.U16 R2, desc[UR8][R10.64] ;  /* 0x000000080a029981 */ /* 0x0080e8000c1e1500 */
[----:B------:R-:W0:Y:S04]  /*157f0*/  LDL R10, [R1+0xdac] ;  /* 0x000dac00010a7983 */ /* 0x000e280000100800 */
[----:B------:R-:W0:Y:S02]  /*15800*/  LDL R11, [R1+0xdb0] ;  /* 0x000db000010b7983 */ /* 0x000e240000100800 */
[----:B0-----:R-:W-:-:S04]  /*15810*/  @!P0 LOP3.LUT R11, R11, R10, RZ, 0x3c, !PT ;  /* 0x0000000a0b0b8212 */ /* 0x001fc800078e3cff */
[----:B------:R-:W-:-:S04]  /*15820*/  @!P0 LOP3.LUT R10, R11, R10, RZ, 0x3c, !PT ;  /* 0x0000000a0b0a8212 */ /* 0x000fc800078e3cff */
[----:B------:R-:W-:Y:S01]  /*15830*/  @!P0 LOP3.LUT R11, R11, R10, RZ, 0x3c, !PT ;  /* 0x0000000a0b0b8212 */ /* 0x000fe200078e3cff */
[----:B---3--:R-:W-:Y:S04]  /*15840*/  STL [R1+0x191c], R2 ;  /* 0x00191c0201007387 */ /* 0x008fe80000100800 */
[----:B------:R0:W3:Y:S04]  /*15850*/  @!P0 LDG.E.U16 R6, desc[UR8][R10.64] ;  /* 0x000000080a068981 */ /* 0x0000e8000c1e1500 */
[----:B------:R-:W4:Y:S01]  /*15860*/  LDL R11, [R1+0xd9c] ;  /* 0x000d9c00010b7983 */ /* 0x000f220000100800 */
[----:B-1----:R-:W-:Y:S01]  /*15870*/  PRMT R5, RZ, 0x7610, R5 ;  /* 0x00007610ff057816 */ /* 0x002fe20000000005 */
[----:B0-----:R-:W-:-:S02]  /*15880*/  @!P0 IMAD.MOV.U32 R10, RZ, RZ, R8 ;  /* 0x000000ffff0a8224 */ /* 0x001fc400078e0008 */
[----:B---3--:R0:W-:Y:S01]  /*15890*/  STL [R1+0x38], R6 ;  /* 0x0000380601007387 */ /* 0x0081e20000100800 */
[----:B------:R-:W-:-:S03]  /*158a0*/  PRMT R29, RZ, 0x7610, R29 ;  /* 0x00007610ff1d7816 */ /* 0x000fc6000000001d */
[----:B------:R-:W3:Y:S04]  /*158b0*/  LDL R8, [R1+0xd4c] ;  /* 0x000d4c0001087983 */ /* 0x000ee80000100800 */
[----:B----4-:R1:W4:Y:S04]  /*158c0*/  @!P0 LDG.E.U16 R5, desc[UR8][R10.64] ;  /* 0x000000080a058981 */ /* 0x010328000c1e1500 */
[----:B0-----:R-:W3:Y:S04]  /*158d0*/  LDL R6, [R1+0xd60] ;  /* 0x000d600001067983 */ /* 0x001ee80000100800 */
[----:B------:R-:W1:Y:S04]  /*158e0*/  LDL R10, [R1+0xd8c] ;  /* 0x000d8c00010a7983 */ /* 0x000e680000100800 */
[----:B------:R-:W1:Y:S02]  /*158f0*/  LDL R11, [R1+0xd90] ;  /* 0x000d9000010b7983 */ /* 0x000e640000100800 */
[----:B-1----:R-:W-:-:S04]  /*15900*/  @!P0 LOP3.LUT R11, R11, R10, RZ, 0x3c, !PT ;  /* 0x0000000a0b0b8212 */ /* 0x002fc800078e3cff */
        /* <DEDUP_REMOVED lines=13> */
[----:B------:R-:W3:Y:S01]  /*159e0*/  @!P0 LDG.E.U16 R15, desc[UR8][R10.64] ;  /* 0x000000080a0f8981 */ /* 0x000ee2000c1e1500 */
[----:B------:R-:W-:-:S03]  /*159f0*/  PRMT R4, RZ, 0x7610, R4 ;  /* 0x00007610ff047816 */ /* 0x000fc60000000004 */
[----:B---3--:R0:W-:Y:S04]  /*15a00*/  STL [R1+0x2c], R15 ;  /* 0x00002c0f01007387 */ /* 0x0081e80000100800 */
[----:B0-----:R-:W3:Y:S04]  /*15a10*/  LDL.LU R15, [R1+0x1980] ;  /* 0x00198000010f7983 */ /* 0x001ee80000300800 */
[----:B------:R-:W4:Y:S01]  /*15a20*/  LDL R11, [R1+0xd6c] ;  /* 0x000d6c00010b7983 */ /* 0x000f220000100800 */
[----:B------:R-:W-:Y:S01]  /*15a30*/  @!P0 IMAD.MOV.U32 R10, RZ, RZ, R14 ;  /* 0x000000ffff0a8224 */ /* 0x000fe200078e000e */
[----:B------:R-:W-:-:S02]  /*15a40*/  PRMT R2, RZ, 0x7610, R2 ;  /* 0x00007610ff027816 */ /* 0x000fc40000000002 */
[----:B------:R-:W-:Y:S01]  /*15a50*/  PRMT R28, RZ, 0x7610, R28 ;  /* 0x00007610ff1c7816 */ /* 0x000fe2000000001c */
[----:B------:R-:W2:Y:S04]  /*15a60*/  LDL R14, [R1+0xd30] ;  /* 0x000d3000010e7983 */ /* 0x000ea80000100800 */
[----:B----4-:R0:W4:Y:S04]  /*15a70*/  @!P0 LDG.E.U16 R4, desc[UR8][R10.64] ;  /* 0x000000080a048981 */ /* 0x010128000c1e1500 */
[----:B------:R-:W3:Y:S01]  /*15a80*/  LDL R11, [R1+0xd5c] ;  /* 0x000d5c00010b7983 */ /* 0x000ee20000100800 */
[----:B0-----:R-:W-:-:S05]  /*15a90*/  @!P0 IMAD.MOV.U32 R10, RZ, RZ, R6 ;  /* 0x000000ffff0a8224 */ /* 0x001fca00078e0006 */
[----:B---3--:R0:W3:Y:S02]  /*15aa0*/  @!P0 LDG.E.U16 R2, desc[UR8][R10.64] ;  /* 0x000000080a028981 */ /* 0x0080e4000c1e1500 */
[----:B0-----:R-:W-:Y:S02]  /*15ab0*/  @!P0 IMAD.MOV.U32 R10, RZ, RZ, R5 ;  /* 0x000000ffff0a8224 */ /* 0x001fe400078e0005 */
[----:B------:R-:W-:-:S05]  /*15ac0*/  @!P0 IMAD.MOV.U32 R11, RZ, RZ, R8 ;  /* 0x000000ffff0b8224 */ /* 0x000fca00078e0008 */
[----:B------:R-:W2:Y:S04]  /*15ad0*/  @!P0 LDG.E.U16 R28, desc[UR8][R10.64] ;  /* 0x000000080a1c8981 */ /* 0x000ea8000c1e1500 */
[----:B----4-:R-:W-:Y:S04]  /*15ae0*/  STL [R1+0x1934], R4 ;  /* 0x0019340401007387 */ /* 0x010fe80000100800 */
[----:B------:R-:W4:Y:S04]  /*15af0*/  LDL R6, [R1+0xd20] ;  /* 0x000d200001067983 */ /* 0x000f280000100800 */
[----:B---3--:R0:W-:Y:S04]  /*15b00*/  STL [R1+0x1938], R2 ;  /* 0x0019380201007387 */ /* 0x0081e80000100800 */
[----:B------:R-:W3:Y:S04]  /*15b10*/  LDL R8, [R1+0xd0c] ;  /* 0x000d0c0001087983 */ /* 0x000ee80000100800 */
[----:B------:R-:W3:Y:S04]  /*15b20*/  LDL R5, [R1+0xd10] ;  /* 0x000d100001057983 */ /* 0x000ee80000100800 */
[----:B--2---:R-:W-:Y:S04]  /*15b30*/  STL [R1+0x20], R28 ;  /* 0x0000201c01007387 */ /* 0x004fe80000100800 */
[----:B------:R-:W2:Y:S04]  /*15b40*/  LDL R10, [R1+0xd3c] ;  /* 0x000d3c00010a7983 */ /* 0x000ea80000100800 */
[----:B------:R-:W2:Y:S01]  /*15b50*/  LDL R11, [R1+0xd40] ;  /* 0x000d4000010b7983 */ /* 0x000ea20000100800 */
[----:B------:R-:W-:-:S02]  /*15b60*/  PRMT R15, RZ, 0x7610, R15 ;  /* 0x00007610ff0f7816 */ /* 0x000fc4000000000f */
[----:B--2---:R-:W-:-:S04]  /*15b70*/  @!P0 LOP3.LUT R11, R11, R10, RZ, 0x3c, !PT ;  /* 0x0000000a0b0b8212 */ /* 0x004fc800078e3cff */
[----:B------:R-:W-:-:S04]  /*15b80*/  @!P0 LOP3.LUT R10, R11, R10, RZ, 0x3c, !PT ;  /* 0x0000000a0b0a8212 */ /* 0x000fc800078e3cff */
[----:B------:R-:W-:-:S05]  /*15b90*/  @!P0 LOP3.LUT R11, R11, R10, RZ, 0x3c, !PT ;  /* 0x0000000a0b0b8212 */ /* 0x000fca00078e3cff */
[----:B------:R1:W2:Y:S04]  /*15ba0*/  @!P0 LDG.E.U16 R15, desc[UR8][R10.64] ;  /* 0x000000080a0f8981 */ /* 0x0002a8000c1e1500 */
[----:B------:R-:W4:Y:S01]  /*15bb0*/  LDL R11, [R1+0xd2c] ;  /* 0x000d2c00010b7983 */ /* 0x000f220000100800 */
[----:B------:R-:W-:Y:S01]  /*15bc0*/  PRMT R13, RZ, 0x7610, R13 ;  /* 0x00007610ff0d7816 */ /* 0x000fe2000000000d */
[----:B-1----:R-:W-:Y:S02]  /*15bd0*/  @!P0 IMAD.MOV.U32 R10, RZ, RZ, R14 ;  /* 0x000000ffff0a8224 */ /* 0x002fe400078e000e */
[----:B--2---:R1:W-:Y:S01]  /*15be0*/  STL [R1+0x1c], R15 ;  /* 0x00001c0f01007387 */ /* 0x0043e20000100800 */
[----:B0-----:R-:W-:Y:S02]  /*15bf0*/  PRMT R2, RZ, 0x7610, R2 ;  /* 0x00007610ff027816 */ /* 0x001fe40000000002 */
[----:B------:R-:W-:Y:S01]  /*15c00*/  PRMT R4, RZ, 0x7610, R4 ;  /* 0x00007610ff047816 */ /* 0x000fe20000000004 */
[----:B------:R-:W2:Y:S04]  /*15c10*/  LDL R14, [R1+0x4c4] ;  /* 0x0004c400010e7983 */ /* 0x000ea80000100800 */
[----:B----4-:R0:W4:Y:S04]  /*15c20*/  @!P0 LDG.E.U16 R13, desc[UR8][R10.64] ;  /* 0x000000080a0d8981 */ /* 0x010128000c1e1500 */
[----:B-1----:R-:W2:Y:S04]  /*15c30*/  LDL R15, [R1+0xd00] ;  /* 0x000d0000010f7983 */ /* 0x002ea80000100800 */
[----:B------:R-:W3:Y:S01]  /*15c40*/  LDL R11, [R1+0xd1c] ;  /* 0x000d1c00010b7983 */ /* 0x000ee20000100800 */
[----:B0-----:R-:W-:-:S05]  /*15c50*/  @!P0 IMAD.MOV.U32 R10, RZ, RZ, R6 ;  /* 0x000000ffff0a8224 */ /* 0x001fca00078e0006 */
[----:B---3--:R0:W3:Y:S04]  /*15c60*/  @!P0 LDG.E.U16 R2, desc[UR8][R10.64] ;  /* 0x000000080a028981 */ /* 0x0080e8000c1e1500 */
[----:B----4-:R1:W-:Y:S04]  /*15c70*/  STL [R1+0x18], R13 ;  /* 0x0000180d01007387 */ /* 0x0103e80000100800 */
[----:B------:R-:W4:Y:S01]  /*15c80*/  LDL R6, [R1+0xe30] ;  /* 0x000e300001067983 */ /* 0x000f220000100800 */
[----:B0-----:R-:W-:Y:S02]  /*15c90*/  @!P0 IMAD.MOV.U32 R10, RZ, RZ, R5 ;  /* 0x000000ffff0a8224 */ /* 0x001fe400078e0005 */
[----:B------:R-:W-:Y:S01]  /*15ca0*/  @!P0 IMAD.MOV.U32 R11, RZ, RZ, R8 ;  /* 0x000000ffff0b8224 */ /* 0x000fe200078e0008 */
[----:B-1----:R-:W4:Y:S04]  /*15cb0*/  LDL R13, [R1+0xdc4] ;  /* 0x000dc400010d7983 */ /* 0x002f280000100800 */
[----:B------:R2:W4:Y:S04]  /*15cc0*/  @!P0 LDG.E.U16 R4, desc[UR8][R10.64] ;  /* 0x000000080a048981 */ /* 0x000528000c1e1500 */
[----:B---3--:R0:W-:Y:S04]  /*15cd0*/  STL [R1+0x14], R2 ;  /* 0x0000140201007387 */ /* 0x0081e80000100800 */
[----:B------:R-:W3:Y:S01]  /*15ce0*/  LDL R11, [R1+0xcfc] ;  /* 0x000cfc00010b7983 */ /* 0x000ee20000100800 */
[----:B------:R-:W-:Y:S01]  /*15cf0*/  PRMT R3, RZ, 0x7610, R3 ;  /* 0x00007610ff037816 */ /* 0x000fe20000000003 */
[----:B--2---:R-:W-:-:S02]  /*15d00*/  @!P0 IMAD.MOV.U32 R10, RZ, RZ, R15 ;  /* 0x000000ffff0a8224 */ /* 0x004fc400078e000f */
[----:B------:R-:W2:Y:S04]  /*15d10*/  LDL R8, [R1+0xdb8] ;  /* 0x000db80001087983 */ /* 0x000ea80000100800 */
[----:B------:R-:W2:Y:S04]  /*15d20*/  LDL R5, [R1+0xdd4] ;  /* 0x000dd40001057983 */ /* 0x000ea80000100800 */
[----:B0-----:R-:W2:Y:S04]  /*15d30*/  LDL R2, [R1+0xe3c] ;  /* 0x000e3c0001027983 */ /* 0x001ea80000100800 */
[----:B---3--:R0:W3:Y:S01]  /*15d40*/  @!P0 LDG.E.U16 R3, desc[UR8][R10.64] ;  /* 0x000000080a038981 */ /* 0x0080e2000c1e1500 */
[----:B------:R-:W-:-:S02]  /*15d50*/  PRMT R12, RZ, 0x7610, R12 ;  /* 0x00007610ff0c7816 */ /* 0x000fc4000000000c */
[----:B------:R-:W-:Y:S01]  /*15d60*/  PRMT R16, RZ, 0x7610, R16 ;  /* 0x00007610ff107816 */ /* 0x000fe20000000010 */
[----:B----4-:R-:W-:Y:S01]  /*15d70*/  STL [R1+0x193c], R4 ;  /* 0x00193c0401007387 */ /* 0x010fe20000100800 */
[----:B0-----:R-:W-:Y:S02]  /*15d80*/  @!P0 IMAD.MOV.U32 R10, RZ, RZ, R13 ;  /* 0x000000ffff0a8224 */ /* 0x001fe400078e000d */
[----:B------:R-:W-:-:S05]  /*15d90*/  @!P0 IMAD.MOV.U32 R11, RZ, RZ, R14 ;  /* 0x000000ffff0b8224 */ /* 0x000fca00078e000e */
[----:B------:R2:W4:Y:S02]  /*15da0*/  @!P0 LDG.E.U16 R12, desc[UR8][R10.64] ;  /* 0x000000080a0c8981 */ /* 0x000524000c1e1500 */
[----:B--2---:R-:W-:Y:S02]  /*15db0*/  @!P0 IMAD.MOV.U32 R10, RZ, RZ, R2 ;  /* 0x000000ffff0a8224 */ /* 0x004fe400078e0002 */
[----:B------:R-:W-:-:S05]  /*15dc0*/  @!P0 IMAD.MOV.U32 R11, RZ, RZ, R6 ;  /* 0x000000ffff0b8224 */ /* 0x000fca00078e0006 */
[----:B------:R0:W2:Y:S01]  /*15dd0*/  @!P0 LDG.E.U16 R16, desc[UR8][R10.64] ;  /* 0x000000080a108981 */ /* 0x0000a2000c1e1500 */
[----:B------:R-:W-:Y:S01]  /*15de0*/  PRMT R7, RZ, 0x7610, R7 ;  /* 0x00007610ff077816 */ /* 0x000fe20000000007 */
[----:B0-----:R-:W-:Y:S02]  /*15df0*/  @!P0 IMAD.MOV.U32 R10, RZ, RZ, R5 ;  /* 0x000000ffff0a8224 */ /* 0x001fe400078e0005 */
[----:B------:R-:W-:-:S05]  /*15e00*/  @!P0 IMAD.MOV.U32 R11, RZ, RZ, R8 ;  /* 0x000000ffff0b8224 */ /* 0x000fca00078e0008 */
[----:B------:R-:W4:Y:S04]  /*15e10*/  @!P0 LDG.E.U16 R7, desc[UR8][R10.64] ;  /* 0x000000080a078981 */ /* 0x000f28000c1e1500 */
[----:B---3--:R0:W-:Y:S04]  /*15e20*/  STL [R1+0x1940], R3 ;  /* 0x0019400301007387 */ /* 0x0081e80000100800 */
[----:B------:R-:W3:Y:S01]  /*15e30*/  LDL R13, [R1+0xe40] ;  /* 0x000e4000010d7983 */ /* 0x000ee20000100800 */
[----:B------:R-:W-:-:S03]  /*15e40*/  PRMT R9, RZ, 0x7610, R9 ;  /* 0x00007610ff097816 */ /* 0x000fc60000000009 */
[----:B------:R-:W3:Y:S04]  /*15e50*/  LDL R6, [R1+0xcec] ;  /* 0x000cec0001067983 */ /* 0x000ee80000100800 */
[----:B------:R-:W3:Y:S04]  /*15e60*/  LDL R2, [R1+0xcf0] ;  /* 0x000cf00001027983 */ /* 0x000ee80000100800 */
[----:B0-----:R-:W3:Y:S04]  /*15e70*/  LDL R3, [R1+0xe4c] ;  /* 0x000e4c0001037983 */ /* 0x001ee80000100800 */
[----:B--2---:R-:W-:Y:S04]  /*15e80*/  STL [R1+0x1950], R16 ;  /* 0x0019501001007387 */ /* 0x004fe80000100800 */
[----:B----4-:R0:W-:Y:S04]  /*15e90*/  STL [R1+0x4], R12 ;  /* 0x0000040c01007387 */ /* 0x0101e80000100800 */
[----:B------:R-:W2:Y:S04]  /*15ea0*/  LDL R8, [R1+0xddc] ;  /* 0x000ddc0001087983 */ /* 0x000ea80000100800 */
[----:B------:R-:W4:Y:S04]  /*15eb0*/  LDL R5, [R1+0xe50] ;  /* 0x000e500001057983 */ /* 0x000f280000100800 */
[----:B------:R-:W4:Y:S04]  /*15ec0*/  LDL R4, [R1+0xe5c] ;  /* 0x000e5c0001047983 */ /* 0x000f280000100800 */
[----:B0-----:R-:W2:Y:S04]  /*15ed0*/  LDL R12, [R1+0xdc8] ;  /* 0x000dc800010c7983 */ /* 0x001ea80000100800 */
[----:B------:R0:W-:Y:S04]  /*15ee0*/  STL [R1+0x1948], R7 ;  /* 0x0019480701007387 */ /* 0x0001e80000100800 */
[----:B0-----:R-:W4:Y:S01]  /*15ef0*/  LDL R7, [R1+0xcdc] ;  /* 0x000cdc0001077983 */ /* 0x001f220000100800 */
[----:B---3--:R-:W-:-:S02]  /*15f00*/  @!P0 IMAD.MOV.U32 R11, RZ, RZ, R13 ;  /* 0x000000ffff0b8224 */ /* 0x008fc400078e000d */
[----:B------:R-:W-:Y:S02]  /*15f10*/  @!P0 IMAD.MOV.U32 R10, RZ, RZ, R3 ;  /* 0x000000ffff0a8224 */ /* 0x000fe400078e0003 */
[----:B------:R-:W3:Y:S04]  /*15f20*/  LDL R3, [R1+0xce0] ;  /* 0x000ce00001037983 */ /* 0x000ee80000100800 */
[----:B------:R0:W3:Y:S01]  /*15f30*/  @!P0 LDG.E.U16 R9, desc[UR8][R10.64] ;  /* 0x000000080a098981 */ /* 0x0000e2000c1e1500 */
[----:B------:R-:W-:Y:S02]  /*15f40*/  PRMT R0, RZ, 0x7610, R0 ;  /* 0x00007610ff007816 */ /* 0x000fe40000000000 */
[----:B------:R-:W-:Y:S01]  /*15f50*/  PRMT R27, RZ, 0x7610, R27 ;  /* 0x00007610ff1b7816 */ /* 0x000fe2000000001b */
[----:B0-----:R-:W-:-:S02]  /*15f60*/  @!P0 IMAD.MOV.U32 R10, RZ, RZ, R2 ;  /* 0x000000ffff0a8224 */ /* 0x001fc400078e0002 */
[----:B------:R-:W-:-:S05]  /*15f70*/  @!P0 IMAD.MOV.U32 R11, RZ, RZ, R6 ;  /* 0x000000ffff0b8224 */ /* 0x000fca00078e0006 */
[----:B------:R0:W3:Y:S01]  /*15f80*/  @!P0 LDG.E.U16 R0, desc[UR8][R10.64] ;  /* 0x000000080a008981 */ /* 0x0000e2000c1e1500 */
[----:B--2---:R-:W-:Y:S02]  /*15f90*/  @!P0 IMAD.MOV.U32 R13, RZ, RZ, R12 ;  /* 0x000000ffff0d8224 */ /* 0x004fe400078e000c */
[----:B------:R-:W-:-:S05]  /*15fa0*/  @!P0 IMAD.MOV.U32 R12, RZ, RZ, R8 ;  /* 0x000000ffff0c8224 */ /* 0x000fca00078e0008 */
[----:B------:R4:W2:Y:S01]  /*15fb0*/  @!P0 LDG.E.U16 R27, desc[UR8][R12.64] ;  /* 0x000000080c1b8981 */ /* 0x0008a2000c1e1500 */
[----:B0-----:R-:W-:Y:S02]  /*15fc0*/  PRMT R10, RZ, 0x7610, R10 ;  /* 0x00007610ff0a7816 */ /* 0x001fe4000000000a */
[----:B------:R-:W-:Y:S01]  /*15fd0*/  PRMT R29, RZ, 0x7610, R29 ;  /* 0x00007610ff1d7816 */ /* 0x000fe2000000001d */
[----:B----4-:R-:W-:Y:S02]  /*15fe0*/  @!P0 IMAD.MOV.U32 R12, RZ, RZ, R4 ;  /* 0x000000ffff0c8224 */ /* 0x010fe400078e0004 */
[----:B------:R-:W-:-:S05]  /*15ff0*/  @!P0 IMAD.MOV.U32 R13, RZ, RZ, R5 ;  /* 0x000000ffff0d8224 */ /* 0x000fca00078e0005 */
[----:B------:R0:W4:Y:S02]  /*16000*/  @!P0 LDG.E.U16 R10, desc[UR8][R12.64] ;  /* 0x000000080c0a8981 */ /* 0x000124000c1e1500 */
[----:B0-----:R-:W-:Y:S02]  /*16010*/  @!P0 IMAD.MOV.U32 R13, RZ, RZ, R7 ;  /* 0x000000ffff0d8224 */ /* 0x001fe400078e0007 */
[----:B---3--:R-:W-:Y:S04]  /*16020*/  STL [R1+0x194c], R9 ;  /* 0x00194c0901007387 */ /* 0x008fe80000100800 */
[----:B------:R-:W3:Y:S04]  /*16030*/  LDL R6, [R1+0xde0] ;  /* 0x000de00001067983 */ /* 0x000ee80000100800 */
[----:B------:R-:W3:Y:S01]  /*16040*/  LDL R2, [R1+0xdec] ;  /* 0x000dec0001027983 */ /* 0x000ee20000100800 */
[----:B------:R-:W-:-:S05]  /*16050*/  @!P0 IMAD.MOV.U32 R12, RZ, RZ, R3 ;  /* 0x000000ffff0c8224 */ /* 0x000fca00078e0003 */
[----:B------:R3:W3:Y:S01]  /*16060*/  @!P0 LDG.E.U16 R29, desc[UR8][R12.64] ;  /* 0x000000080c1d8981 */ /* 0x0006e2000c1e1500 */
[----:B------:R-:W-:-:S03]  /*16070*/  PRMT R26, RZ, 0x7610, R26 ;  /* 0x00007610ff1a7816 */ /* 0x000fc6000000001a */
[----:B------:R0:W-:Y:S04]  /*16080*/  STL [R1+0x1954], R0 ;  /* 0x0019540001007387 */ /* 0x0001e80000100800 */
[----:B--2---:R1:W-:Y:S04]  /*16090*/  STL [R1+0x195c], R27 ;  /* 0x00195c1b01007387 */ /* 0x0043e80000100800 */
[----:B------:R-:W2:Y:S04]  /*160a0*/  LDL R5, [R1+0xe60] ;  /* 0x000e600001057983 */ /* 0x000ea80000100800 */
[----:B------:R-:W2:Y:S04]  /*160b0*/  LDL R4, [R1+0xe6c] ;  /* 0x000e6c0001047983 */ /* 0x000ea80000100800 */
[----:B----4-:R-:W-:Y:S04]  /*160c0*/  STL [R1+0x1960], R10 ;  /* 0x0019600a01007387 */ /* 0x010fe80000100800 */
[----:B------:R-:W4:Y:S04]  /*160d0*/  LDL R3, [R1+0xdf0] ;  /* 0x000df00001037983 */ /* 0x000f280000100800 */
[----:B0-----:R-:W4:Y:S01]  /*160e0*/  LDL R0, [R1+0xdfc] ;  /* 0x000dfc0001007983 */ /* 0x001f220000100800 */
[----:B---3--:R-:W-:-:S02]  /*160f0*/  @!P0 IMAD.MOV.U32 R13, RZ, RZ, R6 ;  /* 0x000000ffff0d8224 */ /* 0x008fc400078e0006 */
[----:B------:R-:W-:-:S05]  /*16100*/  @!P0 IMAD.MOV.U32 R12, RZ, RZ, R2 ;  /* 0x000000ffff0c8224 */ /* 0x000fca00078e0002 */
[----:B------:R2:W3:Y:S04]  /*16110*/  @!P0 LDG.E.U16 R26, desc[UR8][R12.64] ;  /* 0x000000080c1a8981 */ /* 0x0004e8000c1e1500 */
[----:B------:R-:W-:Y:S04]  /*16120*/  STL [R1+0x1964], R29 ;  /* 0x0019641d01007387 */ /* 0x000fe80000100800 */
[----:B------:R-:W3:Y:S04]  /*16130*/  LDL R8, [R1+0xe70] ;  /* 0x000e700001087983 */ /* 0x000ee80000100800 */
[----:B------:R-:W3:Y:S04]  /*16140*/  LDL R7, [R1+0xe7c] ;  /* 0x000e7c0001077983 */ /* 0x000ee80000100800 */
[----:B------:R-:W3:Y:S04]  /*16150*/  LDL R6, [R1+0xccc] ;  /* 0x000ccc0001067983 */ /* 0x000ee80000100800 */
[----:B------:R-:W3:Y:S01]  /*16160*/  LDL R2, [R1+0xcd0] ;  /* 0x000cd00001027983 */ /* 0x000ee20000100800 */
[----:B------:R-:W-:Y:S01]  /*16170*/  PRMT R11, RZ, 0x7610, R11 ;  /* 0x00007610ff0b7816 */ /* 0x000fe2000000000b */
[----:B--2---:R-:W-:-:S02]  /*16180*/  @!P0 IMAD.MOV.U32 R13, RZ, RZ, R5 ;  /* 0x000000ffff0d8224 */ /* 0x004fc400078e0005 */
[----:B------:R-:W-:-:S05]  /*16190*/  @!P0 IMAD.MOV.U32 R12, RZ, RZ, R4 ;  /* 0x000000ffff0c8224 */ /* 0x000fca00078e0004 */
[----:B------:R0:W2:Y:S01]  /*161a0*/  @!P0 LDG.E.U16 R11, desc[UR8][R12.64] ;  /* 0x000000080c0b8981 */ /* 0x0000a2000c1e1500 */
[----:B------:R-:W-:Y:S01]  /*161b0*/  PRMT R22, RZ, 0x7610, R22 ;  /* 0x00007610ff167816 */ /* 0x000fe20000000016 */
[----:B----4-:R-:W-:Y:S02]  /*161c0*/  @!P0 IMAD.MOV.U32 R15, RZ, RZ, R3 ;  /* 0x000000ffff0f8224 */ /* 0x010fe400078e0003 */
[----:B------:R-:W-:Y:S01]  /*161d0*/  @!P0 IMAD.MOV.U32 R14, RZ, RZ, R0 ;  /* 0x000000ffff0e8224 */ /* 0x000fe200078e0000 */
[----:B0-----:R-:W-:-:S04]  /*161e0*/  PRMT R12, RZ, 0x7610, R12 ;  /* 0x00007610ff0c7816 */ /* 0x001fc8000000000c */
[----:B------:R0:W4:Y:S01]  /*161f0*/  @!P0 LDG.E.U16 R22, desc[UR8][R14.64] ;  /* 0x000000080e168981 */ /* 0x000122000c1e1500 */
[----:B------:R-:W-:-:S03]  /*16200*/  PRMT R20, RZ, 0x7610, R20 ;  /* 0x00007610ff147816 */ /* 0x000fc60000000014 */
[----:B---3--:R-:W-:Y:S04]  /*16210*/  STL [R1+0x1968], R26 ;  /* 0x0019681a01007387 */ /* 0x008fe80000100800 */
[----:B------:R-:W3:Y:S04]  /*16220*/  LDL R5, [R1+0xe00] ;  /* 0x000e000001057983 */ /* 0x000ee80000100800 */
[----:B------:R-:W3:Y:S01]  /*16230*/  LDL R4, [R1+0xe0c] ;  /* 0x000e0c0001047983 */ /* 0x000ee20000100800 */
[----:B0-----:R-:W-:Y:S02]  /*16240*/  @!P0 IMAD.MOV.U32 R14, RZ, RZ, R7 ;  /* 0x000000ffff0e8224 */ /* 0x001fe400078e0007 */
[----:B------:R-:W-:-:S05]  /*16250*/  @!P0 IMAD.MOV.U32 R15, RZ, RZ, R8 ;  /* 0x000000ffff0f8224 */ /* 0x000fca00078e0008 */
[----:B------:R0:W3:Y:S02]  /*16260*/  @!P0 LDG.E.U16 R12, desc[UR8][R14.64] ;  /* 0x000000080e0c8981 */ /* 0x0000e4000c1e1500 */
[----:B0-----:R-:W-:Y:S02]  /*16270*/  @!P0 IMAD.MOV.U32 R14, RZ, RZ, R2 ;  /* 0x000000ffff0e8224 */ /* 0x001fe400078e0002 */
[----:B------:R-:W-:-:S05]  /*16280*/  @!P0 IMAD.MOV.U32 R15, RZ, RZ, R6 ;  /* 0x000000ffff0f8224 */ /* 0x000fca00078e0006 */
[----:B------:R3:W3:Y:S01]  /*16290*/  @!P0 LDG.E.U16 R20, desc[UR8][R14.64] ;  /* 0x000000080e148981 */ /* 0x0006e2000c1e1500 */
[----:B------:R-:W-:-:S03]  /*162a0*/  PRMT R18, RZ, 0x7610, R18 ;  /* 0x00007610ff127816 */ /* 0x000fc60000000012 */
[----:B--2---:R-:W-:Y:S04]  /*162b0*/  STL [R1+0x196c], R11 ;  /* 0x00196c0b01007387 */ /* 0x004fe80000100800 */
[----:B------:R-:W2:Y:S04]  /*162c0*/  LDL R0, [R1+0xe8c] ;  /* 0x000e8c0001007983 */ /* 0x000ea80000100800 */
[----:B------:R-:W2:Y:S04]  /*162d0*/  LDL R3, [R1+0xe80] ;  /* 0x000e800001037983 */ /* 0x000ea80000100800 */
[----:B----4-:R-:W-:Y:S01]  /*162e0*/  STL [R1+0x1970], R22 ;  /* 0x0019701601007387 */ /* 0x010fe20000100800 */
[----:B---3--:R-:W-:-:S02]  /*162f0*/  @!P0 IMAD.MOV.U32 R15, RZ, RZ, R5 ;  /* 0x000000ffff0f8224 */ /* 0x008fc400078e0005 */
[----:B------:R-:W-:-:S05]  /*16300*/  @!P0 IMAD.MOV.U32 R14, RZ, RZ, R4 ;  /* 0x000000ffff0e8224 */ /* 0x000fca00078e0004 */
[----:B------:R2:W3:Y:S04]  /*16310*/  @!P0 LDG.E.U16 R18, desc[UR8][R14.64] ;  /* 0x000000080e128981 */ /* 0x0004e8000c1e1500 */
[----:B------:R0:W-:Y:S04]  /*16320*/  STL [R1+0x1974], R12 ;  /* 0x0019740c01007387 */ /* 0x0001e80000100800 */
[----:B------:R-:W4:Y:S04]  /*16330*/  LDL R6, [R1+0x4d0] ;  /* 0x0004d00001067983 */ /* 0x000f280000100800 */
[----:B------:R-:W4:Y:S04]  /*16340*/  LDL R2, [R1+0x4d4] ;  /* 0x0004d40001027983 */ /* 0x000f280000100800 */
[----:B------:R-:W-:Y:S04]  /*16350*/  STL [R1+0x1978], R20 ;  /* 0x0019781401007387 */ /* 0x000fe80000100800 */
[----:B------:R-:W4:Y:S04]  /*16360*/  LDL R7, [R1+0xe10] ;  /* 0x000e100001077983 */ /* 0x000f280000100800 */
[----:B------:R-:W4:Y:S01]  /*16370*/  LDL R5, [R1+0xe1c] ;  /* 0x000e1c0001057983 */ /* 0x000f220000100800 */
[----:B--2---:R-:W-:-:S02]  /*16380*/  @!P0 IMAD.MOV.U32 R14, RZ, RZ, R0 ;  /* 0x000000ffff0e8224 */ /* 0x004fc400078e0000 */
[----:B------:R-:W-:Y:S01]  /*16390*/  @!P0 IMAD.MOV.U32 R15, RZ, RZ, R3 ;  /* 0x000000ffff0f8224 */ /* 0x000fe200078e0003 */
[----:B------:R-:W-:Y:S02]  /*163a0*/  PRMT R13, RZ, 0x7610, R13 ;  /* 0x00007610ff0d7816 */ /* 0x000fe4000000000d */
[----:B------:R-:W-:-:S04]  /*163b0*/  PRMT R17, RZ, 0x7610, R17 ;  /* 0x00007610ff117816 */ /* 0x000fc80000000011 */
[----:B------:R4:W2:Y:S04]  /*163c0*/  @!P0 LDG.E.U16 R13, desc[UR8][R14.64] ;  /* 0x000000080e0d8981 */ /* 0x0008a8000c1e1500 */
[----:B---3--:R-:W-:Y:S04]  /*163d0*/  STL [R1+0x197c], R18 ;  /* 0x00197c1201007387 */ /* 0x008fe80000100800 */
[----:B------:R-:W3:Y:S04]  /*163e0*/  LDL R0, [R1+0xe9c] ;  /* 0x000e9c0001007983 */ /* 0x000ee80000100800 */
[----:B------:R-:W2:Y:S04]  /*163f0*/  LDL R3, [R1+0xe90] ;  /* 0x000e900001037983 */ /* 0x000ea80000100800 */
[----:B-1----:R-:W2:Y:S04]  /*16400*/  LDL.LU R27, [R1+0x498] ;  /* 0x00049800011b7983 */ /* 0x002ea80000300800 */
[----:B------:R-:W2:Y:S04]  /*16410*/  LDL.LU R4, [R1+0x494] ;  /* 0x0004940001047983 */ /* 0x000ea80000300800 */
[----:B0-----:R-:W2:Y:S04]  /*16420*/  LDL R12, [R1+0xe20] ;  /* 0x000e2000010c7983 */ /* 0x001ea80000100800 */
[----:B------:R-:W2:Y:S01]  /*16430*/  LDL R11, [R1+0xe2c] ;  /* 0x000e2c00010b7983 */ /* 0x000ea20000100800 */
[----:B----4-:R-:W-:-:S02]  /*16440*/  @!P0 IMAD.MOV.U32 R14, RZ, RZ, R2 ;  /* 0x000000ffff0e8224 */ /* 0x010fc400078e0002 */
[----:B------:R-:W-:Y:S01]  /*16450*/  @!P0 IMAD.MOV.U32 R15, RZ, RZ, R6 ;  /* 0x000000ffff0f8224 */ /* 0x000fe200078e0006 */
[----:B------:R-:W4:Y:S04]  /*16460*/  LDL R10, [R1+0xea8] ;  /* 0x000ea800010a7983 */ /* 0x000f280000100800 */
[----:B------:R-:W4:Y:S04]  /*16470*/  LDL R9, [R1+0xeb0] ;  /* 0x000eb00001097983 */ /* 0x000f280000100800 */
[----:B------:R-:W4:Y:S04]  /*16480*/  LDL.LU R2, [R1+0x488] ;  /* 0x0004880001027983 */ /* 0x000f280000300800 */
[----:B------:R0:W4:Y:S04]  /*16490*/  @!P0 LDG.E.U16 R17, desc[UR8][R14.64] ;  /* 0x000000080e118981 */ /* 0x000128000c1e1500 */
[----:B------:R-:W4:Y:S01]  /*164a0*/  LDL.LU R6, [R1+0x484] ;  /* 0x0004840001067983 */ /* 0x000f220000300800 */
[----:B0-----:R-:W-:-:S02]  /*164b0*/  @!P0 IMAD.MOV.U32 R14, RZ, RZ, R5 ;  /* 0x000000ffff0e8224 */ /* 0x001fc400078e0005 */
[----:B------:R-:W-:Y:S01]  /*164c0*/  @!P0 IMAD.MOV.U32 R15, RZ, RZ, R7 ;  /* 0x000000ffff0f8224 */ /* 0x000fe200078e0007 */
[----:B------:R-:W4:Y:S04]  /*164d0*/  LDL R5, [R1+0xeac] ;  /* 0x000eac0001057983 */ /* 0x000f280000100800 */
[----:B------:R-:W4:Y:S01]  /*164e0*/  LDL R7, [R1+0xea0] ;  /* 0x000ea00001077983 */ /* 0x000f220000100800 */
[----:B------:R-:W-:-:S03]  /*164f0*/  PRMT R19, RZ, 0x7610, R19 ;  /* 0x00007610ff137816 */ /* 0x000fc60000000013 */
[----:B------:R-:W4:Y:S04]  /*16500*/  LDL.LU R29, [R1+0x444] ;  /* 0x00044400011d7983 */ /* 0x000f280000300800 */
[----:B------:R3:W4:Y:S01]  /*16510*/  @!P0 LDG.E.U16 R19, desc[UR8][R14.64] ;  /* 0x000000080e138981 */ /* 0x000722000c1e1500 */
[----:B------:R-:W0:Y:S01]  /*16520*/  S2R R28, SR_TID.X ;  /* 0x00000000001c7919 */ /* 0x000e220000002100 */
[----:B------:R-:W-:Y:S02]  /*16530*/  PRMT R21, RZ, 0x7610, R21 ;  /* 0x00007610ff157816 */ /* 0x000fe40000000015 */
[----:B------:R-:W-:Y:S02]  /*16540*/  PRMT R23, RZ, 0x7610, R23 ;  /* 0x00007610ff177816 */ /* 0x000fe40000000017 */
[----:B------:R-:W-:-:S02]  /*16550*/  PRMT R24, RZ, 0x7610, R24 ;  /* 0x00007610ff187816 */ /* 0x000fc40000000018 */
[----:B------:R-:W-:Y:S02]  /*16560*/  PRMT R25, RZ, 0x7610, R25 ;  /* 0x00007610ff197816 */ /* 0x000fe40000000019 */
[----:B0-----:R-:W-:Y:S01]  /*16570*/  LOP3.LUT R28, R28, 0x3f, RZ, 0xc0, !PT ;  /* 0x0000003f1c1c7812 */ /* 0x001fe200078ec0ff */
[----:B---3--:R-:W-:Y:S02]  /*16580*/  @!P0 IMAD.MOV.U32 R14, RZ, RZ, R0 ;  /* 0x000000ffff0e8224 */ /* 0x008fe400078e0000 */
[----:B------:R-:W3:Y:S04]  /*16590*/  LDL.LU R0, [R1+0x43c] ;  /* 0x00043c0001007983 */ /* 0x000ee80000300800 */
[----:B------:R-:W3:Y:S01]  /*165a0*/  LDL.LU R8, [R1+0x3fc] ;  /* 0x0003fc0001087983 */ /* 0x000ee20000300800 */
[----:B--2---:R-:W-:-:S02]  /*165b0*/  @!P0 IMAD.MOV.U32 R15, RZ, RZ, R3 ;  /* 0x000000ffff0f8224 */ /* 0x004fc400078e0003 */
[----:B------:R-:W-:Y:S01]  /*165c0*/  IMAD.SHL.U32 R28, R28, 0x2, RZ ;  /* 0x000000021c1c7824 */ /* 0x000fe200078e00ff */
[----:B------:R-:W2:Y:S04]  /*165d0*/  LDL.LU R3, [R1+0x3f4] ;  /* 0x0003f40001037983 */ /* 0x000ea80000300800 */
[----:B------:R0:W2:Y:S02]  /*165e0*/  @!P0 LDG.E.U16 R21, desc[UR8][R14.64] ;  /* 0x000000080e158981 */ /* 0x0000a4000c1e1500 */
[----:B0-----:R-:W-:Y:S02]  /*165f0*/  @!P0 IMAD.MOV.U32 R14, RZ, RZ, R11 ;  /* 0x000000ffff0e8224 */ /* 0x001fe400078e000b */
[----:B------:R-:W-:-:S05]  /*16600*/  @!P0 IMAD.MOV.U32 R15, RZ, RZ, R12 ;  /* 0x000000ffff0f8224 */ /* 0x000fca00078e000c */
[----:B------:R4:W2:Y:S01]  /*16610*/  @!P0 LDG.E.U16 R23, desc[UR8][R14.64] ;  /* 0x000000080e178981 */ /* 0x0008a2000c1e1500 */
[----:B------:R-:W-:Y:S01]  /*16620*/  LOP3.LUT R22, R28, 0x60, RZ, 0x3c, !PT ;  /* 0x000000601c167812 */ /* 0x000fe200078e3cff */
[----:B----4-:R-:W-:Y:S02]  /*16630*/  @!P1 IMAD.MOV.U32 R14, RZ, RZ, R9 ;  /* 0x000000ffff0e9224 */ /* 0x010fe400078e0009 */
[----:B------:R-:W-:Y:S01]  /*16640*/  @!P1 IMAD.MOV.U32 R15, RZ, RZ, R10 ;  /* 0x000000ffff0f9224 */ /* 0x000fe200078e000a */
[----:B------:R-:W4:Y:S04]  /*16650*/  LDL.LU R9, [R1+0x3b4] ;  /* 0x0003b40001097983 */ /* 0x000f280000300800 */
[----:B------:R-:W4:Y:S04]  /*16660*/  LDL.LU R16, [R1+0x3ac] ;  /* 0x0003ac0001107983 */ /* 0x000f280000300800 */
[----:B------:R0:W4:Y:S04]  /*16670*/  @!P1 LDG.E.U16 R24, desc[UR8][R14.64] ;  /* 0x000000080e189981 */ /* 0x000128000c1e1500 */
[----:B------:R-:W-:Y:S01]  /*16680*/  STS.U16 [R22+UR4+0x2600], R27 ;  /* 0x0026001b16007988 */ /* 0x000fe20008000404 */
[----:B0-----:R-:W-:-:S02]  /*16690*/  @!P0 IMAD.MOV.U32 R14, RZ, RZ, R5 ;  /* 0x000000ffff0e8224 */ /* 0x001fc400078e0005 */
[----:B------:R-:W-:Y:S01]  /*166a0*/  @!P0 IMAD.MOV.U32 R15, RZ, RZ, R7 ;  /* 0x000000ffff0f8224 */ /* 0x000fe200078e0007 */
[----:B------:R-:W4:Y:S04]  /*166b0*/  LDL.LU R5, [R1+0x36c] ;  /* 0x00036c0001057983 */ /* 0x000f280000300800 */
[----:B------:R-:W4:Y:S04]  /*166c0*/  LDL.LU R10, [R1+0x328] ;  /* 0x00032800010a7983 */ /* 0x000f280000300800 */
[----:B------:R-:W4:Y:S04]  /*166d0*/  LDL.LU R7, [R1+0x324] ;  /* 0x0003240001077983 */ /* 0x000f280000300800 */
[----:B------:R0:W4:Y:S04]  /*166e0*/  @!P0 LDG.E.U16 R25, desc[UR8][R14.64] ;  /* 0x000000080e198981 */ /* 0x000128000c1e1500 */
[----:B------:R1:W-:Y:S04]  /*166f0*/  STS.U16 [R22+UR4+0x2680], R4 ;  /* 0x0026800416007988 */ /* 0x0003e80008000404 */
[----:B------:R0:W-:Y:S04]  /*16700*/  STS.U16 [R22+UR4+0x2e00], R2 ;  /* 0x002e000216007988 */ /* 0x0001e80008000404 */
[----:B------:R-:W4:Y:S04]  /*16710*/  LDL.LU R14, [R1+0x364] ;  /* 0x00036400010e7983 */ /* 0x000f280000300800 */
[----:B-1----:R-:W4:Y:S04]  /*16720*/  LDL.LU R4, [R1+0x2e8] ;  /* 0x0002e80001047983 */ /* 0x002f280000300800 */
[----:B------:R-:W4:Y:S04]  /*16730*/  LDL.LU R15, [R1+0x2e4] ;  /* 0x0002e400010f7983 */ /* 0x000f280000300800 */
[----:B0-----:R-:W4:Y:S04]  /*16740*/  LDL.LU R2, [R1+0x2a8] ;  /* 0x0002a80001027983 */ /* 0x001f280000300800 */
[----:B------:R-:W4:Y:S04]  /*16750*/  LDL.LU R18, [R1+0x14c] ;  /* 0x00014c0001127983 */ /* 0x000f280000300800 */
[----:B------:R-:W4:Y:S04]  /*16760*/  LDL.LU R20, [R1+0x134] ;  /* 0x0001340001147983 */ /* 0x000f280000300800 */
[----:B------:R0:W-:Y:S04]  /*16770*/  STS.U16 [R22+UR4+0x2e80], R6 ;  /* 0x002e800616007988 */ /* 0x0001e80008000404 */
[----:B------:R-:W4:Y:S04]  /*16780*/  LDL.LU R27, [R1+0x12c] ;  /* 0x00012c00011b7983 */ /* 0x000f280000300800 */
[----:B0-----:R-:W4:Y:S04]  /*16790*/  LDL.LU R6, [R1+0x114] ;  /* 0x0001140001067983 */ /* 0x001f280000300800 */
[----:B------:R-:W-:Y:S04]  /*167a0*/  STS.U16 [R22+UR4+0x3600], R29 ;  /* 0x0036001d16007988 */ /* 0x000fe80008000404 */
[----:B---3--:R-:W-:Y:S04]  /*167b0*/  STS.U16 [R22+UR4+0x3680], R0 ;  /* 0x0036800016007988 */ /* 0x008fe80008000404 */
[----:B------:R0:W-:Y:S04]  /*167c0*/  STS.U16 [R22+UR4+0x3e00], R8 ;  /* 0x003e000816007988 */ /* 0x0001e80008000404 */
[----:B0-----:R-:W3:Y:S04]  /*167d0*/  LDL.LU R8, [R1+0x10c] ;  /* 0x00010c0001087983 */ /* 0x001ee80000300800 */
[----:B------:R-:W3:Y:S04]  /*167e0*/  LDL.LU R12, [R1+0xfc] ;  /* 0x0000fc00010c7983 */ /* 0x000ee80000300800 */
[----:B------:R-:W3:Y:S04]  /*167f0*/  LDL.LU R11, [R1+0xf8] ;  /* 0x0000f800010b7983 */ /* 0x000ee80000300800 */
[----:B------:R-:W3:Y:S04]  /*16800*/  LDL.LU R26, [R1+0x4b8] ;  /* 0x0004b800011a7983 */ /* 0x000ee80000300800 */
[----:B------:R-:W3:Y:S04]  /*16810*/  LDL.LU R29, [R1+0x4b4] ;  /* 0x0004b400011d7983 */ /* 0x000ee80000300800 */
[----:B--2---:R0:W-:Y:S04]  /*16820*/  STS.U16 [R22+UR4+0x3e80], R3 ;  /* 0x003e800316007988 */ /* 0x0041e80008000404 */
[----:B------:R-:W2:Y:S04]  /*16830*/  LDL.LU R0, [R1+0x4b0] ;  /* 0x0004b00001007983 */ /* 0x000ea80000300800 */
[----:B0-----:R-:W2:Y:S04]  /*16840*/  LDL.LU R3, [R1+0x4ac] ;  /* 0x0004ac0001037983 */ /* 0x001ea80000300800 */
[----:B----4-:R0:W-:Y:S04]  /*16850*/  STS.U16 [R22+UR4+0x4600], R9 ;  /* 0x0046000916007988 */ /* 0x0101e80008000404 */
[----:B------:R1:W-:Y:S04]  /*16860*/  STS.U16 [R22+UR4+0x4680], R16 ;  /* 0x0046801016007988 */ /* 0x0003e80008000404 */
[----:B0-----:R-:W4:Y:S04]  /*16870*/  LDL.LU R9, [R1+0x4a8] ;  /* 0x0004a80001097983 */ /* 0x001f280000300800 */
[----:B-1----:R-:W4:Y:S04]  /*16880*/  LDL.LU R16, [R1+0x4a4] ;  /* 0x0004a40001107983 */ /* 0x002f280000300800 */
[----:B------:R0:W-:Y:S04]  /*16890*/  STS.U16 [R22+UR4+0x4e00], R5 ;  /* 0x004e000516007988 */ /* 0x0001e80008000404 */
[----:B0-----:R-:W4:Y:S04]  /*168a0*/  LDL.LU R5, [R1+0x4a0] ;  /* 0x0004a00001057983 */ /* 0x001f280000300800 */
[----:B------:R-:W-:Y:S04]  /*168b0*/  STS.U16 [R22+UR4+0x4e80], R14 ;  /* 0x004e800e16007988 */ /* 0x000fe80008000404 */
[----:B------:R0:W-:Y:S04]  /*168c0*/  STS.U16 [R22+UR4+0x5600], R10 ;  /* 0x0056000a16007988 */ /* 0x0001e80008000404 */
[----:B------:R1:W-:Y:S04]  /*168d0*/  STS.U16 [R22+UR4+0x5680], R7 ;  /* 0x0056800716007988 */ /* 0x0003e80008000404 */
[----:B------:R1:W-:Y:S04]  /*168e0*/  STS.U16 [R22+UR4+0x5e00], R4 ;  /* 0x005e000416007988 */ /* 0x0003e80008000404 */
[----:B------:R-:W-:Y:S04]  /*168f0*/  STS.U16 [R22+UR4+0x5e80], R15 ;  /* 0x005e800f16007988 */ /* 0x000fe80008000404 */
[----:B------:R1:W-:Y:S04]  /*16900*/  STS.U16 [R22+UR4+0x6600], R2 ;  /* 0x0066000216007988 */ /* 0x0003e80008000404 */
[----:B------:R-:W-:Y:S04]  /*16910*/  STS.U16 [R22+UR4+0x6680], R18 ;  /* 0x0066801216007988 */ /* 0x000fe80008000404 */
[----:B0-----:R-:W4:Y:S04]  /*16920*/  LDL.LU R10, [R1+0x49c] ;  /* 0x00049c00010a7983 */ /* 0x001f280000300800 */
[----:B-1----:R-:W4:Y:S04]  /*16930*/  LDL.LU R7, [R1+0x490] ;  /* 0x0004900001077983 */ /* 0x002f280000300800 */
[----:B------:R-:W4:Y:S04]  /*16940*/  LDL.LU R4, [R1+0x48c] ;  /* 0x00048c0001047983 */ /* 0x000f280000300800 */
[----:B------:R-:W-:Y:S04]  /*16950*/  STS.U16 [R22+UR4+0x6e00], R20 ;  /* 0x006e001416007988 */ /* 0x000fe80008000404 */
[----:B------:R-:W4:Y:S04]  /*16960*/  LDL.LU R2, [R1+0x480] ;  /* 0x0004800001027983 */ /* 0x000f280000300800 */
[----:B------:R0:W-:Y:S04]  /*16970*/  STS.U16 [R22+UR4+0x6e80], R27 ;  /* 0x006e801b16007988 */ /* 0x0001e80008000404 */
[----:B------:R1:W-:Y:S04]  /*16980*/  STS.U16 [R22+UR4+0x7600], R6 ;  /* 0x0076000616007988 */ /* 0x0003e80008000404 */
[----:B0-----:R-:W4:Y:S04]  /*16990*/  LDL.LU R27, [R1+0x47c] ;  /* 0x00047c00011b7983 */ /* 0x001f280000300800 */
[----:B-1----:R-:W4:Y:S04]  /*169a0*/  LDL.LU R6, [R1+0x438] ;  /* 0x0004380001067983 */ /* 0x002f280000300800 */
[----:B---3--:R0:W-:Y:S04]  /*169b0*/  STS.U16 [R22+UR4+0x7680], R8 ;  /* 0x0076800816007988 */ /* 0x0081e80008000404 */
[----:B0-----:R-:W3:Y:S01]  /*169c0*/  LDL.LU R8, [R1+0x434] ;  /* 0x0004340001087983 */ /* 0x001ee20000300800 */
[----:B------:R-:W-:-:S03]  /*169d0*/  LOP3.LUT R14, R28, 0x70, RZ, 0x3c, !PT ;  /* 0x000000701c0e7812 */ /* 0x000fc600078e3cff */
[----:B------:R-:W-:Y:S04]  /*169e0*/  STS.U16 [R22+UR4+0x7e00], R12 ;  /* 0x007e000c16007988 */ /* 0x000fe80008000404 */
[----:B------:R-:W-:Y:S04]  /*169f0*/  STS.U16 [R22+UR4+0x7e80], R11 ;  /* 0x007e800b16007988 */ /* 0x000fe80008000404 */
[----:B------:R-:W-:Y:S04]  /*16a00*/  STS.U16 [R14+UR4+0x700], R26 ;  /* 0x0007001a0e007988 */ /* 0x000fe80008000404 */
[----:B------:R-:W-:Y:S04]  /*16a10*/  STS.U16 [R14+UR4+0x780], R29 ;  /* 0x0007801d0e007988 */ /* 0x000fe80008000404 */
[----:B--2---:R0:W-:Y:S04]  /*16a20*/  STS.U16 [R14+UR4+0xf00], R0 ;  /* 0x000f00000e007988 */ /* 0x0041e80008000404 */
[----:B------:R1:W-:Y:S04]  /*16a30*/  STS.U16 [R14+UR4+0xf80], R3 ;  /* 0x000f80030e007988 */ /* 0x0003e80008000404 */
[----:B0-----:R-:W2:Y:S04]  /*16a40*/  LDL.LU R0, [R1+0x3f0] ;  /* 0x0003f00001007983 */ /* 0x001ea80000300800 */
[----:B-1----:R-:W2:Y:S04]  /*16a50*/  LDL.LU R3, [R1+0x3ec] ;  /* 0x0003ec0001037983 */ /* 0x002ea80000300800 */
[----:B----4-:R-:W-:Y:S04]  /*16a60*/  STS.U16 [R14+UR4+0x1700], R9 ;  /* 0x001700090e007988 */ /* 0x010fe80008000404 */
[----:B------:R0:W-:Y:S04]  /*16a70*/  STS.U16 [R14+UR4+0x1780], R16 ;  /* 0x001780100e007988 */ /* 0x0001e80008000404 */
[----:B0-----:R-:W4:Y:S04]  /*16a80*/  LDL.LU R16, [R1+0x3a8] ;  /* 0x0003a80001107983 */ /* 0x001f280000300800 */
[----:B------:R-:W4:Y:S04]  /*16a90*/  LDL.LU R18, [R1+0x3a4] ;  /* 0x0003a40001127983 */ /* 0x000f280000300800 */
[----:B------:R-:W4:Y:S04]  /*16aa0*/  LDL.LU R9, [R1+0x360] ;  /* 0x0003600001097983 */ /* 0x000f280000300800 */
[----:B------:R0:W-:Y:S04]  /*16ab0*/  STS.U16 [R14+UR4+0x1f00], R5 ;  /* 0x001f00050e007988 */ /* 0x0001e80008000404 */
[----:B0-----:R-:W4:Y:S04]  /*16ac0*/  LDL.LU R5, [R1+0x35c] ;  /* 0x00035c0001057983 */ /* 0x001f280000300800 */
[----:B------:R-:W-:Y:S04]  /*16ad0*/  STS.U16 [R14+UR4+0x1f80], R10 ;  /* 0x001f800a0e007988 */ /* 0x000fe80008000404 */
[----:B------:R0:W-:Y:S04]  /*16ae0*/  STS.U16 [R14+UR4+0x2700], R7 ;  /* 0x002700070e007988 */ /* 0x0001e80008000404 */
[----:B------:R1:W-:Y:S04]  /*16af0*/  STS.U16 [R14+UR4+0x2780], R4 ;  /* 0x002780040e007988 */ /* 0x0003e80008000404 */
[----:B------:R1:W-:Y:S04]  /*16b00*/  STS.U16 [R14+UR4+0x2f00], R2 ;  /* 0x002f00020e007988 */ /* 0x0003e80008000404 */
[----:B0-----:R-:W4:Y:S04]  /*16b10*/  LDL.LU R7, [R1+0x320] ;  /* 0x0003200001077983 */ /* 0x001f280000300800 */
[----:B------:R-:W4:Y:S04]  /*16b20*/  LDL.LU R20, [R1+0x31c] ;  /* 0x00031c0001147983 */ /* 0x000f280000300800 */
[----:B------:R-:W4:Y:S04]  /*16b30*/  LDL.LU R15, [R1+0x2e0] ;  /* 0x0002e000010f7983 */ /* 0x000f280000300800 */
[----:B------:R-:W4:Y:S04]  /*16b40*/  LDL.LU R12, [R1+0x2dc] ;  /* 0x0002dc00010c7983 */ /* 0x000f280000300800 */
[----:B------:R-:W4:Y:S04]  /*16b50*/  LDL.LU R22, [R1+0x144] ;  /* 0x0001440001167983 */ /* 0x000f280000300800 */
[----:B------:R-:W4:Y:S04]  /*16b60*/  LDL.LU R11, [R1+0x13c] ;  /* 0x00013c00010b7983 */ /* 0x000f280000300800 */
[----:B-1----:R-:W4:Y:S04]  /*16b70*/  LDL.LU R4, [R1+0x124] ;  /* 0x0001240001047983 */ /* 0x002f280000300800 */
[----:B------:R-:W-:Y:S04]  /*16b80*/  STS.U16 [R14+UR4+0x2f80], R27 ;  /* 0x002f801b0e007988 */ /* 0x000fe80008000404 */
[----:B------:R-:W4:Y:S04]  /*16b90*/  LDL.LU R2, [R1+0x11c] ;  /* 0x00011c0001027983 */ /* 0x000f280000300800 */
[----:B------:R0:W-:Y:S04]  /*16ba0*/  STS.U16 [R14+UR4+0x3700], R6 ;  /* 0x003700060e007988 */ /* 0x0001e80008000404 */
[----:B0-----:R-:W4:Y:S04]  /*16bb0*/  LDL.LU R6, [R1+0x104] ;  /* 0x0001040001067983 */ /* 0x001f280000300800 */
[----:B------:R-:W4:Y:S04]  /*16bc0*/  LDL.LU R26, [R1+0x100] ;  /* 0x00010000011a7983 */ /* 0x000f280000300800 */
[----:B------:R-:W4:Y:S04]  /*16bd0*/  LDL.LU R29, [R1+0xf4] ;  /* 0x0000f400011d7983 */ /* 0x000f280000300800 */
[----:B------:R-:W4:Y:S04]  /*16be0*/  LDL.LU R28, [R1+0xec] ;  /* 0x0000ec00011c7983 */ /* 0x000f280000300800 */
[----:B------:R-:W4:Y:S04]  /*16bf0*/  LDL.LU R10, [R1+0xc8] ;  /* 0x0000c800010a7983 */ /* 0x000f280000300800 */
[----:B------:R-:W4:Y:S04]  /*16c00*/  LDL.LU R27, [R1+0xa8] ;  /* 0x0000a800011b7983 */ /* 0x000f280000300800 */
[----:B---3--:R0:W-:Y:S04]  /*16c10*/  STS.U16 [R14+UR4+0x3780], R8 ;  /* 0x003780080e007988 */ /* 0x0081e80008000404 */
[----:B0-----:R-:W3:Y:S04]  /*16c20*/  LDL.LU R8, [R1+0x68] ;  /* 0x0000680001087983 */ /* 0x001ee80000300800 */
[----:B--2---:R0:W-:Y:S04]  /*16c30*/  STS.U16 [R14+UR4+0x3f00], R0 ;  /* 0x003f00000e007988 */ /* 0x0041e80008000404 */
[----:B------:R1:W-:Y:S04]  /*16c40*/  STS.U16 [R14+UR4+0x3f80], R3 ;  /* 0x003f80030e007988 */ /* 0x0003e80008000404 */
[----:B0-----:R-:W2:Y:S04]  /*16c50*/  LDL.LU R0, [R1+0x38] ;  /* 0x0000380001007983 */ /* 0x001ea80000300800 */
[----:B-1----:R-:W2:Y:S04]  /*16c60*/  LDL.LU R3, [R1+0x18] ;  /* 0x0000180001037983 */ /* 0x002ea80000300800 */
[----:B----4-:R0:W-:Y:S04]  /*16c70*/  STS.U16 [R14+UR4+0x4700], R16 ;  /* 0x004700100e007988 */ /* 0x0101e80008000404 */
[----:B------:R1:W-:Y:S04]  /*16c80*/  STS.U16 [R14+UR4+0x4780], R18 ;  /* 0x004780120e007988 */ /* 0x0003e80008000404 */
[----:B------:R4:W-:Y:S04]  /*16c90*/  STS.U16 [R14+UR4+0x4f00], R9 ;  /* 0x004f00090e007988 */ /* 0x0009e80008000404 */
[----:B0-----:R-:W2:Y:S04]  /*16ca0*/  LDL.LU R16, [R1+0x4] ;  /* 0x0000040001107983 */ /* 0x001ea80000300800 */
[----:B-1----:R-:W2:Y:S04]  /*16cb0*/  LDL.LU R18, [R1+0x197c] ;  /* 0x00197c0001127983 */ /* 0x002ea80000300800 */
[----:B----4-:R-:W4:Y:S04]  /*16cc0*/  LDL.LU R9, [R1+0x34] ;  /* 0x0000340001097983 */ /* 0x010f280000300800 */
[----:B------:R0:W-:Y:S04]  /*16cd0*/  STS.U16 [R14+UR4+0x4f80], R5 ;  /* 0x004f80050e007988 */ /* 0x0001e80008000404 */
[----:B0-----:R-:W4:Y:S04]  /*16ce0*/  LDL.LU R5, [R1+0xc4] ;  /* 0x0000c40001057983 */ /* 0x001f280000300800 */
[----:B------:R0:W-:Y:S04]  /*16cf0*/  STS.U16 [R14+UR4+0x5700], R7 ;  /* 0x005700070e007988 */ /* 0x0001e80008000404 */
[----:B------:R1:W-:Y:S04]  /*16d00*/  STS.U16 [R14+UR4+0x5780], R20 ;  /* 0x005780140e007988 */ /* 0x0003e80008000404 */
        /* <DEDUP_REMOVED lines=8> */
[----:B------:R-:W4:Y:S04]  /*16d90*/  LDL.LU R15, [R1+0x64] ;  /* 0x00006400010f7983 */ /* 0x000f280000300800 */
[----:B------:R-:W4:Y:S04]  /*16da0*/  LDL.LU R12, [R1+0x1974] ;  /* 0x00197400010c7983 */ /* 0x000f280000300800 */
[----:B------:R-:W4:Y:S04]  /*16db0*/  LDL.LU R22, [R1+0x1970] ;  /* 0x0019700001167983 */ /* 0x000f280000300800 */
[----:B------:R-:W4:Y:S04]  /*16dc0*/  LDL.LU R11, [R1+0x196c] ;  /* 0x00196c00010b7983 */ /* 0x000f280000300800 */
[----:B------:R-:W4:Y:S04]  /*16dd0*/  LDL.LU R4, [R1+0x30] ;  /* 0x0000300001047983 */ /* 0x000f280000300800 */
[----:B------:R-:W4:Y:S04]  /*16de0*/  LDL.LU R2, [R1+0xc0] ;  /* 0x0000c00001027983 */ /* 0x000f280000300800 */
[----:B------:R0:W-:Y:S04]  /*16df0*/  STS.U16 [R14+UR4+0x7700], R6 ;  /* 0x007700060e007988 */ /* 0x0001e80008000404 */
[----:B------:R-:W-:Y:S04]  /*16e00*/  STS.U16 [R14+UR4+0x7780], R26 ;  /* 0x0077801a0e007988 */ /* 0x000fe80008000404 */
[----:B------:R-:W-:Y:S04]  /*16e10*/  STS.U16 [R14+UR4+0x7f00], R29 ;  /* 0x007f001d0e007988 */ /* 0x000fe80008000404 */
[----:B------:R1:W-:Y:S04]  /*16e20*/  STS.U16 [R14+UR4+0x7f80], R28 ;  /* 0x007f801c0e007988 */ /* 0x0003e80008000404 */
[----:B0-----:R-:W4:Y:S01]  /*16e30*/  LDL.LU R6, [R1+0xa0] ;  /* 0x0000a00001067983 */ /* 0x001f220000300800 */
[----:B-1----:R-:W0:Y:S03]  /*16e40*/  S2R R28, SR_TID.X ;  /* 0x00000000001c7919 */ /* 0x002e260000002100 */
[----:B------:R-:W4:Y:S04]  /*16e50*/  LDL.LU R26, [R1+0x1968] ;  /* 0x00196800011a7983 */ /* 0x000f280000300800 */
[----:B------:R-:W4:Y:S01]  /*16e60*/  LDL.LU R29, [R1+0x1964] ;  /* 0x00196400011d7983 */ /* 0x000f220000300800 */
[----:B0-----:R-:W-:-:S05]  /*16e70*/  LOP3.LUT R28, R28, 0x3f, RZ, 0xc0, !PT ;  /* 0x0000003f1c1c7812 */ /* 0x001fca00078ec0ff */
[----:B------:R-:W-:-:S05]  /*16e80*/  IMAD.SHL.U32 R28, R28, 0x2, RZ ;  /* 0x000000021c1c7824 */ /* 0x000fca00078e00ff */
[----:B------:R0:W-:Y:S04]  /*16e90*/  STS.U16 [R28+UR4+0x8080], R10 ;  /* 0x0080800a1c007988 */ /* 0x0001e80008000404 */
[----:B------:R1:W-:Y:S04]  /*16ea0*/  STS.U16 [R28+UR4+0x8880], R27 ;  /* 0x0088801b1c007988 */ /* 0x0003e80008000404 */
[----:B0-----:R-:W4:Y:S04]  /*16eb0*/  LDL.LU R10, [R1+0x1960] ;  /* 0x00196000010a7983 */ /* 0x001f280000300800 */
[----:B-1----:R-:W4:Y:S04]  /*16ec0*/  LDL.LU R27, [R1+0x195c] ;  /* 0x00195c00011b7983 */ /* 0x002f280000300800 */
[----:B---3--:R0:W-:Y:S04]  /*16ed0*/  STS.U16 [R28+UR4+0x9080], R8 ;  /* 0x009080081c007988 */ /* 0x0081e80008000404 */
[----:B0-----:R-:W3:Y:S04]  /*16ee0*/  LDL.LU R8, [R1+0x1958] ;  /* 0x0019580001087983 */ /* 0x001ee80000300800 */
[----:B--2---:R-:W-:Y:S04]  /*16ef0*/  STS.U16 [R28+UR4+0x8000], R0 ;  /* 0x008000001c007988 */ /* 0x004fe80008000404 */
[----:B------:R-:W-:Y:S04]  /*16f00*/  STS.U16 [R28+UR4+0x9000], R16 ;  /* 0x009000101c007988 */ /* 0x000fe80008000404 */
[----:B---3--:R0:W-:Y:S04]  /*16f10*/  STS.U16 [R28+UR4+0x9880], R8 ;  /* 0x009880081c007988 */ /* 0x0081e80008000404 */
[----:B0-----:R-:W2:Y:S04]  /*16f20*/  LDL.LU R8, [R1+0x9c] ;  /* 0x00009c0001087983 */ /* 0x001ea80000300800 */
[----:B------:R-:W3:Y:S04]  /*16f30*/  LDL.LU R0, [R1+0x1954] ;  /* 0x0019540001007983 */ /* 0x000ee80000300800 */
[----:B------:R-:W4:Y:S04]  /*16f40*/  LDL.LU R16, [R1+0x1950] ;  /* 0x0019500001107983 */ /* 0x000f280000300800 */
[----:B------:R0:W-:Y:S02]  /*16f50*/  STS.U16 [R28+UR4+0x8800], R3 ;  /* 0x008800031c007988 */ /* 0x0001e40008000404 */
[----:B0-----:R-:W-:-:S02]  /*16f60*/  LOP3.LUT R3, R28, 0x10, RZ, 0x3c, !PT ;  /* 0x000000101c037812 */ /* 0x001fc400078e3cff */
[----:B----4-:R0:W-:Y:S04]  /*16f70*/  STS.U16 [R28+UR4+0x9800], R16 ;  /* 0x009800101c007988 */ /* 0x0101e80008000404 */
[----:B------:R1:W-:Y:S04]  /*16f80*/  STS.U16 [R3+UR4+0x8100], R9 ;  /* 0x0081000903007988 */ /* 0x0003e80008000404 */
[----:B------:R4:W-:Y:S04]  /*16f90*/  STS.U16 [R3+UR4+0x8180], R5 ;  /* 0x0081800503007988 */ /* 0x0009e80008000404 */
[----:B------:R2:W-:Y:S04]  /*16fa0*/  STS.U16 [R3+UR4+0x8900], R7 ;  /* 0x0089000703007988 */ /* 0x0005e80008000404 */
[----:B0-----:R-:W3:Y:S04]  /*16fb0*/  LDL.LU R16, [R1+0xa4] ;  /* 0x0000a40001107983 */ /* 0x001ee80000300800 */
[----:B------:R-:W3:Y:S04]  /*16fc0*/  LDL.LU R28, [R1+0xbc] ;  /* 0x0000bc00011c7983 */ /* 0x000ee80000300800 */
[----:B-1----:R-:W3:Y:S04]  /*16fd0*/  LDL.LU R9, [R1+0x194c] ;  /* 0x00194c0001097983 */ /* 0x002ee80000300800 */
[----:B----4-:R-:W4:Y:S04]  /*16fe0*/  LDL.LU R5, [R1+0x4c] ;  /* 0x00004c0001057983 */ /* 0x010f280000300800 */
[----:B--2---:R-:W2:Y:S04]  /*16ff0*/  LDL.LU R7, [R1+0x1948] ;  /* 0x0019480001077983 */ /* 0x004ea80000300800 */
[----:B---3--:R-:W-:Y:S04]  /*17000*/  STS.U16 [R3+UR4+0x8980], R16 ;  /* 0x0089801003007988 */ /* 0x008fe80008000404 */
[----:B--2---:R0:W-:Y:S04]  /*17010*/  STS.U16 [R3+UR4+0x9100], R7 ;  /* 0x0091000703007988 */ /* 0x0041e80008000404 */
[----:B0-----:R-:W2:Y:S01]  /*17020*/  LDL.LU R7, [R1+0x1944] ;  /* 0x0019440001077983 */ /* 0x001ea20000300800 */
[----:B------:R-:W0:Y:S03]  /*17030*/  S2R R16, SR_TID.X ;  /* 0x0000000000107919 */ /* 0x000e260000002100 */
[----:B------:R1:W-:Y:S04]  /*17040*/  STS.U16 [R3+UR4+0x9180], R15 ;  /* 0x0091800f03007988 */ /* 0x0003e80008000404 */
[----:B-1----:R-:W3:Y:S01]  /*17050*/  LDL.LU R15, [R1+0xb8] ;  /* 0x0000b800010f7983 */ /* 0x002ee20000300800 */
[----:B0-----:R-:W-:-:S03]  /*17060*/  LOP3.LUT R16, R16, 0x3f, RZ, 0xc0, !PT ;  /* 0x0000003f10107812 */ /* 0x001fc600078ec0ff */
[----:B--2---:R0:W-:Y:S04]  /*17070*/  STS.U16 [R3+UR4+0x9980], R7 ;  /* 0x0099800703007988 */ /* 0x0041e80008000404 */
[----:B------:R1:W-:Y:S04]  /*17080*/  STS.U16 [R3+UR4+0x9900], R9 ;  /* 0x0099000903007988 */ /* 0x0003e80008000404 */
[----:B0-----:R-:W2:Y:S01]  /*17090*/  LDL.LU R7, [R1+0x2c] ;  /* 0x00002c0001077983 */ /* 0x001ea20000300800 */
[----:B-1----:R-:W-:-:S03]  /*170a0*/  IMAD.SHL.U32 R9, R16, 0x2, RZ ;  /* 0x0000000210097824 */ /* 0x002fc600078e00ff */
[----:B------:R-:W4:Y:S02]  /*170b0*/  LDL.LU R3, [R1+0x1940] ;  /* 0x0019400001037983 */ /* 0x000f240000300800 */
[----:B------:R-:W-:-:S05]  /*170c0*/  LOP3.LUT R9, R9, 0x20, RZ, 0x3c, !PT ;  /* 0x0000002009097812 */ /* 0x000fca00078e3cff */
[----:B------:R0:W-:Y:S04]  /*170d0*/  STS.U16 [R9+UR4+0x8200], R4 ;  /* 0x0082000409007988 */ /* 0x0001e80008000404 */
[----:B0-----:R-:W3:Y:S04]  /*170e0*/  LDL.LU R4, [R1+0x193c] ;  /* 0x00193c0001047983 */ /* 0x001ee80000300800 */
[----:B------:R0:W-:Y:S04]  /*170f0*/  STS.U16 [R9+UR4+0x8280], R2 ;  /* 0x0082800209007988 */ /* 0x0001e80008000404 */
[----:B0-----:R-:W4:Y:S04]  /*17100*/  LDL.LU R2, [R1+0x1938] ;  /* 0x0019380001027983 */ /* 0x001f280000300800 */
[----:B---3--:R0:W-:Y:S04]  /*17110*/  STS.U16 [R9+UR4+0x8a00], R4 ;  /* 0x008a000409007988 */ /* 0x0081e80008000404 */
[----:B------:R1:W-:Y:S04]  /*17120*/  STS.U16 [R9+UR4+0x8a80], R6 ;  /* 0x008a800609007988 */ /* 0x0003e80008000404 */
[----:B------:R3:W-:Y:S04]  /*17130*/  STS.U16 [R9+UR4+0x9200], R27 ;  /* 0x0092001b09007988 */ /* 0x0007e80008000404 */
[----:B0-----:R-:W4:Y:S04]  /*17140*/  LDL.LU R4, [R1+0x1934] ;  /* 0x0019340001047983 */ /* 0x001f280000300800 */
[----:B-1----:R-:W2:Y:S04]  /*17150*/  LDL.LU R6, [R1+0x1930] ;  /* 0x0019300001067983 */ /* 0x002ea80000300800 */
[----:B---3--:R-:W3:Y:S01]  /*17160*/  LDL.LU R27, [R1+0x60] ;  /* 0x00006000011b7983 */ /* 0x008ee20000300800 */
[----:B------:R-:W-:-:S05]  /*17170*/  IMAD.SHL.U32 R16, R16, 0x2, RZ ;  /* 0x0000000210107824 */ /* 0x000fca00078e00ff */
[----:B------:R-:W-:Y:S01]  /*17180*/  LOP3.LUT R16, R16, 0x30, RZ, 0x3c, !PT ;  /* 0x0000003010107812 */ /* 0x000fe200078e3cff */
[----:B---3--:R-:W-:Y:S04]  /*17190*/  STS.U16 [R9+UR4+0x9280], R27 ;  /* 0x0092801b09007988 */ /* 0x008fe80008000404 */
[----:B--2---:R-:W-:Y:S04]  /*171a0*/  STS.U16 [R9+UR4+0x9a80], R6 ;  /* 0x009a800609007988 */ /* 0x004fe80008000404 */
[----:B------:R0:W-:Y:S04]  /*171b0*/  STS.U16 [R9+UR4+0x9a00], R10 ;  /* 0x009a000a09007988 */ /* 0x0001e80008000404 */
[----:B------:R-:W-:Y:S04]  /*171c0*/  STS.U16 [R16+UR4+0x8300], R7 ;  /* 0x0083000710007988 */ /* 0x000fe80008000404 */
[----:B------:R-:W-:Y:S04]  /*171d0*/  STS.U16 [R16+UR4+0x8380], R28 ;  /* 0x0083801c10007988 */ /* 0x000fe80008000404 */
[----:B----4-:R1:W-:Y:S04]  /*171e0*/  STS.U16 [R16+UR4+0x8b00], R3 ;  /* 0x008b000310007988 */ /* 0x0103e80008000404 */
[----:B------:R-:W-:Y:S04]  /*171f0*/  STS.U16 [R16+UR4+0x8b80], R8 ;  /* 0x008b800810007988 */ /* 0x000fe80008000404 */
[----:B0-----:R-:W2:Y:S04]  /*17200*/  LDL.LU R10, [R1+0x98] ;  /* 0x00009800010a7983 */ /* 0x001ea80000300800 */
[----:B------:R-:W3:Y:S04]  /*17210*/  LDL.LU R6, [R1+0x20] ;  /* 0x0000200001067983 */ /* 0x000ee80000300800 */
[----:B------:R-:W4:Y:S04]  /*17220*/  LDL.LU R27, [R1+0xb0] ;  /* 0x0000b000011b7983 */ /* 0x000f280000300800 */
[----:B-1----:R-:W3:Y:S04]  /*17230*/  LDL.LU R3, [R1+0x192c] ;  /* 0x00192c0001037983 */ /* 0x002ee80000300800 */
[----:B------:R-:W4:Y:S04]  /*17240*/  LDL.LU R9, [R1+0x90] ;  /* 0x0000900001097983 */ /* 0x000f280000300800 */
[----:B------:R-:W4:Y:S04]  /*17250*/  LDL.LU R7, [R1+0x40] ;  /* 0x0000400001077983 */ /* 0x000f280000300800 */
[----:B------:R-:W4:Y:S04]  /*17260*/  LDL.LU R28, [R1+0x1c] ;  /* 0x00001c00011c7983 */ /* 0x000f280000300800 */
[----:B------:R0:W-:Y:S04]  /*17270*/  STS.U16 [R16+UR4+0x9300], R26 ;  /* 0x0093001a10007988 */ /* 0x0001e80008000404 */
[----:B------:R1:W-:Y:S04]  /*17280*/  STS.U16 [R16+UR4+0x9380], R5 ;  /* 0x0093800510007988 */ /* 0x0003e80008000404 */
[----:B0-----:R-:W3:Y:S04]  /*17290*/  LDL.LU R26, [R1+0x94] ;  /* 0x00009400011a7983 */ /* 0x001ee80000300800 */
[----:B-1----:R-:W2:Y:S01]  /*172a0*/  LDL.LU R5, [R1+0x1928] ;  /* 0x0019280001057983 */ /* 0x002ea20000300800 */
[----:B------:R-:W0:Y:S02]  /*172b0*/  S2R R8, SR_TID.X ;  /* 0x0000000000087919 */ /* 0x000e240000002100 */
[----:B0-----:R-:W-:Y:S01]  /*172c0*/  LOP3.LUT R8, R8, 0x3f, RZ, 0xc0, !PT ;  /* 0x0000003f08087812 */ /* 0x001fe200078ec0ff */
[----:B--2---:R0:W-:Y:S04]  /*172d0*/  STS.U16 [R16+UR4+0x9b80], R5 ;  /* 0x009b800510007988 */ /* 0x0041e80008000404 */
[----:B------:R1:W-:Y:S04]  /*172e0*/  STS.U16 [R16+UR4+0x9b00], R11 ;  /* 0x009b000b10007988 */ /* 0x0003e80008000404 */
[----:B0-----:R-:W2:Y:S01]  /*172f0*/  LDL.LU R5, [R1+0xb4] ;  /* 0x0000b40001057983 */ /* 0x001ea20000300800 */
[----:B-1----:R-:W-:-:S05]  /*17300*/  IMAD.SHL.U32 R11, R8, 0x2, RZ ;  /* 0x00000002080b7824 */ /* 0x002fca00078e00ff */
[----:B------:R-:W-:-:S05]  /*17310*/  LOP3.LUT R11, R11, 0x40, RZ, 0x3c, !PT ;  /* 0x000000400b0b7812 */ /* 0x000fca00078e3cff */
[----:B------:R0:W-:Y:S04]  /*17320*/  STS.U16 [R11+UR4+0x8400], R4 ;  /* 0x008400040b007988 */ /* 0x0001e80008000404 */
[----:B------:R1:W-:Y:S04]  /*17330*/  STS.U16 [R11+UR4+0x8480], R15 ;  /* 0x0084800f0b007988 */ /* 0x0003e80008000404 */
[----:B------:R4:W-:Y:S04]  /*17340*/  STS.U16 [R11+UR4+0x8c00], R0 ;  /* 0x008c00000b007988 */ /* 0x0009e80008000404 */
[----:B------:R-:W-:Y:S04]  /*17350*/  STS.U16 [R11+UR4+0x8c80], R10 ;  /* 0x008c800a0b007988 */ /* 0x000fe80008000404 */
[----:B------:R3:W-:Y:S04]  /*17360*/  STS.U16 [R11+UR4+0x9400], R22 ;  /* 0x009400160b007988 */ /* 0x0007e80008000404 */
[----:B0-----:R-:W2:Y:S04]  /*17370*/  LDL.LU R4, [R1+0x1924] ;  /* 0x0019240001047983 */ /* 0x001ea80000300800 */
[----:B------:R-:W2:Y:S04]  /*17380*/  LDL.LU R8, [R1+0x6c] ;  /* 0x00006c0001087983 */ /* 0x000ea80000300800 */
[----:B-1----:R-:W2:Y:S04]  /*17390*/  LDL.LU R15, [R1+0x3c] ;  /* 0x00003c00010f7983 */ /* 0x002ea80000300800 */
[----:B----4-:R-:W4:Y:S04]  /*173a0*/  LDL.LU R0, [R1+0x1920] ;  /* 0x0019200001007983 */ /* 0x010f280000300800 */
[----:B---3--:R-:W3:Y:S01]  /*173b0*/  LDL.LU R22, [R1+0x48] ;  /* 0x0000480001167983 */ /* 0x008ee20000300800 */
[----:B------:R-:W0:Y:S02]  /*173c0*/  S2R R16, SR_TID.X ;  /* 0x0000000000107919 */ /* 0x000e240000002100 */
[----:B0-----:R-:W-:-:S05]  /*173d0*/  LOP3.LUT R16, R16, 0x3f, RZ, 0xc0, !PT ;  /* 0x0000003f10107812 */ /* 0x001fca00078ec0ff */
[----:B------:R-:W-:-:S05]  /*173e0*/  IMAD.SHL.U32 R10, R16, 0x2, RZ ;  /* 0x00000002100a7824 */ /* 0x000fca00078e00ff */
[----:B------:R-:W-:Y:S01]  /*173f0*/  LOP3.LUT R10, R10, 0x50, RZ, 0x3c, !PT ;  /* 0x000000500a0a7812 */ /* 0x000fe200078e3cff */
[----:B---3--:R-:W-:Y:S04]  /*17400*/  STS.U16 [R11+UR4+0x9480], R22 ;  /* 0x009480160b007988 */ /* 0x008fe80008000404 */
[----:B--2---:R-:W-:Y:S04]  /*17410*/  STS.U16 [R11+UR4+0x9c80], R4 ;  /* 0x009c80040b007988 */ /* 0x004fe80008000404 */
[----:B------:R-:W-:Y:S04]  /*17420*/  STS.U16 [R11+UR4+0x9c00], R12 ;  /* 0x009c000c0b007988 */ /* 0x000fe80008000404 */
[----:B------:R0:W-:Y:S04]  /*17430*/  STS.U16 [R10+UR4+0x8500], R2 ;  /* 0x008500020a007988 */ /* 0x0001e80008000404 */
[----:B------:R-:W-:Y:S04]  /*17440*/  STS.U16 [R10+UR4+0x8580], R5 ;  /* 0x008580050a007988 */ /* 0x000fe80008000404 */
[----:B------:R-:W-:Y:S04]  /*17450*/  STS.U16 [R10+UR4+0x8d00], R29 ;  /* 0x008d001d0a007988 */ /* 0x000fe80008000404 */
[----:B------:R-:W-:Y:S04]  /*17460*/  STS.U16 [R10+UR4+0x8d80], R26 ;  /* 0x008d801a0a007988 */ /* 0x000fe80008000404 */
[----:B------:R-:W-:Y:S04]  /*17470*/  STS.U16 [R10+UR4+0x9500], R18 ;  /* 0x009500120a007988 */ /* 0x000fe80008000404 */
[----:B----4-:R1:W-:Y:S04]  /*17480*/  STS.U16 [R10+UR4+0x9580], R0 ;  /* 0x009580000a007988 */ /* 0x0103e80008000404 */
[----:B0-----:R-:W2:Y:S04]  /*17490*/  LDL.LU R2, [R1+0x191c] ;  /* 0x00191c0001027983 */ /* 0x001ea80000300800 */
[----:B-1----:R-:W3:Y:S04]  /*174a0*/  LDL.LU R0, [R1+0x1918] ;  /* 0x0019180001007983 */ /* 0x002ee80000300800 */
[----:B------:R-:W4:Y:S01]  /*174b0*/  LDL R29, [R1+0x224] ;  /* 0x00022400011d7983 */ /* 0x000f220000100800 */
[----:B------:R-:W-:-:S03]  /*174c0*/  IMAD.SHL.U32 R16, R16, 0x2, RZ ;  /* 0x0000000210107824 */ /* 0x000fc600078e00ff */
[----:B------:R0:W-:Y:S02]  /*174d0*/  STS.U16 [R10+UR4+0x9d80], R3 ;  /* 0x009d80030a007988 */ /* 0x0001e40008000404 */
[----:B------:R-:W-:Y:S02]  /*174e0*/  LOP3.LUT R16, R16, 0x60, RZ, 0x3c, !PT ;  /* 0x0000006010107812 */ /* 0x000fe400078e3cff */
[----:B------:R-:W-:Y:S04]  /*174f0*/  STS.U16 [R10+UR4+0x9d00], R13 ;  /* 0x009d000d0a007988 */ /* 0x000fe80008000404 */
[----:B------:R-:W-:Y:S04]  /*17500*/  STS.U16 [R16+UR4+0x8600], R6 ;  /* 0x0086000610007988 */ /* 0x000fe80008000404 */
[----:B------:R-:W-:Y:S04]  /*17510*/  STS.U16 [R16+UR4+0x8680], R27 ;  /* 0x0086801b10007988 */ /* 0x000fe80008000404 */
[----:B------:R-:W-:Y:S04]  /*17520*/  STS.U16 [R16+UR4+0x8e00], R20 ;  /* 0x008e001410007988 */ /* 0x000fe80008000404 */
[----:B------:R-:W-:Y:S04]  /*17530*/  STS.U16 [R16+UR4+0x8e80], R9 ;  /* 0x008e800910007988 */ /* 0x000fe80008000404 */
[----:B------:R-:W-:Y:S04]  /*17540*/  STS.U16 [R16+UR4+0x9600], R19 ;  /* 0x0096001310007988 */ /* 0x000fe80008000404 */
[----:B------:R-:W-:Y:S04]  /*17550*/  STS.U16 [R16+UR4+0x9680], R7 ;  /* 0x0096800710007988 */ /* 0x000fe80008000404 */
[----:B0-----:R-:W4:Y:S04]  /*17560*/  LDL R3, [R1+0xedc] ;  /* 0x000edc0001037983 */ /* 0x001f280000100800 */
[----:B--2---:R-:W-:Y:S04]  /*17570*/  STS.U16 [R16+UR4+0x9e80], R2 ;  /* 0x009e800210007988 */ /* 0x004fe80008000404 */
[----:B------:R-:W-:Y:S04]  /*17580*/  STS.U16 [R16+UR4+0x9e00], R21 ;  /* 0x009e001510007988 */ /* 0x000fe80008000404 */
[----:B------:R-:W-:Y:S04]  /*17590*/  STS.U16 [R14+UR4+0x8700], R28 ;  /* 0x0087001c0e007988 */ /* 0x000fe80008000404 */
[----:B---3--:R0:W-:Y:S02]  /*175a0*/  STS.U16 [R14+UR4+0x8780], R0 ;  /* 0x008780000e007988 */ /* 0x0081e40008000404 */
[----:B0-----:R-:W0:Y:S02]  /*175b0*/  S2R R0, SR_TID.X ;  /* 0x0000000000007919 */ /* 0x001e240000002100 */
[----:B------:R-:W-:Y:S04]  /*175c0*/  STS.U16 [R14+UR4+0x8f00], R17 ;  /* 0x008f00110e007988 */ /* 0x000fe80008000404 */
[----:B------:R-:W-:Y:S04]  /*175d0*/  STS.U16 [R14+UR4+0x8f80], R8 ;  /* 0x008f80080e007988 */ /* 0x000fe80008000404 */
[----:B------:R-:W-:Y:S04]  /*175e0*/  STS.U16 [R14+UR4+0x9700], R23 ;  /* 0x009700170e007988 */ /* 0x000fe80008000404 */
[----:B------:R0:W-:Y:S04]  /*175f0*/  STS.U16 [R14+UR4+0x9780], R15 ;  /* 0x0097800f0e007988 */ /* 0x0001e80008000404 */
[----:B------:R-:W-:Y:S04]  /*17600*/  STS.U16 [R14+UR4+0x9f80], R24 ;  /* 0x009f80180e007988 */ /* 0x000fe80008000404 */
[----:B------:R-:W-:Y:S01]  /*17610*/  STS.U16 [R14+UR4+0x9f00], R25 ;  /* 0x009f00190e007988 */ /* 0x000fe20008000404 */
[----:B------:R-:W-:Y:S06]  /*17620*/  BAR.SYNC.DEFER_BLOCKING 0x0 ;  /* 0x0000000000007b1d */ /* 0x000fec0000010000 */
[----:B----4-:R-:W-:Y:S01]  /*17630*/  LDSM.16.MT88.4 R16, [R3+UR4+0x80] ;  /* 0x000080040310783b */ /* 0x010fe20008004200 */
[C---:B0-----:R-:W-:Y:S01]  /*17640*/  IMAD.SHL.U32 R15, R0.reuse, 0x2, RZ ;  /* 0x00000002000f7824 */ /* 0x041fe200078e00ff */
[----:B------:R-:W-:-:S02]  /*17650*/  LOP3.LUT R0, R0, 0x7, RZ, 0xc0, !PT ;  /* 0x0000000700007812 */ /* 0x000fc400078ec0ff */
[----:B------:R-:W-:Y:S04]  /*17660*/  LDSM.16.MT88.4 R20, [R29+UR4+0x1000] ;  /* 0x001000041d14783b */ /* 0x000fe80008004200 */
[----:B------:R-:W-:Y:S01]  /*17670*/  LDSM.16.MT88.4 R8, [R29+UR4] ;  /* 0x000000041d08783b */ /* 0x000fe20008004200 */
[----:B------:R-:W-:-:S05]  /*17680*/  IMAD R0, R0, 0x110, RZ ;  /* 0x0000011000007824 */ /* 0x000fca00078e02ff */
[----:B------:R-:W-:-:S05]  /*17690*/  LOP3.LUT R0, R0, 0x30, R15, 0x78, !PT ;  /* 0x0000003000007812 */ /* 0x000fca00078e780f */
[----:B------:R-:W0:Y:S04]  /*176a0*/  LDSM.16.M88.4 R4, [R0+UR4+0x8800] ;  /* 0x008800040004783b */ /* 0x000e280008000200 */
[----:B------:R-:W1:Y:S04]  /*176b0*/  LDSM.16.M88.4 R24, [R0+UR4+0x8000] ;  /* 0x008000040018783b */ /* 0x000e680008000200 */
[----:B------:R-:W2:Y:S04]  /*176c0*/  LDSM.16.M88.4 R12, [R0+UR4+0x9000] ;  /* 0x00900004000c783b */ /* 0x000ea80008000200 */
[----:B0-----:R-:W-:Y:S04]  /*176d0*/  STL.64 [R1+0x30], R4 ;  /* 0x0000300401007387 */ /* 0x001fe80000100a00 */
[----:B------:R-:W-:Y:S01]  /*176e0*/  STL.64 [R1+0x38], R6 ;  /* 0x0000380601007387 */ /* 0x000fe20000100a00 */
[----:B------:R-:W-:-:S03]  /*176f0*/  IMAD.MOV.U32 R28, RZ, RZ, R7 ;  /* 0x000000ffff1c7224 */ /* 0x000fc600078e0007 */
[----:B------:R-:W0:Y:S04]  /*17700*/  LDSM.16.M88.4 R4, [R0+UR4+0x9800] ;  /* 0x009800040004783b */ /* 0x000e280008000200 */
[----:B------:R-:W-:Y:S04]  /*17710*/  STL [R1+0x1874], R28 ;  /* 0x0018741c01007387 */ /* 0x000fe80000100800 */
[----:B-1----:R-:W-:Y:S04]  /*17720*/  STL.64 [R1+0x40], R24 ;  /* 0x0000401801007387 */ /* 0x002fe80000100a00 */
[----:B------:R-:W-:Y:S04]  /*17730*/  STL.64 [R1+0x48], R26 ;  /* 0x0000481a01007387 */ /* 0x000fe80000100a00 */
[----:B--2---:R-:W-:Y:S04]  /*17740*/  STL.64 [R1+0x20], R12 ;  /* 0x0000200c01007387 */ /* 0x004fe80000100a00 */
[----:B------:R-:W-:Y:S04]  /*17750*/  STL.64 [R1+0x28], R14 ;  /* 0x0000280e01007387 */ /* 0x000fe80000100a00 */
[----:B------:R-:W-:Y:S04]  /*17760*/  LDSM.16.MT88.4 R12, [R3+UR4] ;  /* 0x00000004030c783b */ /* 0x000fe80008004200 */
[----:B0-----:R-:W-:Y:S01]  /*17770*/  STL.64 [R1], R4 ;  /* 0x0000000401007387 */ /* 0x001fe20000100a00 */
[----:B------:R-:W-:-:S03]  /*17780*/  IMAD.MOV.U32 R2, RZ, RZ, R4 ;  /* 0x000000ffff027224 */ /* 0x000fc600078e0004 */
[----:B------:R-:W-:Y:S01]  /*17790*/  STL.64 [R1+0x8], R6 ;  /* 0x0000080601007387 */ /* 0x000fe20000100a00 */
[----:B------:R-:W-:-:S03]  /*177a0*/  IMAD.MOV.U32 R0, RZ, RZ, R5 ;  /* 0x000000ffff007224 */ /* 0x000fc600078e0005 */
[----:B------:R-:W0:Y:S04]  /*177b0*/  LDSM.16.MT88.4 R4, [R29+UR4+0x80] ;  /* 0x000080041d04783b */ /* 0x000e280008004200 */
[----:B0-----:R-:W-:Y:S04]  /*177c0*/  STL.64 [R1+0x1900], R6 ;  /* 0x0019000601007387 */ /* 0x001fe80000100a00 */
[----:B------:R0:W-:Y:S04]  /*177d0*/  STL.64 [R1+0x18f8], R4 ;  /* 0x0018f80401007387 */ /* 0x0001e80000100a00 */
[----:B0-----:R-:W2:Y:S04]  /*177e0*/  LDL.LU.64 R4, [R1+0x1f0] ;  /* 0x0001f00001047983 */ /* 0x001ea80000300a00 */
[----:B------:R-:W3:Y:S04]  /*177f0*/  LDL.LU.64 R6, [R1+0x1f8] ;  /* 0x0001f80001067983 */ /* 0x000ee80000300a00 */
[----:B---3--:R-:W-:Y:S04]  /*17800*/  STL.64 [R1+0x1910], R6 ;  /* 0x0019100601007387 */ /* 0x008fe80000100a00 */
[----:B--2---:R0:W-:Y:S04]  /*17810*/  STL.64 [R1+0x1908], R4 ;  /* 0x0019080401007387 */ /* 0x0041e80000100a00 */
[----:B0-----:R-:W2:Y:S04]  /*17820*/  LDL.LU.64 R4, [R1+0x210] ;  /* 0x0002100001047983 */ /* 0x001ea80000300a00 */
[----:B------:R-:W2:Y:S04]  /*17830*/  LDL.LU.64 R6, [R1+0x218] ;  /* 0x0002180001067983 */ /* 0x000ea80000300a00 */
[----:B------:R-:W-:Y:S04]  /*17840*/  STL.64 [R1+0x18d0], R14 ;  /* 0x0018d00e01007387 */ /* 0x000fe80000100a00 */
[----:B------:R-:W-:Y:S04]  /*17850*/  STL.64 [R1+0x18c8], R12 ;  /* 0x0018c80c01007387 */ /* 0x000fe80000100a00 */
[----:B------:R-:W-:Y:S04]  /*17860*/  STL.64 [R1+0x18b0], R18 ;  /* 0x0018b01201007387 */ /* 0x000fe80000100a00 */
[----:B------:R0:W-:Y:S04]  /*17870*/  STL.64 [R1+0x18a8], R16 ;  /* 0x0018a81001007387 */ /* 0x0001e80000100a00 */
[----:B0-----:R-:W3:Y:S04]  /*17880*/  LDL.LU.64 R16, [R1+0x160] ;  /* 0x0001600001107983 */ /* 0x001ee80000300a00 */
[----:B------:R-:W3:Y:S04]  /*17890*/  LDL.LU.64 R18, [R1+0x168] ;  /* 0x0001680001127983 */ /* 0x000ee80000300a00 */
[----:B------:R-:W-:Y:S04]  /*178a0*/  STL.64 [R1+0x1860], R22 ;  /* 0x0018601601007387 */ /* 0x000fe80000100a00 */
[----:B------:R0:W-:Y:S04]  /*178b0*/  STL.64 [R1+0x1858], R20 ;  /* 0x0018581401007387 */ /* 0x0001e80000100a00 */
[----:B0-----:R-:W4:Y:S01]  /*178c0*/  LDL.LU.64 R20, [R1+0x30] ;  /* 0x0000300001147983 */ /* 0x001f220000300a00 */
[----:B--2---:R-:W-:Y:S03]  /*178d0*/  HMMA.16816.F32.BF16 R24, R8, R24, R4 ;  /* 0x000000180818723c */ /* 0x004fe60000041804 */
[----:B------:R-:W4:Y:S04]  /*178e0*/  LDL.LU.64 R6, [R1+0x1910] ;  /* 0x0019100001067983 */ /* 0x000f280000300a00 */
[----:B------:R-:W4:-:S15]  /*178f0*/  LDL.LU.64 R4, [R1+0x1908] ;  /* 0x0019080001047983 */ /* 0x000f1e0000300a00 */
[----:B------:R-:W-:-:S01]  /*17900*/  NOP ;  /* 0x0000000000007918 */ /* 0x000fc20000000000 */
[----:B------:R-:W-:Y:S04]  /*17910*/  STL [R1+0x1878], R24 ;  /* 0x0018781801007387 */ /* 0x000fe80000100800 */
[----:B------:R0:W-:Y:S04]  /*17920*/  STL [R1+0x1870], R25 ;  /* 0x0018701901007387 */ /* 0x0001e80000100800 */
[----:B------:R-:W-:Y:S04]  /*17930*/  STL [R1+0x186c], R26 ;  /* 0x00186c1a01007387 */ /* 0x000fe80000100800 */
[----:B------:R-:W-:Y:S04]  /*17940*/  STL [R1+0x1868], R27 ;  /* 0x0018681b01007387 */ /* 0x000fe80000100800 */
[----:B0-----:R-:W2:Y:S01]  /*17950*/  LDL.LU.64 R24, [R1+0x20] ;  /* 0x0000200001187983 */ /* 0x001ea20000300a00 */
[----:B----4-:R-:W-:-:S15]  /*17960*/  HMMA.16816.F32.BF16 R4, R8, R20, R4 ;  /* 0x000000140804723c */ /* 0x010fde0000041804 */
[----:B------:R-:W-:-:S08]  /*17970*/  NOP ;  /* 0x0000000000007918 */ /* 0x000fd00000000000 */
[----:B------:R-:W-:Y:S04]  /*17980*/  STL.64 [R1+0x10], R4 ;  /* 0x0000100401007387 */ /* 0x000fe80000100a00 */
[----:B------:R0:W-:Y:S04]  /*17990*/  STL.64 [R1+0x18], R6 ;  /* 0x0000180601007387 */ /* 0x0001e80000100a00 */
[----:B0-----:R-:W4:Y:S04]  /*179a0*/  LDL.LU.64 R6, [R1+0x1900] ;  /* 0x0019000001067983 */ /* 0x001f280000300a00 */
[----:B------:R-:W4:Y:S04]  /*179b0*/  LDL.LU.64 R4, [R1+0x18f8] ;  /* 0x0018f80001047983 */ /* 0x000f280000300a00 */
[----:B------:R0:W-:Y:S04]  /*179c0*/  STL.64 [R1+0x18f0], R20 ;  /* 0x0018f01401007387 */ /* 0x0001e80000100a00 */
[----:B0-----:R-:W3:Y:S04]  /*179d0*/  LDL.LU.64 R20, [R1+0x1b0] ;  /* 0x0001b00001147983 */ /* 0x001ee80000300a00 */
[----:B------:R-:W3:Y:S01]  /*179e0*/  LDL.LU.64 R22, [R1+0x1b8] ;  /* 0x0001b80001167983 */ /* 0x000ee20000300a00 */
[----:B------:R-:W-:-:S02]  /*179f0*/  IMAD.MOV.U32 R12, RZ, RZ, R2 ;  /* 0x000000ffff0c7224 */ /* 0x000fc400078e0002 */
[----:B------:R-:W-:Y:S02]  /*17a00*/  IMAD.MOV.U32 R13, RZ, RZ, R0 ;  /* 0x000000ffff0d7224 */ /* 0x000fe400078e0000 */
[----:B--2---:R-:W-:Y:S02]  /*17a10*/  IMAD.MOV.U32 R0, RZ, RZ, R25 ;  /* 0x000000ffff007224 */ /* 0x004fe400078e0019 */
[----:B------:R-:W-:Y:S01]  /*17a20*/  IMAD.MOV.U32 R2, RZ, RZ, R24 ;  /* 0x000000ffff027224 */ /* 0x000fe200078e0018 */
[C---:B---3--:R-:W-:Y:S06]  /*17a30*/  HMMA.16816.F32.BF16 R20, R8.reuse, R24, R20 ;  /* 0x000000180814723c */ /* 0x048fec0000041814 */
[----:B------:R-:W-:-:S15]  /*17a40*/  HMMA.16816.F32.BF16 R8, R8, R12, R16 ;  /* 0x0000000c0808723c */ /* 0x000fde0000041810 */
[----:B------:R-:W-:-:S08]  /*17a50*/  NOP ;  /* 0x0000000000007918 */ /* 0x000fd00000000000 */
[----:B------:R0:W-:Y:S01]  /*17a60*/  STL.64 [R1+0x90], R8 ;  /* 0x0000900801007387 */ /* 0x0001e20000100a00 */
[----:B------:R-:W-:Y:S02]  /*17a70*/  IMAD.MOV.U32 R28, RZ, RZ, R20 ;  /* 0x000000ffff1c7224 */ /* 0x000fe400078e0014 */
[----:B------:R-:W-:Y:S01]  /*17a80*/  IMAD.MOV.U32 R25, RZ, RZ, R21 ;  /* 0x000000ffff197224 */ /* 0x000fe200078e0015 */
[----:B------:R1:W-:Y:S01]  /*17a90*/  STL [R1+0x98], R10 ;  /* 0x0000980a01007387 */ /* 0x0003e20000100800 */
[----:B------:R-:W-:Y:S02]  /*17aa0*/  IMAD.MOV.U32 R26, RZ, RZ, R22 ;  /* 0x000000ffff1a7224 */ /* 0x000fe400078e0016 */
[----:B------:R-:W-:Y:S01]  /*17ab0*/  IMAD.MOV.U32 R27, RZ, RZ, R23 ;  /* 0x000000ffff1b7224 */ /* 0x000fe200078e0017 */
[----:B------:R-:W4:Y:S04]  /*17ac0*/  LDL.LU.64 R20, [R1+0x200] ;  /* 0x0002000001147983 */ /* 0x000f280000300a00 */
[----:B------:R-:W4:Y:S01]  /*17ad0*/  LDL.LU.64 R22, [R1+0x208] ;  /* 0x0002080001167983 */ /* 0x000f220000300a00 */
[----:B------:R-:W-:-:S03]  /*17ae0*/  IMAD.MOV.U32 R24, RZ, RZ, R11 ;  /* 0x000000ffff187224 */ /* 0x000fc600078e000b */
[----:B0-----:R-:W2:Y:S04]  /*17af0*/  LDL.LU.64 R8, [R1+0x1d0] ;  /* 0x0001d00001087983 */ /* 0x001ea80000300a00 */
[----:B-1----:R-:W2:Y:S04]  /*17b00*/  LDL.LU.64 R10, [R1+0x1d8] ;  /* 0x0001d800010a7983 */ /* 0x002ea80000300a00 */
[----:B------:R0:W-:Y:S04]  /*17b10*/  STL.64 [R1+0x18e8], R12 ;  /* 0x0018e80c01007387 */ /* 0x0001e80000100a00 */
[----:B0-----:R-:W3:Y:S04]  /*17b20*/  LDL.LU.64 R12, [R1+0x190] ;  /* 0x00019000010c7983 */ /* 0x001ee80000300a00 */
[----:B------:R-:W3:Y:S04]  /*17b30*/  LDL.LU.64 R14, [R1+0x198] ;  /* 0x00019800010e7983 */ /* 0x000ee80000300a00 */
[----:B------:R-:W4:Y:S04]  /*17b40*/  LDL.LU.64 R16, [R1+0x1a0] ;  /* 0x0001a00001107983 */ /* 0x000f280000300a00 */
[----:B------:R-:W2:Y:S04]  /*17b50*/  LDL.LU.64 R18, [R1+0x1a8] ;  /* 0x0001a80001127983 */ /* 0x000ea80000300a00 */
[----:B--2---:R-:W-:Y:S04]  /*17b60*/  STL.64 [R1+0x18e0], R18 ;  /* 0x0018e01201007387 */ /* 0x004fe80000100a00 */
[----:B----4-:R0:W-:Y:S04]  /*17b70*/  STL.64 [R1+0x18d8], R16 ;  /* 0x0018d81001007387 */ /* 0x0101e80000100a00 */
[----:B0-----:R-:W2:Y:S04]  /*17b80*/  LDL.LU.64 R16, [R1+0x150] ;  /* 0x0001500001107983 */ /* 0x001ea80000300a00 */
[----:B------:R-:W2:Y:S04]  /*17b90*/  LDL.LU.64 R18, [R1+0x158] ;  /* 0x0001580001127983 */ /* 0x000ea80000300a00 */
[----:B------:R-:W-:Y:S04]  /*17ba0*/  STL.64 [R1+0x1888], R26 ;  /* 0x0018881a01007387 */ /* 0x000fe80000100a00 */
[----:B------:R0:W-:Y:S04]  /*17bb0*/  STL.64 [R1+0x1880], R24 ;  /* 0x0018801801007387 */ /* 0x0001e80000100a00 */
[----:B0-----:R-:W4:Y:S04]  /*17bc0*/  LDL R24, [R1+0x40] ;  /* 0x0000400001187983 */ /* 0x001f280000100800 */
[----:B------:R-:W4:Y:S02]  /*17bd0*/  LDL R25, [R1+0x44] ;  /* 0x0000440001197983 */ /* 0x000f240000100800 */
[----:B----4-:R-:W-:-:S15]  /*17be0*/  HMMA.16816.F32.BF16 R20, R4, R24, R20 ;  /* 0x000000180414723c */ /* 0x010fde0000041814 */
[----:B------:R-:W-:-:S08]  /*17bf0*/  NOP ;  /* 0x0000000000007918 */ /* 0x000fd00000000000 */
[----:B------:R0:W-:Y:S04]  /*17c00*/  STL.64 [R1+0xb0], R20 ;  /* 0x0000b01401007387 */ /* 0x0001e80000100a00 */
[----:B------:R-:W-:Y:S04]  /*17c10*/  STL.64 [R1+0xb8], R22 ;  /* 0x0000b81601007387 */ /* 0x000fe80000100a00 */
[----:B0-----:R-:W4:Y:S02]  /*17c20*/  LDL.LU.64 R20, [R1+0x18f0] ;  /* 0x0018f00001147983 */ /* 0x001f240000300a00 */
[----:B----4-:R-:W-:-:S15]  /*17c30*/  HMMA.16816.F32.BF16 R8, R4, R20, R8 ;  /* 0x000000140408723c */ /* 0x010fde0000041808 */
[----:B------:R-:W-:-:S08]  /*17c40*/  NOP ;  /* 0x0000000000007918 */ /* 0x000fd00000000000 */
[----:B------:R-:W-:Y:S04]  /*17c50*/  STL.64 [R1+0xd0], R8 ;  /* 0x0000d00801007387 */ /* 0x000fe80000100a00 */
[----:B------:R-:W-:Y:S04]  /*17c60*/  STL.64 [R1+0xd8], R10 ;  /* 0x0000d80a01007387 */ /* 0x000fe80000100a00 */
[----:B------:R-:W0:Y:S04]  /*17c70*/  LDSM.16.MT88.4 R8, [R29+UR4+0x1080] ;  /* 0x001080041d08783b */ /* 0x000e280008004200 */
[----:B0-----:R-:W-:Y:S04]  /*17c80*/  STL.64 [R1+0x1830], R10 ;  /* 0x0018300a01007387 */ /* 0x001fe80000100a00 */
[----:B------:R0:W-:Y:S02]  /*17c90*/  STL.64 [R1+0x1828], R8 ;  /* 0x0018280801007387 */ /* 0x0001e40000100a00 */
[----:B0-----:R-:W-:-:S02]  /*17ca0*/  IMAD.MOV.U32 R8, RZ, RZ, R2 ;  /* 0x000000ffff087224 */ /* 0x001fc400078e0002 */
[----:B------:R-:W-:-:S07]  /*17cb0*/  IMAD.MOV.U32 R9, RZ, RZ, R0 ;  /* 0x000000ffff097224 */ /* 0x000fce00078e0000 */
[----:B---3--:R-:W-:-:S15]  /*17cc0*/  HMMA.16816.F32.BF16 R12, R4, R8, R12 ;  /* 0x00000008040c723c */ /* 0x008fde000004180c */
[----:B------:R-:W-:-:S08]  /*17cd0*/  NOP ;  /* 0x0000000000007918 */ /* 0x000fd00000000000 */
[----:B------:R0:W-:Y:S04]  /*17ce0*/  STL.64 [R1+0xc0], R12 ;  /* 0x0000c00c01007387 */ /* 0x0001e80000100a00 */
[----:B------:R1:W-:Y:S04]  /*17cf0*/  STL.64 [R1+0xc8], R14 ;  /* 0x0000c80e01007387 */ /* 0x0003e80000100a00 */
[----:B0-----:R-:W2:Y:S02]  /*17d00*/  LDL.LU.64 R12, [R1+0x18e8] ;  /* 0x0018e800010c7983 */ /* 0x001ea40000300a00 */
[----:B--2---:R-:W-:Y:S02]  /*17d10*/  HMMA.16816.F32.BF16 R4, R4, R12, R16 ;  /* 0x0000000c0404723c */ /* 0x004fe40000041810 */
[----:B------:R-:W2:Y:S04]  /*17d20*/  LDL.LU.64 R18, [R1+0x18e0] ;  /* 0x0018e00001127983 */ /* 0x000ea80000300a00 */
[----:B------:R-:W2:Y:S04]  /*17d30*/  LDL.LU.64 R16, [R1+0x18d8] ;  /* 0x0018d80001107983 */ /* 0x000ea80000300a00 */
[----:B-1----:R-:W2:Y:S04]  /*17d40*/  LDL.LU.64 R14, [R1+0x18d0] ;  /* 0x0018d000010e7983 */ /* 0x002ea80000300a00 */
[----:B------:R-:W2:Y:S09]  /*17d50*/  LDL.LU.64 R12, [R1+0x18c8] ;  /* 0x0018c800010c7983 */ /* 0x000eb20000300a00 */
[----:B------:R0:W-:Y:S01]  /*17d60*/  STL [R1+0xa0], R4 ;  /* 0x0000a00401007387 */ /* 0x0001e20000100800 */
[----:B------:R-:W-:-:S02]  /*17d70*/  IMAD.MOV.U32 R29, RZ, RZ, R5 ;  /* 0x000000ffff1d7224 */ /* 0x000fc400078e0005 */
[----:B------:R-:W-:Y:S02]  /*17d80*/  IMAD.MOV.U32 R2, RZ, RZ, R6 ;  /* 0x000000ffff027224 */ /* 0x000fe400078e0006 */
[----:B------:R-:W-:Y:S01]  /*17d90*/  IMAD.MOV.U32 R0, RZ, RZ, R7 ;  /* 0x000000ffff007224 */ /* 0x000fe200078e0007 */
[----:B0-----:R-:W3:Y:S04]  /*17da0*/  LDL.LU.64 R4, [R1+0x1e0] ;  /* 0x0001e00001047983 */ /* 0x001ee80000300a00 */
[----:B------:R-:W3:Y:S04]  /*17db0*/  LDL.LU.64 R6, [R1+0x1e8] ;  /* 0x0001e80001067983 */ /* 0x000ee80000300a00 */
[----:B------:R0:W-:Y:S04]  /*17dc0*/  STL [R1+0x1820], R2 ;  /* 0x0018200201007387 */ /* 0x0001e80000100800 */
[----:B------:R1:W-:Y:S04]  /*17dd0*/  STL [R1+0x181c], R29 ;  /* 0x00181c1d01007387 */ /* 0x0003e80000100800 */
[----:B------:R4:W-:Y:S01]  /*17de0*/  STL [R1+0x1818], R0 ;  /* 0x0018180001007387 */ /* 0x0009e20000100800 */
[C---:B--2---:R-:W-:Y:S06]  /*17df0*/  HMMA.16816.F32.BF16 R16, R12.reuse, R20, R16 ;  /* 0x000000140c10723c */ /* 0x044fec0000041810 */
[----:B---3--:R-:W-:-:S15]  /*17e00*/  HMMA.16816.F32.BF16 R24, R12, R24, R4 ;  /* 0x000000180c18723c */ /* 0x008fde0000041804 */
[----:B------:R-:W-:-:S03]  /*17e10*/  NOP ;  /* 0x0000000000007918 */ /* 0x000fc60000000000 */
[----:B0-----:R-:W-:Y:S02]  /*17e20*/  IMAD.MOV.U32 R2, RZ, RZ, R17 ;  /* 0x000000ffff027224 */ /* 0x001fe400078e0011 */
[----:B-1----:R-:W-:Y:S02]  /*17e30*/  IMAD.MOV.U32 R29, RZ, RZ, R18 ;  /* 0x000000ffff1d7224 */ /* 0x002fe400078e0012 */
[----:B----4-:R-:W-:Y:S01]  /*17e40*/  IMAD.MOV.U32 R0, RZ, RZ, R19 ;  /* 0x000000ffff007224 */ /* 0x010fe200078e0013 */
[----:B------:R-:W-:Y:S04]  /*17e50*/  STL.64 [R1+0xe0], R24 ;  /* 0x0000e01801007387 */ /* 0x000fe80000100a00 */
[----:B------:R-:W-:Y:S04]  /*17e60*/  STL.64 [R1+0xe8], R26 ;  /* 0x0000e81a01007387 */ /* 0x000fe80000100a00 */
[----:B------:R0:W-:Y:S04]  /*17e70*/  STL [R1+0xf0], R16 ;  /* 0x0000f01001007387 */ /* 0x0001e80000100800 */
[----:B0-----:R-:W2:Y:S04]  /*17e80*/  LDL.LU.64 R16, [R1+0x80] ;  /* 0x0000800001107983 */ /* 0x001ea80000300a00 */
[----:B------:R-:W3:Y:S01]  /*17e90*/  LDL.LU.64 R18, [R1+0x88] ;  /* 0x0000880001127983 */ /* 0x000ee20000300a00 */
[----:B------:R-:W-:-:S02]  /*17ea0*/  IMAD.MOV.U32 R5, RZ, RZ, R20 ;  /* 0x000000ffff057224 */ /* 0x000fc400078e0014 */
[----:B------:R-:W-:Y:S01]  /*17eb0*/  IMAD.MOV.U32 R4, RZ, RZ, R21 ;  /* 0x000000ffff047224 */ /* 0x000fe200078e0015 */
[----:B---3--:R-:W-:Y:S04]  /*17ec0*/  STL.64 [R1+0x18c0], R18 ;  /* 0x0018c01201007387 */ /* 0x008fe80000100a00 */
[----:B--2---:R0:W-:Y:S04]  /*17ed0*/  STL.64 [R1+0x18b8], R16 ;  /* 0x0018b81001007387 */ /* 0x0041e80000100a00 */
[----:B0-----:R-:W2:Y:S04]  /*17ee0*/  LDL.LU.64 R16, [R1+0x180] ;  /* 0x0001800001107983 */ /* 0x001ea80000300a00 */
[----:B------:R-:W2:Y:S04]  /*17ef0*/  LDL.LU.64 R18, [R1+0x188] ;  /* 0x0001880001127983 */ /* 0x000ea80000300a00 */
[----:B------:R-:W3:Y:S04]  /*17f00*/  LDL.LU.64 R20, [R1+0x1c0] ;  /* 0x0001c00001147983 */ /* 0x000ee80000300a00 */
[----:B------:R-:W3:Y:S04]  /*17f10*/  LDL.LU.64 R22, [R1+0x1c8] ;  /* 0x0001c80001167983 */ /* 0x000ee80000300a00 */
[----:B------:R-:W4:Y:S04]  /*17f20*/  LDL.LU.64 R24, [R1+0x70] ;  /* 0x0000700001187983 */ /* 0x000f280000300a00 */
[----:B------:R-:W2:Y:S04]  /*17f30*/  LDL.LU.64 R26, [R1+0x78] ;  /* 0x00007800011a7983 */ /* 0x000ea80000300a00 */
[----:B--2---:R-:W-:Y:S04]  /*17f40*/  STL.64 [R1+0x1898], R26 ;  /* 0x0018981a01007387 */ /* 0x004fe80000100a00 */
[----:B----4-:R0:W-:Y:S02]  /*17f50*/  STL.64 [R1+0x1890], R24 ;  /* 0x0018901801007387 */ /* 0x0101e40000100a00 */
[----:B0-----:R-:W-:-:S02]  /*17f60*/  IMAD.MOV.U32 R24, RZ, RZ, R5 ;  /* 0x000000ffff187224 */ /* 0x001fc400078e0005 */
[----:B------:R-:W-:Y:S02]  /*17f70*/  IMAD.MOV.U32 R25, RZ, RZ, R4 ;  /* 0x000000ffff197224 */ /* 0x000fe400078e0004 */
[----:B------:R0:W1:Y:S01]  /*17f80*/  LDSM.16.MT88.4 R4, [R3+UR4+0x1000] ;  /* 0x001000040304783b */ /* 0x0000620008004200 */
[----:B------:R-:W-:-:S15]  /*17f90*/  HMMA.16816.F32.BF16 R16, R12, R8, R16 ;  /* 0x000000080c10723c */ /* 0x000fde0000041810 */
[----:B------:R-:W-:-:S09]  /*17fa0*/  NOP ;  /* 0x0000000000007918 */ /* 0x000fd20000000000 */
[----:B0-----:R-:W-:Y:S01]  /*17fb0*/  IMAD.MOV.U32 R3, RZ, RZ, R19 ;  /* 0x000000ffff037224 */ /* 0x001fe200078e0013 */
[----:B-1----:R-:W-:Y:S04]  /*17fc0*/  STL.64 [R1+0x1800], R6 ;  /* 0x0018000601007387 */ /* 0x002fe80000100a00 */
[----:B------:R0:W-:Y:S04]  /*17fd0*/  STL.64 [R1+0x17f8], R4 ;  /* 0x0017f80401007387 */ /* 0x0001e80000100a00 */
[----:B0-----:R-:W2:Y:S04]  /*17fe0*/  LDL.LU.64 R4, [R1] ;  /* 0x0000000001047983 */ /* 0x001ea80000300a00 */
[----:B------:R-:W4:Y:S04]  /*17ff0*/  LDL.LU.64 R6, [R1+0x8] ;  /* 0x0000080001067983 */ /* 0x000f280000300a00 */
[----:B------:R-:W-:Y:S04]  /*18000*/  STL.64 [R1+0x120], R16 ;  /* 0x0001201001007387 */ /* 0x000fe80000100a00 */
[----:B------:R0:W-:Y:S04]  /*18010*/  STL [R1+0x128], R18 ;  /* 0x0001281201007387 */ /* 0x0001e80000100800 */
[----:B0-----:R-:W2:Y:S04]  /*18020*/  LDL.LU.64 R18, [R1+0x18c0] ;  /* 0x0018c00001127983 */ /* 0x001ea80000300a00 */
[----:B------:R-:W2:Y:S04]  /*18030*/  LDL.LU.64 R16, [R1+0x18b8] ;  /* 0x0018b80001107983 */ /* 0x000ea80000300a00 */
[----:B------:R0:W-:Y:S04]  /*18040*/  STL.64 [R1+0x18a0], R8 ;  /* 0x0018a00801007387 */ /* 0x0001e80000100a00 */
[----:B0-----:R-:W3:Y:S04]  /*18050*/  LDL.LU.64 R8, [R1+0x170] ;  /* 0x0001700001087983 */ /* 0x001ee80000300a00 */
[----:B------:R-:W3:Y:S01]  /*18060*/  LDL.LU.64 R10, [R1+0x178] ;  /* 0x00017800010a7983 */ /* 0x000ee20000300a00 */
[----:B--2---:R-:W-:Y:S03]  /*18070*/  HMMA.16816.F32.BF16 R12, R12, R4, R16 ;  /* 0x000000040c0c723c */ /* 0x004fe60000041810 */
[----:B------:R-:W3:Y:S04]  /*18080*/  LDL.LU.64 R18, [R1+0x18b0] ;  /* 0x0018b00001127983 */ /* 0x000ee80000300a00 */
[----:B------:R-:W3:-:S15]  /*18090*/  LDL.LU.64 R16, [R1+0x18a8] ;  /* 0x0018a80001107983 */ /* 0x000ede0000300a00 */
[----:B------:R-:W-:-:S01]  /*180a0*/  NOP ;  /* 0x0000000000007918 */ /* 0x000fc20000000000 */
[----:B------:R0:W-:Y:S04]  /*180b0*/  STL.64 [R1+0x110], R12 ;  /* 0x0001100c01007387 */ /* 0x0001e80000100a00 */
[----:B------:R1:W-:Y:S04]  /*180c0*/  STL.64 [R1+0x118], R14 ;  /* 0x0001180e01007387 */ /* 0x0003e80000100a00 */
[----:B0-----:R-:W2:Y:S04]  /*180d0*/  LDL.LU.64 R12, [R1+0x40] ;  /* 0x00004000010c7983 */ /* 0x001ea80000300a00 */
[----:B-1----:R-:W4:Y:S01]  /*180e0*/  LDL.64 R14, [R1+0x48] ;  /* 0x00004800010e7983 */ /* 0x002f220000100a00 */
[C---:B---3--:R-:W-:Y:S06]  /*180f0*/  HMMA.16816.F32.BF16 R24, R16.reuse, R24, R8 ;  /* 0x000000181018723c */ /* 0x048fec0000041808 */
[----:B--2---:R-:W-:-:S15]  /*18100*/  HMMA.16816.F32.BF16 R20, R16, R12, R20 ;  /* 0x0000000c1014723c */ /* 0x004fde0000041814 */
[----:B------:R-:W-:-:S08]  /*18110*/  NOP ;  /* 0x0000000000007918 */ /* 0x000fd00000000000 */
[----:B------:R0:W-:Y:S04]  /*18120*/  STL.64 [R1+0x130], R20 ;  /* 0x0001301401007387 */ /* 0x0001e80000100a00 */
[----:B------:R1:W-:Y:S04]  /*18130*/  STL.64 [R1+0x138], R22 ;  /* 0x0001381601007387 */ /* 0x0003e80000100a00 */
[----:B0-----:R-:W2:Y:S04]  /*18140*/  LDL.LU.64 R20, [R1+0x50] ;  /* 0x0000500001147983 */ /* 0x001ea80000300a00 */
[----:B-1----:R-:W2:Y:S04]  /*18150*/  LDL.LU.64 R22, [R1+0x58] ;  /* 0x0000580001167983 */ /* 0x002ea80000300a00 */
[----:B------:R-:W3:Y:S04]  /*18160*/  LDL.LU.64 R8, [R1+0x18a0] ;  /* 0x0018a00001087983 */ /* 0x000ee80000300a00 */
[----:B------:R-:W-:Y:S04]  /*18170*/  STL.64 [R1+0x170], R24 ;  /* 0x0001701801007387 */ /* 0x000fe80000100a00 */
[----:B------:R0:W-:Y:S04]  /*18180*/  STL.64 [R1+0x178], R26 ;  /* 0x0001781a01007387 */ /* 0x0001e80000100a00 */
[----:B0-----:R-:W3:Y:S04]  /*18190*/  LDL.LU.64 R26, [R1+0x1898] ;  /* 0x00189800011a7983 */ /* 0x001ee80000300a00 */
[----:B------:R-:W3:Y:S02]  /*181a0*/  LDL.LU.64 R24, [R1+0x1890] ;  /* 0x0018900001187983 */ /* 0x000ee40000300a00 */
[----:B---3--:R-:W-:Y:S02]  /*181b0*/  HMMA.16816.F32.BF16 R8, R16, R8, R24 ;  /* 0x000000081008723c */ /* 0x008fe40000041818 */
[----:B------:R-:W3:Y:S04]  /*181c0*/  LDL.LU.64 R26, [R1+0x1888] ;  /* 0x00188800011a7983 */ /* 0x000ee80000300a00 */
[----:B------:R-:W4:-:S15]  /*181d0*/  LDL.LU.64 R24, [R1+0x1880] ;  /* 0x0018800001187983 */ /* 0x000f1e0000300a00 */
[----:B------:R-:W-:-:S02]  /*181e0*/  NOP ;  /* 0x0000000000007918 */ /* 0x000fc40000000000 */
[----:B------:R0:W-:Y:S04]  /*181f0*/  STL.64 [R1+0x1c0], R8 ;  /* 0x0001c00801007387 */ /* 0x0001e80000100a00 */
[----:B------:R1:W-:Y:S04]  /*18200*/  STL.64 [R1+0x1c8], R10 ;  /* 0x0001c80a01007387 */ /* 0x0003e80000100a00 */
[----:B0-----:R-:W3:Y:S04]  /*18210*/  LDL.LU R8, [R1+0x90] ;  /* 0x0000900001087983 */ /* 0x001ee80000300800 */
[----:B------:R-:W3:Y:S04]  /*18220*/  LDL.LU R9, [R1+0x94] ;  /* 0x0000940001097983 */ /* 0x000ee80000300800 */
[----:B-1----:R-:W3:Y:S01]  /*18230*/  LDL.LU R10, [R1+0x98] ;  /* 0x00009800010a7983 */ /* 0x002ee20000300800 */
[----:B--2---:R-:W-:Y:S01]  /*18240*/  HMMA.16816.F32.BF16 R16, R16, R4, R20 ;  /* 0x000000041010723c */ /* 0x004fe20000041814 */
[----:B----4-:R-:W-:-:S02]  /*18250*/  IMAD.MOV.U32 R11, RZ, RZ, R24 ;  /* 0x000000ffff0b7224 */ /* 0x010fc400078e0018 */
[----:B------:R-:W2:Y:S04]  /*18260*/  LDL.LU R24, [R1+0x1878] ;  /* 0x0018780001187983 */ /* 0x000ea80000300800 */
[----:B---3--:R-:W-:Y:S04]  /*18270*/  STL.64 [R1+0x1840], R10 ;  /* 0x0018400a01007387 */ /* 0x008fe80000100a00 */
[----:B------:R0:W-:Y:S02]  /*18280*/  STL.64 [R1+0x1838], R8 ;  /* 0x0018380801007387 */ /* 0x0001e40000100a00 */
[----:B0-----:R-:W-:-:S02]  /*18290*/  IMAD.MOV.U32 R8, RZ, RZ, R28 ;  /* 0x000000ffff087224 */ /* 0x001fc400078e001c */
[----:B------:R-:W3:Y:S01]  /*182a0*/  LDL.LU R28, [R1+0x1874] ;  /* 0x00187400011c7983 */ /* 0x000ee20000300800 */
[----:B------:R-:W-:Y:S02]  /*182b0*/  IMAD.MOV.U32 R10, RZ, RZ, R26 ;  /* 0x000000ffff0a7224 */ /* 0x000fe400078e001a */
[----:B------:R-:W-:Y:S02]  /*182c0*/  IMAD.MOV.U32 R11, RZ, RZ, R27 ;  /* 0x000000ffff0b7224 */ /* 0x000fe400078e001b */
[----:B------:R-:W-:Y:S02]  /*182d0*/  IMAD.MOV.U32 R9, RZ, RZ, R25 ;  /* 0x000000ffff097224 */ /* 0x000fe400078e0019 */
[----:B------:R-:W2:Y:S04]  /*182e0*/  LDL.LU R25, [R1+0x1870] ;  /* 0x0018700001197983 */ /* 0x000ea80000300800 */
[----:B------:R-:W2:Y:S04]  /*182f0*/  LDL.LU R26, [R1+0x186c] ;  /* 0x00186c00011a7983 */ /* 0x000ea80000300800 */
[----:B------:R-:W2:Y:S04]  /*18300*/  LDL.LU R27, [R1+0x1868] ;  /* 0x00186800011b7983 */ /* 0x000ea80000300800 */
[----:B------:R0:W-:Y:S04]  /*18310*/  STL.64 [R1+0x1850], R10 ;  /* 0x0018500a01007387 */ /* 0x0001e80000100a00 */
[----:B------:R-:W-:Y:S04]  /*18320*/  STL.64 [R1+0x1848], R8 ;  /* 0x0018480801007387 */ /* 0x000fe80000100a00 */
[----:B0-----:R-:W4:Y:S04]  /*18330*/  LDL R10, [R1+0x38] ;  /* 0x00003800010a7983 */ /* 0x001f280000100800 */
[----:B------:R-:W2:Y:S04]  /*18340*/  LDL.LU.64 R22, [R1+0x1860] ;  /* 0x0018600001167983 */ /* 0x000ea80000300a00 */
[----:B------:R-:W2:Y:S04]  /*18350*/  LDL.LU.64 R20, [R1+0x1858] ;  /* 0x0018580001147983 */ /* 0x000ea80000300a00 */
[----:B------:R0:W-:Y:S04]  /*18360*/  STL.64 [R1+0x1b0], R16 ;  /* 0x0001b01001007387 */ /* 0x0001e80000100a00 */
[----:B------:R1:W-:Y:S04]  /*18370*/  STL [R1+0x1b8], R18 ;  /* 0x0001b81201007387 */ /* 0x0003e80000100800 */
[----:B0-----:R-:W4:Y:S04]  /*18380*/  LDL.LU R16, [R1+0x10] ;  /* 0x0000100001107983 */ /* 0x001f280000300800 */
[----:B------:R-:W4:Y:S04]  /*18390*/  LDL.LU R17, [R1+0x14] ;  /* 0x0000140001117983 */ /* 0x000f280000300800 */
[----:B-1----:R-:W4:Y:S01]  /*183a0*/  LDL.LU R18, [R1+0x18] ;  /* 0x0000180001127983 */ /* 0x002f220000300800 */
[----:B---3--:R-:W-:-:S02]  /*183b0*/  IMAD.MOV.U32 R11, RZ, RZ, R28 ;  /* 0x000000ffff0b7224 */ /* 0x008fc400078e001c */
[----:B------:R-:W-:Y:S02]  /*183c0*/  IMAD.MOV.U32 R28, RZ, RZ, R19 ;  /* 0x000000ffff1c7224 */ /* 0x000fe400078e0013 */
[----:B------:R-:W4:Y:S04]  /*183d0*/  LDL.LU R19, [R1+0x1c] ;  /* 0x00001c0001137983 */ /* 0x000f280000300800 */
[----:B------:R0:W-:Y:S04]  /*183e0*/  STL [R1+0x17e4], R28 ;  /* 0x0017e41c01007387 */ /* 0x0001e80000100800 */
[----:B0-----:R-:W3:Y:S01]  /*183f0*/  LDL R28, [R1+0xedc] ;  /* 0x000edc00011c7983 */ /* 0x001ee20000100800 */
[----:B--2---:R-:W-:-:S15]  /*18400*/  HMMA.16816.F32.BF16 R24, R20, R14, R24 ;  /* 0x0000000e1418723c */ /* 0x004fde0000041818 */
[----:B------:R-:W-:-:S08]  /*18410*/  NOP ;  /* 0x0000000000007918 */ /* 0x000fd00000000000 */
[----:B------:R0:W-:Y:S04]  /*18420*/  STL.64 [R1+0x1a0], R24 ;  /* 0x0001a01801007387 */ /* 0x0001e80000100a00 */
[----:B------:R1:W-:Y:S04]  /*18430*/  STL.64 [R1+0x1a8], R26 ;  /* 0x0001a81a01007387 */ /* 0x0003e80000100a00 */
[----:B0-----:R-:W2:Y:S01]  /*18440*/  LDL R25, [R1+0x224] ;  /* 0x0002240001197983 */ /* 0x001ea20000100800 */
[----:B------:R-:W-:Y:S02]  /*18450*/  IMAD.MOV.U32 R5, RZ, RZ, R14 ;  /* 0x000000ffff057224 */ /* 0x000fe400078e000e */
[----:B------:R-:W-:-:S04]  /*18460*/  IMAD.MOV.U32 R4, RZ, RZ, R15 ;  /* 0x000000ffff047224 */ /* 0x000fc800078e000f */
[----:B-1----:R-:W-:Y:S01]  /*18470*/  IMAD.MOV.U32 R27, RZ, RZ, R4 ;  /* 0x000000ffff1b7224 */ /* 0x002fe200078e0004 */
[----:B----4-:R-:W-:Y:S01]  /*18480*/  HMMA.16816.F32.BF16 R16, R20, R10, R16 ;  /* 0x0000000a1410723c */ /* 0x010fe20000041810 */
[----:B------:R-:W0:Y:S01]  /*18490*/  S2R R10, SR_TID.X ;  /* 0x00000000000a7919 */ /* 0x000e220000002100 */
[----:B---3--:R-:W1:Y:S04]  /*184a0*/  LDSM.16.MT88.4 R12, [R28+UR4+0x1080] ;  /* 0x001080041c0c783b */ /* 0x008e680008004200 */
[C---:B0-----:R-:W-:Y:S01]  /*184b0*/  LOP3.LUT R4, R10.reuse, 0x7, RZ, 0xc0, !PT ;  /* 0x000000070a047812 */ /* 0x041fe200078ec0ff */
[----:B------:R-:W-:-:S04]  /*184c0*/  IMAD.SHL.U32 R11, R10, 0x2, RZ ;  /* 0x000000020a0b7824 */ /* 0x000fc800078e00ff */
[----:B------:R-:W-:-:S05]  /*184d0*/  IMAD R4, R4, 0x110, RZ ;  /* 0x0000011004047824 */ /* 0x000fca00078e02ff */
[----:B------:R-:W-:-:S04]  /*184e0*/  LOP3.LUT R4, R4, 0x30, R11, 0x78, !PT ;  /* 0x0000003004047812 */ /* 0x000fc800078e780b */
[----:B------:R-:W-:Y:S01]  /*184f0*/  LOP3.LUT R4, R4, 0x40, RZ, 0x3c, !PT ;  /* 0x0000004004047812 */ /* 0x000fe200078e3cff */
[----:B-1----:R0:W-:Y:S04]  /*18500*/  STL.64 [R1+0x17c0], R14 ;  /* 0x0017c00e01007387 */ /* 0x0021e80000100a00 */
[----:B------:R-:W-:Y:S04]  /*18510*/  STL.64 [R1+0x17b8], R12 ;  /* 0x0017b80c01007387 */ /* 0x000fe80000100a00 */
[----:B------:R-:W-:Y:S04]  /*18520*/  LDSM.16.M88.4 R8, [R4+UR4+0x8000] ;  /* 0x008000040408783b */ /* 0x000fe80008000200 */
[----:B0-----:R-:W3:Y:S04]  /*18530*/  LDL.LU.64 R14, [R1+0x28] ;  /* 0x00002800010e7983 */ /* 0x001ee80000300a00 */
[----:B------:R-:W-:Y:S04]  /*18540*/  STL.64 [R1+0x190], R16 ;  /* 0x0001901001007387 */ /* 0x000fe80000100a00 */
[----:B------:R-:W-:Y:S04]  /*18550*/  STL.64 [R1+0x198], R18 ;  /* 0x0001981201007387 */ /* 0x000fe80000100a00 */
[----:B--2---:R-:W0:Y:S04]  /*18560*/  LDSM.16.MT88.4 R16, [R25+UR4+0x2000] ;  /* 0x002000041910783b */ /* 0x004e280008004200 */
[----:B0-----:R-:W-:Y:S04]  /*18570*/  STL [R1+0x176c], R16 ;  /* 0x00176c1001007387 */ /* 0x001fe80000100800 */
[----:B------:R-:W-:Y:S04]  /*18580*/  STL [R1+0x1768], R17 ;  /* 0x0017681101007387 */ /* 0x000fe80000100800 */
[----:B------:R-:W-:Y:S04]  /*18590*/  STL [R1+0x1764], R18 ;  /* 0x0017641201007387 */ /* 0x000fe80000100800 */
[----:B------:R-:W-:Y:S04]  /*185a0*/  STL [R1+0x1760], R19 ;  /* 0x0017601301007387 */ /* 0x000fe80000100800 */
[----:B------:R-:W0:Y:S04]  /*185b0*/  LDSM.16.M88.4 R16, [R4+UR4+0x8800] ;  /* 0x008800040410783b */ /* 0x000e280008000200 */
[----:B------:R-:W-:Y:S04]  /*185c0*/  STL.64 [R1+0x50], R8 ;  /* 0x0000500801007387 */ /* 0x000fe80000100a00 */
[----:B------:R-:W-:Y:S04]  /*185d0*/  STL.64 [R1+0x58], R10 ;  /* 0x0000580a01007387 */ /* 0x000fe80000100a00 */
[----:B------:R-:W1:Y:S04]  /*185e0*/  LDSM.16.M88.4 R8, [R4+UR4+0x9000] ;  /* 0x009000040408783b */ /* 0x000e680008000200 */
[----:B0-----:R-:W-:Y:S04]  /*185f0*/  STL.64 [R1+0x80], R16 ;  /* 0x0000801001007387 */ /* 0x001fe80000100a00 */
[----:B------:R0:W-:Y:S04]  /*18600*/  STL.64 [R1+0x88], R18 ;  /* 0x0000881201007387 */ /* 0x0001e80000100a00 */
[----:B-1----:R-:W-:Y:S04]  /*18610*/  STL.64 [R1+0x70], R8 ;  /* 0x0000700801007387 */ /* 0x002fe80000100a00 */
[----:B------:R1:W-:Y:S01]  /*18620*/  STL.64 [R1+0x78], R10 ;  /* 0x0000780a01007387 */ /* 0x0003e20000100a00 */
[----:B0-----:R-:W-:-:S02]  /*18630*/  IMAD.MOV.U32 R18, RZ, RZ, R8 ;  /* 0x000000ffff127224 */ /* 0x001fc400078e0008 */
[----:B------:R-:W-:Y:S01]  /*18640*/  IMAD.MOV.U32 R19, RZ, RZ, R9 ;  /* 0x000000ffff137224 */ /* 0x000fe200078e0009 */
[----:B-1----:R-:W3:Y:S04]  /*18650*/  LDL.LU.64 R10, [R1+0x1850] ;  /* 0x00185000010a7983 */ /* 0x002ee80000300a00 */
[----:B------:R-:W3:Y:S04]  /*18660*/  LDL.LU.64 R8, [R1+0x1848] ;  /* 0x0018480001087983 */ /* 0x000ee80000300a00 */
[----:B------:R-:W-:Y:S01]  /*18670*/  STL [R1+0x1770], R19 ;  /* 0x0017701301007387 */ /* 0x000fe20000100800 */
[----:B---3--:R-:W-:-:S15]  /*18680*/  HMMA.16816.F32.BF16 R8, R20, R14, R8 ;  /* 0x0000000e1408723c */ /* 0x008fde0000041808 */
[----:B------:R-:W-:-:S08]  /*18690*/  NOP ;  /* 0x0000000000007918 */ /* 0x000fd00000000000 */
[----:B------:R-:W-:Y:S04]  /*186a0*/  STL.64 [R1+0x180], R8 ;  /* 0x0001800801007387 */ /* 0x000fe80000100a00 */
[----:B------:R0:W-:Y:S04]  /*186b0*/  STL.64 [R1+0x188], R10 ;  /* 0x0001880a01007387 */ /* 0x0001e80000100a00 */
[----:B0-----:R-:W2:Y:S04]  /*186c0*/  LDL.LU.64 R10, [R1+0x1840] ;  /* 0x00184000010a7983 */ /* 0x001ea80000300a00 */
[----:B------:R-:W2:Y:S04]  /*186d0*/  LDL.LU.64 R8, [R1+0x1838] ;  /* 0x0018380001087983 */ /* 0x000ea80000300a00 */
[----:B------:R-:W-:Y:S04]  /*186e0*/  STL.64 [R1+0x1810], R14 ;  /* 0x0018100e01007387 */ /* 0x000fe80000100a00 */
[----:B------:R-:W0:Y:S04]  /*186f0*/  LDSM.16.M88.4 R12, [R4+UR4+0x9800] ;  /* 0x00980004040c783b */ /* 0x000e280008000200 */
[----:B0-----:R0:W-:Y:S04]  /*18700*/  STL.64 [R1+0x60], R12 ;  /* 0x0000600c01007387 */ /* 0x0011e80000100a00 */
[----:B------:R1:W-:Y:S04]  /*18710*/  STL.64 [R1+0x68], R14 ;  /* 0x0000680e01007387 */ /* 0x0003e80000100a00 */
[----:B0-----:R-:W3:Y:S04]  /*18720*/  LDL.LU R12, [R1+0xd0] ;  /* 0x0000d000010c7983 */ /* 0x001ee80000300800 */
[----:B------:R-:W3:Y:S04]  /*18730*/  LDL.LU R13, [R1+0xd4] ;  /* 0x0000d400010d7983 */ /* 0x000ee80000300800 */
[----:B-1----:R-:W3:Y:S04]  /*18740*/  LDL.LU R14, [R1+0xd8] ;  /* 0x0000d800010e7983 */ /* 0x002ee80000300800 */
[----:B------:R-:W3:Y:S01]  /*18750*/  LDL.LU R15, [R1+0xdc] ;  /* 0x0000dc00010f7983 */ /* 0x000ee20000300800 */
[----:B------:R-:W-:Y:S01]  /*18760*/  IMAD.MOV.U32 R26, RZ, RZ, R5 ;  /* 0x000000ffff1a7224 */ /* 0x000fe200078e0005 */
[----:B--2---:R-:W-:Y:S02]  /*18770*/  HMMA.16816.F32.BF16 R20, R20, R6, R8 ;  /* 0x000000061414723c */ /* 0x004fe40000041808 */
[----:B------:R-:W2:Y:S04]  /*18780*/  LDL.LU.64 R10, [R1+0x1830] ;  /* 0x00183000010a7983 */ /* 0x000ea80000300a00 */
[----:B------:R-:W2:-:S15]  /*18790*/  LDL.LU.64 R8, [R1+0x1828] ;  /* 0x0018280001087983 */ /* 0x000e9e0000300a00 */
[----:B------:R-:W-:-:S02]  /*187a0*/  NOP ;  /* 0x0000000000007918 */ /* 0x000fc40000000000 */
[----:B------:R-:W-:Y:S01]  /*187b0*/  STL [R1+0x164], R21 ;  /* 0x0001641501007387 */ /* 0x000fe20000100800 */
[----:B------:R-:W-:Y:S02]  /*187c0*/  IMAD.MOV.U32 R19, RZ, RZ, R20 ;  /* 0x000000ffff137224 */ /* 0x000fe400078e0014 */
[----:B------:R-:W-:Y:S02]  /*187d0*/  IMAD.MOV.U32 R16, RZ, RZ, R22 ;  /* 0x000000ffff107224 */ /* 0x000fe400078e0016 */
[----:B------:R-:W-:Y:S02]  /*187e0*/  IMAD.MOV.U32 R17, RZ, RZ, R23 ;  /* 0x000000ffff117224 */ /* 0x000fe400078e0017 */
[----:B------:R-:W0:Y:S04]  /*187f0*/  LDSM.16.MT88.4 R20, [R25+UR4+0x2080] ;  /* 0x002080041914783b */ /* 0x000e280008004200 */
[----:B------:R1:W-:Y:S04]  /*18800*/  STL.64 [R1+0x1808], R6 ;  /* 0x0018080601007387 */ /* 0x0003e80000100a00 */
[----:B------:R-:W4:Y:S04]  /*18810*/  LDL.LU R4, [R1+0xc0] ;  /* 0x0000c00001047983 */ /* 0x000f280000300800 */
[----:B------:R-:W4:Y:S04]  /*18820*/  LDL.LU R5, [R1+0xc4] ;  /* 0x0000c40001057983 */ /* 0x000f280000300800 */
[----:B-1----:R-:W4:Y:S04]  /*18830*/  LDL.LU R6, [R1+0xc8] ;  /* 0x0000c80001067983 */ /* 0x002f280000300800 */
[----:B------:R-:W4:Y:S04]  /*18840*/  LDL.LU R7, [R1+0xcc] ;  /* 0x0000cc0001077983 */ /* 0x000f280000300800 */
[----:B------:R1:W-:Y:S04]  /*18850*/  STL.64 [R1+0x1780], R18 ;  /* 0x0017801201007387 */ /* 0x0003e80000100a00 */
[----:B------:R-:W-:Y:S04]  /*18860*/  STL.64 [R1+0x1778], R16 ;  /* 0x0017781001007387 */ /* 0x000fe80000100a00 */
[----:B-1----:R-:W3:Y:S04]  /*18870*/  LDL.LU.64 R18, [R1+0x38] ;  /* 0x0000380001127983 */ /* 0x002ee80000300a00 */
[----:B0-----:R0:W-:Y:S04]  /*18880*/  STL.64 [R1+0x1728], R22 ;  /* 0x0017281601007387 */ /* 0x0011e80000100a00 */
[----:B0-----:R-:W2:Y:S04]  /*18890*/  LDL R23, [R1+0x224] ;  /* 0x0002240001177983 */ /* 0x001ea80000100800 */
[----:B------:R0:W-:Y:S04]  /*188a0*/  STL.64 [R1+0x1720], R20 ;  /* 0x0017201401007387 */ /* 0x0001e80000100a00 */
[----:B--2---:R1:W-:Y:S04]  /*188b0*/  STL [R1+0x17e0], R23 ;  /* 0x0017e01701007387 */ /* 0x0043e80000100800 */
[----:B0-----:R-:W2:Y:S04]  /*188c0*/  LDL.LU R20, [R1+0xb0] ;  /* 0x0000b00001147983 */ /* 0x001ea80000300800 */
[----:B------:R-:W2:Y:S04]  /*188d0*/  LDL.LU R21, [R1+0xb4] ;  /* 0x0000b40001157983 */ /* 0x000ea80000300800 */
[----:B------:R-:W2:Y:S04]  /*188e0*/  LDL.LU R22, [R1+0xb8] ;  /* 0x0000b80001167983 */ /* 0x000ea80000300800 */
[----:B-1----:R-:W2:Y:S02]  /*188f0*/  LDL.LU R23, [R1+0xbc] ;  /* 0x0000bc0001177983 */ /* 0x002ea40000300800 */
[----:B--2---:R-:W-:Y:S02]  /*18900*/  HMMA.16816.F32.BF16 R24, R8, R26, R20 ;  /* 0x0000001a0818723c */ /* 0x004fe40000041814 */
[----:B------:R-:W2:Y:S05]  /*18910*/  LDL.LU R20, [R1+0xf0] ;  /* 0x0000f00001147983 */ /* 0x000eaa0000300800 */
[----:B------:R-:W-:-:S02]  /*18920*/  IMAD.MOV.U32 R21, RZ, RZ, R2 ;  /* 0x000000ffff157224 */ /* 0x000fc400078e0002 */
[----:B------:R-:W-:-:S14]  /*18930*/  IMAD.MOV.U32 R22, RZ, RZ, R29 ;  /* 0x000000ffff167224 */ /* 0x000fdc00078e001d */
[----:B------:R-:W-:Y:S04]  /*18940*/  STL.64 [R1+0x150], R24 ;  /* 0x0001501801007387 */ /* 0x000fe80000100a00 */
[----:B------:R-:W-:Y:S04]  /*18950*/  STL.64 [R1+0x158], R26 ;  /* 0x0001581a01007387 */ /* 0x000fe80000100a00 */
[----:B------:R-:W4:Y:S04]  /*18960*/  LDL.LU R2, [R1+0x1820] ;  /* 0x0018200001027983 */ /* 0x000f280000300800 */
[----:B------:R-:W4:Y:S04]  /*18970*/  LDL.LU R29, [R1+0x181c] ;  /* 0x00181c00011d7983 */ /* 0x000f280000300800 */
[----:B------:R-:W0:Y:S01]  /*18980*/  LDSM.16.MT88.4 R24, [R28+UR4+0x2000] ;  /* 0x002000041c18783b */ /* 0x000e220008004200 */
[----:B---3--:R-:W-:Y:S01]  /*18990*/  HMMA.16816.F32.BF16 R12, R8, R18, R12 ;  /* 0x00000012080c723c */ /* 0x008fe2000004180c */
[----:B------:R-:W-:-:S02]  /*189a0*/  IMAD.MOV.U32 R23, RZ, RZ, R0 ;  /* 0x000000ffff177224 */ /* 0x000fc400078e0000 */
[----:B------:R-:W3:Y:S04]  /*189b0*/  LDL.LU R0, [R1+0x1818] ;  /* 0x0018180001007983 */ /* 0x000ee80000300800 */
[----:B------:R1:W-:Y:S04]  /*189c0*/  STL.64 [R1+0x17f0], R22 ;  /* 0x0017f01601007387 */ /* 0x0003e80000100a00 */
[----:B--2---:R-:W-:Y:S04]  /*189d0*/  STL.64 [R1+0x17e8], R20 ;  /* 0x0017e81401007387 */ /* 0x004fe80000100a00 */
[----:B-1----:R-:W2:Y:S04]  /*189e0*/  LDL.LU.64 R22, [R1+0x48] ;  /* 0x0000480001167983 */ /* 0x002ea80000300a00 */
[----:B0-----:R-:W-:Y:S04]  /*189f0*/  STL.64 [R1+0x16e8], R26 ;  /* 0x0016e81a01007387 */ /* 0x001fe80000100a00 */
[----:B------:R0:W-:Y:S04]  /*18a00*/  STL.64 [R1+0x16e0], R24 ;  /* 0x0016e01801007387 */ /* 0x0001e80000100a00 */
[----:B0-----:R-:W2:Y:S04]  /*18a10*/  LDL.LU R24, [R1+0xa0] ;  /* 0x0000a00001187983 */ /* 0x001ea80000300800 */
[----:B------:R-:W-:Y:S04]  /*18a20*/  STL.64 [R1+0x140], R12 ;  /* 0x0001400c01007387 */ /* 0x000fe80000100a00 */
[----:B------:R0:W-:Y:S01]  /*18a30*/  STL [R1+0x148], R14 ;  /* 0x0001480e01007387 */ /* 0x0001e20000100800 */
[----:B----4-:R-:W-:-:S02]  /*18a40*/  IMAD.MOV.U32 R25, RZ, RZ, R29 ;  /* 0x000000ffff197224 */ /* 0x010fc400078e001d */
[----:B------:R-:W-:Y:S02]  /*18a50*/  IMAD.MOV.U32 R29, RZ, RZ, R15 ;  /* 0x000000ffff1d7224 */ /* 0x000fe400078e000f */
[----:B0-----:R-:W4:Y:S04]  /*18a60*/  LDL.LU.64 R14, [R1+0x1810] ;  /* 0x00181000010e7983 */ /* 0x001f280000300a00 */
[----:B------:R-:W-:Y:S01]  /*18a70*/  STL [R1+0x1758], R29 ;  /* 0x0017581d01007387 */ /* 0x000fe20000100800 */
[----:B----4-:R-:W-:-:S15]  /*18a80*/  HMMA.16816.F32.BF16 R4, R8, R14, R4 ;  /* 0x0000000e0804723c */ /* 0x010fde0000041804 */
[----:B------:R-:W-:-:S08]  /*18a90*/  NOP ;  /* 0x0000000000007918 */ /* 0x000fd00000000000 */
[----:B------:R-:W-:Y:S04]  /*18aa0*/  STL.64 [R1+0x100], R4 ;  /* 0x0001000401007387 */ /* 0x000fe80000100a00 */
[----:B------:R0:W-:Y:S04]  /*18ab0*/  STL.64 [R1+0x108], R6 ;  /* 0x0001080601007387 */ /* 0x0001e80000100a00 */
[----:B0-----:R-:W2:Y:S01]  /*18ac0*/  LDL.LU.64 R6, [R1+0x1808] ;  /* 0x0018080001067983 */ /* 0x001ea20000300a00 */
[----:B------:R-:W-:Y:S02]  /*18ad0*/  IMAD.MOV.U32 R26, RZ, RZ, R2 ;  /* 0x000000ffff1a7224 */ /* 0x000fe400078e0002 */
[----:B---3--:R-:W-:-:S07]  /*18ae0*/  IMAD.MOV.U32 R27, RZ, RZ, R0 ;  /* 0x000000ffff1b7224 */ /* 0x008fce00078e0000 */
[----:B--2---:R-:W-:Y:S06]  /*18af0*/  HMMA.16816.F32.BF16 R8, R8, R6, R24 ;  /* 0x000000060808723c */ /* 0x004fec0000041818 */
[----:B------:R-:W-:Y:S02]  /*18b00*/  IMAD.MOV.U32 R13, RZ, RZ, R6 ;  /* 0x000000ffff0d7224 */ /* 0x000fe400078e0006 */
[----:B------:R-:W-:Y:S02]  /*18b10*/  IMAD.MOV.U32 R12, RZ, RZ, R7 ;  /* 0x000000ffff0c7224 */ /* 0x000fe400078e0007 */
[----:B------:R-:W2:Y:S04]  /*18b20*/  LDL.LU.64 R6, [R1+0x1800] ;  /* 0x0018000001067983 */ /* 0x000ea80000300a00 */
[----:B------:R-:W2:Y:S10]  /*18b30*/  LDL.LU.64 R4, [R1+0x17f8] ;  /* 0x0017f80001047983 */ /* 0x000eb40000300a00 */
[----:B------:R-:W-:-:S02]  /*18b40*/  IMAD.MOV.U32 R27, RZ, RZ, R8 ;  /* 0x000000ffff1b7224 */ /* 0x000fc400078e0008 */
[----:B------:R-:W-:Y:S01]  /*18b50*/  IMAD.MOV.U32 R26, RZ, RZ, R9 ;  /* 0x000000ffff1a7224 */ /* 0x000fe200078e0009 */
[----:B------:R-:W2:Y:S01]  /*18b60*/  LDL.LU R8, [R1+0xe0] ;  /* 0x0000e00001087983 */ /* 0x000ea20000300800 */
[----:B------:R-:W-:-:S03]  /*18b70*/  IMAD.MOV.U32 R2, RZ, RZ, R10 ;  /* 0x000000ffff027224 */ /* 0x000fc600078e000a */
[----:B------:R-:W2:Y:S01]  /*18b80*/  LDL.LU R9, [R1+0xe4] ;  /* 0x0000e40001097983 */ /* 0x000ea20000300800 */
[----:B------:R-:W-:-:S03]  /*18b90*/  IMAD.MOV.U32 R0, RZ, RZ, R11 ;  /* 0x000000ffff007224 */ /* 0x000fc600078e000b */
[----:B------:R-:W2:Y:S04]  /*18ba0*/  LDL.LU R10, [R1+0xe8] ;  /* 0x0000e800010a7983 */ /* 0x000ea80000300800 */
[----:B------:R-:W2:Y:S04]  /*18bb0*/  LDL.LU R11, [R1+0xec] ;  /* 0x0000ec00010b7983 */ /* 0x000ea80000300800 */
[----:B------:R-:W-:Y:S04]  /*18bc0*/  STL.64 [R1+0x17d8], R14 ;  /* 0x0017d80e01007387 */ /* 0x000fe80000100a00 */
[----:B------:R0:W-:Y:S04]  /*18bd0*/  STL.64 [R1+0x17d0], R12 ;  /* 0x0017d00c01007387 */ /* 0x0001e80000100a00 */
[----:B------:R1:W-:Y:S04]  /*18be0*/  STL.64 [R1+0x17c8], R26 ;  /* 0x0017c81a01007387 */ /* 0x0003e80000100a00 */
[----:B------:R-:W3:Y:S04]  /*18bf0*/  LDL.LU R24, [R1+0x120] ;  /* 0x0001200001187983 */ /* 0x000ee80000300800 */
[----:B------:R-:W3:Y:S01]  /*18c00*/  LDL.LU R25, [R1+0x124] ;  /* 0x0001240001197983 */ /* 0x000ee20000300800 */
[----:B0-----:R-:W-:-:S02]  /*18c10*/  IMAD.MOV.U32 R12, RZ, RZ, R22 ;  /* 0x000000ffff0c7224 */ /* 0x001fc400078e0016 */
[----:B-1----:R-:W-:Y:S01]  /*18c20*/  IMAD.MOV.U32 R27, RZ, RZ, R3 ;  /* 0x000000ffff1b7224 */ /* 0x002fe200078e0003 */
[----:B------:R-:W3:Y:S01]  /*18c30*/  LDL.LU R26, [R1+0x128] ;  /* 0x00012800011a7983 */ /* 0x000ee20000300800 */
[----:B------:R-:W-:Y:S01]  /*18c40*/  IMAD.MOV.U32 R3, RZ, RZ, R23 ;  /* 0x000000ffff037224 */ /* 0x000fe200078e0017 */
[----:B--2---:R-:W-:Y:S02]  /*18c50*/  HMMA.16816.F32.BF16 R8, R4, R22, R8 ;  /* 0x000000160408723c */ /* 0x004fe40000041808 */
[----:B------:R-:W2:Y:S04]  /*18c60*/  LDL.LU.64 R22, [R1+0x17f0] ;  /* 0x0017f00001167983 */ /* 0x000ea80000300a00 */
[----:B------:R-:W2:-:S15]  /*18c70*/  LDL.LU.64 R20, [R1+0x17e8] ;  /* 0x0017e80001147983 */ /* 0x000e9e0000300a00 */
[----:B------:R-:W-:-:S02]  /*18c80*/  NOP ;  /* 0x0000000000007918 */ /* 0x000fc40000000000 */
[----:B------:R-:W-:Y:S04]  /*18c90*/  STL.64 [R1+0xd0], R8 ;  /* 0x0000d00801007387 */ /* 0x000fe80000100a00 */
[----:B------:R-:W-:Y:S01]  /*18ca0*/  STL [R1+0xdc], R11 ;  /* 0x0000dc0b01007387 */ /* 0x000fe20000100800 */
[----:B------:R-:W-:-:S03]  /*18cb0*/  IMAD.MOV.U32 R29, RZ, RZ, R10 ;  /* 0x000000ffff1d7224 */ /* 0x000fc600078e000a */
[----:B------:R0:W1:Y:S04]  /*18cc0*/  LDSM.16.MT88.4 R8, [R28+UR4+0x2080] ;  /* 0x002080041c08783b */ /* 0x0000680008004200 */
[----:B0-----:R-:W4:Y:S01]  /*18cd0*/  LDL.LU R28, [R1+0x17e4] ;  /* 0x0017e400011c7983 */ /* 0x001f220000300800 */
[----:B------:R-:W-:Y:S02]  /*18ce0*/  IMAD.MOV.U32 R14, RZ, RZ, R18 ;  /* 0x000000ffff0e7224 */ /* 0x000fe400078e0012 */
[----:B------:R-:W-:Y:S01]  /*18cf0*/  IMAD.MOV.U32 R13, RZ, RZ, R19 ;  /* 0x000000ffff0d7224 */ /* 0x000fe200078e0013 */
[----:B-1----:R-:W-:Y:S04]  /*18d00*/  STL.64 [R1+0x1698], R10 ;  /* 0x0016980a01007387 */ /* 0x002fe80000100a00 */
[----:B------:R0:W-:Y:S04]  /*18d10*/  STL.64 [R1+0x1690], R8 ;  /* 0x0016900801007387 */ /* 0x0001e80000100a00 */
[----:B0-----:R-:W4:Y:S04]  /*18d20*/  LDL.LU R8, [R1+0x110] ;  /* 0x0001100001087983 */ /* 0x001f280000300800 */
[----:B------:R-:W4:Y:S04]  /*18d30*/  LDL.LU R9, [R1+0x114] ;  /* 0x0001140001097983 */ /* 0x000f280000300800 */
[----:B------:R-:W4:Y:S04]  /*18d40*/  LDL.LU R10, [R1+0x118] ;  /* 0x00011800010a7983 */ /* 0x000f280000300800 */
[----:B------:R-:W4:Y:S01]  /*18d50*/  LDL.LU R11, [R1+0x11c] ;  /* 0x00011c00010b7983 */ /* 0x000f220000300800 */
[----:B--2---:R-:W-:-:S15]  /*18d60*/  HMMA.16816.F32.BF16 R20, R4, R18, R20 ;  /* 0x000000120414723c */ /* 0x004fde0000041814 */
[----:B------:R-:W-:-:S08]  /*18d70*/  NOP ;  /* 0x0000000000007918 */ /* 0x000fd00000000000 */
[----:B------:R-:W-:Y:S04]  /*18d80*/  STL.64 [R1+0xf0], R20 ;  /* 0x0000f01401007387 */ /* 0x000fe80000100a00 */
[----:B------:R0:W-:Y:S04]  /*18d90*/  STL.64 [R1+0xf8], R22 ;  /* 0x0000f81601007387 */ /* 0x0001e80000100a00 */
[----:B0-----:R-:W2:Y:S04]  /*18da0*/  LDL.LU R23, [R1+0x17e0] ;  /* 0x0017e00001177983 */ /* 0x001ea80000300800 */
[----:B------:R-:W3:Y:S04]  /*18db0*/  LDL.LU R16, [R1+0x1c0] ;  /* 0x0001c00001107983 */ /* 0x000ee80000300800 */
[----:B------:R-:W3:Y:S04]  /*18dc0*/  LDL.LU R17, [R1+0x1c4] ;  /* 0x0001c40001117983 */ /* 0x000ee80000300800 */
[----:B------:R-:W4:Y:S04]  /*18dd0*/  LDL.LU R18, [R1+0x1c8] ;  /* 0x0001c80001127983 */ /* 0x000f280000300800 */
[----:B------:R-:W4:Y:S04]  /*18de0*/  LDL.LU R19, [R1+0x1cc] ;  /* 0x0001cc0001137983 */ /* 0x000f280000300800 */
[----:B----4-:R0:W-:Y:S04]  /*18df0*/  STL.64 [R1+0x1790], R18 ;  /* 0x0017901201007387 */ /* 0x0101e80000100a00 */
[----:B---3--:R-:W-:Y:S01]  /*18e00*/  STL.64 [R1+0x1788], R16 ;  /* 0x0017881001007387 */ /* 0x008fe20000100a00 */
[----:B0-----:R-:W-:-:S02]  /*18e10*/  IMAD.MOV.U32 R18, RZ, RZ, R14 ;  /* 0x000000ffff127224 */ /* 0x001fc400078e000e */
[----:B------:R-:W-:-:S05]  /*18e20*/  IMAD.MOV.U32 R19, RZ, RZ, R13 ;  /* 0x000000ffff137224 */ /* 0x000fca00078e000d */
[----:B------:R0:W-:Y:S02]  /*18e30*/  STL.64 [R1+0x17a0], R18 ;  /* 0x0017a01201007387 */ /* 0x0001e40000100a00 */
[----:B0-----:R-:W-:Y:S02]  /*18e40*/  IMAD.MOV.U32 R18, RZ, RZ, R12 ;  /* 0x000000ffff127224 */ /* 0x001fe400078e000c */
[----:B--2---:R-:W0:Y:S01]  /*18e50*/  LDSM.16.MT88.4 R12, [R23+UR4+0x3000] ;  /* 0x00300004170c783b */ /* 0x004e220008004200 */
[----:B------:R-:W-:-:S03]  /*18e60*/  IMAD.MOV.U32 R19, RZ, RZ, R3 ;  /* 0x000000ffff137224 */ /* 0x000fc600078e0003 */
[----:B0-----:R-:W-:Y:S04]  /*18e70*/  STL.64 [R1+0x10], R12 ;  /* 0x0000100c01007387 */ /* 0x001fe80000100a00 */
[----:B------:R0:W-:Y:S01]  /*18e80*/  STL [R1+0x18], R14 ;  /* 0x0000180e01007387 */ /* 0x0001e20000100800 */
[----:B------:R-:W-:-:S03]  /*18e90*/  IMAD.MOV.U32 R3, RZ, RZ, R15 ;  /* 0x000000ffff037224 */ /* 0x000fc600078e000f */
[----:B0-----:R-:W2:Y:S04]  /*18ea0*/  LDL.LU.64 R14, [R1+0x17d8] ;  /* 0x0017d800010e7983 */ /* 0x001ea80000300a00 */
[----:B------:R-:W3:Y:S04]  /*18eb0*/  LDL.LU.64 R12, [R1+0x17d0] ;  /* 0x0017d000010c7983 */ /* 0x000ee80000300a00 */
[----:B------:R0:W-:Y:S01]  /*18ec0*/  STL [R1+0x1730], R23 ;  /* 0x0017301701007387 */ /* 0x0001e20000100800 */
[----:B--2---:R-:W-:Y:S01]  /*18ed0*/  HMMA.16816.F32.BF16 R24, R4, R14, R24 ;  /* 0x0000000e0418723c */ /* 0x004fe20000041818 */
[----:B---3--:R-:W-:-:S02]  /*18ee0*/  IMAD.MOV.U32 R22, RZ, RZ, R13 ;  /* 0x000000ffff167224 */ /* 0x008fc400078e000d */
[----:B0-----:R-:W-:-:S03]  /*18ef0*/  IMAD.MOV.U32 R23, RZ, RZ, R12 ;  /* 0x000000ffff177224 */ /* 0x001fc600078e000c */
[----:B------:R-:W-:Y:S02]  /*18f00*/  IMAD.MOV.U32 R17, RZ, RZ, R14 ;  /* 0x000000ffff117224 */ /* 0x000fe400078e000e */
[----:B------:R-:W-:Y:S02]  /*18f10*/  IMAD.MOV.U32 R16, RZ, RZ, R15 ;  /* 0x000000ffff107224 */ /* 0x000fe400078e000f */
[----:B------:R-:W-:-:S13]  /*18f20*/  HMMA.16816.F32.BF16 R8, R4, R22, R8 ;  /* 0x000000160408723c */ /* 0x000fda0000041808 */
[----:B------:R-:W-:Y:S04]  /*18f30*/  STL.64 [R1+0xe0], R24 ;  /* 0x0000e01801007387 */ /* 0x000fe80000100a00 */
[----:B------:R0:W-:Y:S04]  /*18f40*/  STL.64 [R1+0xe8], R26 ;  /* 0x0000e81a01007387 */ /* 0x0001e80000100a00 */
[----:B0-----:R-:W2:Y:S04]  /*18f50*/  LDL.LU.64 R26, [R1+0x17c8] ;  /* 0x0017c800011a7983 */ /* 0x001ea80000300a00 */
[----:B------:R-:W3:Y:S04]  /*18f60*/  LDL.LU.64 R14, [R1+0x17c0] ;  /* 0x0017c000010e7983 */ /* 0x000ee80000300a00 */
[----:B------:R-:W3:Y:S04]  /*18f70*/  LDL.LU.64 R12, [R1+0x17b8] ;  /* 0x0017b800010c7983 */ /* 0x000ee80000300a00 */
[----:B------:R0:W-:Y:S04]  /*18f80*/  STL.64 [R1+0x1798], R22 ;  /* 0x0017981601007387 */ /* 0x0001e80000100a00 */
[----:B------:R-:W4:Y:S04]  /*18f90*/  LDL.LU R20, [R1+0x170] ;  /* 0x0001700001147983 */ /* 0x000f280000300800 */
[----:B------:R-:W4:Y:S04]  /*18fa0*/  LDL.LU R21, [R1+0x174] ;  /* 0x0001740001157983 */ /* 0x000f280000300800 */
[----:B0-----:R-:W2:Y:S04]  /*18fb0*/  LDL.LU R22, [R1+0x178] ;  /* 0x0001780001167983 */ /* 0x001ea80000300800 */
[----:B------:R-:W2:Y:S04]  /*18fc0*/  LDL.LU R23, [R1+0x17c] ;  /* 0x00017c0001177983 */ /* 0x000ea80000300800 */
[----:B--2---:R-:W-:Y:S04]  /*18fd0*/  STL.64 [R1+0x17b0], R22 ;  /* 0x0017b01601007387 */ /* 0x004fe80000100a00 */
[----:B----4-:R0:W-:Y:S04]  /*18fe0*/  STL.64 [R1+0x17a8], R20 ;  /* 0x0017a81401007387 */ /* 0x0101e80000100a00 */
[----:B0-----:R-:W3:Y:S04]  /*18ff0*/  LDL.LU R20, [R1+0x130] ;  /* 0x0001300001147983 */ /* 0x001ee80000300800 */
[----:B------:R-:W3:Y:S04]  /*19000*/  LDL.LU R21, [R1+0x134] ;  /* 0x0001340001157983 */ /* 0x000ee80000300800 */
[----:B------:R-:W3:Y:S04]  /*19010*/  LDL.LU R22, [R1+0x138] ;  /* 0x0001380001167983 */ /* 0x000ee80000300800 */
[----:B------:R-:W3:Y:S04]  /*19020*/  LDL.LU R23, [R1+0x13c] ;  /* 0x00013c0001177983 */ /* 0x000ee80000300800 */
[----:B------:R-:W2:Y:S04]  /*19030*/  LDL.LU.64 R24, [R1+0x60] ;  /* 0x0000600001187983 */ /* 0x000ea80000300a00 */
[----:B------:R0:W-:Y:S02]  /*19040*/  STL.64 [R1+0x1740], R26 ;  /* 0x0017401a01007387 */ /* 0x0001e40000100a00 */
[----:B0-----:R-:W-:-:S02]  /*19050*/  IMAD.MOV.U32 R27, RZ, RZ, R28 ;  /* 0x000000ffff1b7224 */ /* 0x001fc400078e001c */
[----:B--2---:R0:W-:Y:S04]  /*19060*/  STL.64 [R1+0x1738], R24 ;  /* 0x0017381801007387 */ /* 0x0041e80000100a00 */
[----:B0-----:R-:W2:Y:S04]  /*19070*/  LDL.LU R24, [R1+0x1b0] ;  /* 0x0001b00001187983 */ /* 0x001ea80000300800 */
[----:B------:R-:W2:Y:S04]  /*19080*/  LDL.LU R25, [R1+0x1b4] ;  /* 0x0001b40001197983 */ /* 0x000ea80000300800 */
[----:B------:R-:W2:Y:S04]  /*19090*/  LDL.LU R26, [R1+0x1b8] ;  /* 0x0001b800011a7983 */ /* 0x000ea80000300800 */
[----:B------:R-:W4:Y:S04]  /*190a0*/  LDL R7, [R1+0xedc] ;  /* 0x000edc0001077983 */ /* 0x000f280000100800 */
[----:B------:R0:W-:Y:S02]  /*190b0*/  STL.64 [R1+0x16a8], R10 ;  /* 0x0016a80a01007387 */ /* 0x0001e40000100a00 */
[----:B0-----:R-:W-:-:S02]  /*190c0*/  IMAD.MOV.U32 R10, RZ, RZ, R17 ;  /* 0x000000ffff0a7224 */ /* 0x001fc400078e0011 */
[----:B------:R-:W-:Y:S02]  /*190d0*/  IMAD.MOV.U32 R11, RZ, RZ, R16 ;  /* 0x000000ffff0b7224 */ /* 0x000fe400078e0010 */
[----:B---3--:R-:W-:Y:S01]  /*190e0*/  HMMA.16816.F32.BF16 R16, R12, R18, R20 ;  /* 0x000000120c10723c */ /* 0x008fe20000041814 */
[----:B------:R-:W-:Y:S04]  /*190f0*/  STL.64 [R1+0x16a0], R8 ;  /* 0x0016a00801007387 */ /* 0x000fe80000100a00 */
[----:B------:R-:W3:Y:S04]  /*19100*/  LDL.LU.64 R22, [R1+0x17b0] ;  /* 0x0017b00001167983 */ /* 0x000ee80000300a00 */
[----:B------:R-:W3:-:S14]  /*19110*/  LDL.LU.64 R20, [R1+0x17a8] ;  /* 0x0017a80001147983 */ /* 0x000edc0000300a00 */
[----:B------:R-:W-:Y:S04]  /*19120*/  STL.64 [R1+0xa0], R16 ;  /* 0x0000a01001007387 */ /* 0x000fe80000100a00 */
[----:B------:R0:W-:Y:S01]  /*19130*/  STL [R1+0xa8], R18 ;  /* 0x0000a81201007387 */ /* 0x0001e20000100800 */
[----:B------:R-:W-:-:S03]  /*19140*/  IMAD.MOV.U32 R28, RZ, RZ, R19 ;  /* 0x000000ffff1c7224 */ /* 0x000fc600078e0013 */
[----:B0-----:R-:W3:Y:S04]  /*19150*/  LDL.LU.64 R18, [R1+0x17a0] ;  /* 0x0017a00001127983 */ /* 0x001ee80000300a00 */
[----:B------:R-:W-:Y:S01]  /*19160*/  STL [R1+0x16c0], R28 ;  /* 0x0016c01c01007387 */ /* 0x000fe20000100800 */
[----:B---3--:R-:W-:Y:S03]  /*19170*/  HMMA.16816.F32.BF16 R16, R12, R18, R20 ;  /* 0x000000120c10723c */ /* 0x008fe60000041814 */
[----:B------:R-:W2:-:S15]  /*19180*/  LDL.LU.64 R22, [R1+0x1798] ;  /* 0x0017980001167983 */ /* 0x000e9e0000300a00 */
[----:B------:R-:W-:-:S05]  /*19190*/  NOP ;  /* 0x0000000000007918 */ /* 0x000fca0000000000 */
[----:B------:R-:W-:Y:S04]  /*191a0*/  STL.64 [R1+0x90], R16 ;  /* 0x0000901001007387 */ /* 0x000fe80000100a00 */
[----:B------:R0:W-:Y:S01]  /*191b0*/  STL [R1+0x98], R18 ;  /* 0x0000981201007387 */ /* 0x0001e20000100800 */
[----:B------:R-:W-:-:S03]  /*191c0*/  IMAD.MOV.U32 R6, RZ, RZ, R19 ;  /* 0x000000ffff067224 */ /* 0x000fc600078e0013 */
[----:B0-----:R-:W3:Y:S04]  /*191d0*/  LDL.LU.64 R18, [R1+0x1790] ;  /* 0x0017900001127983 */ /* 0x001ee80000300a00 */
[----:B------:R-:W3:Y:S04]  /*191e0*/  LDL.LU.64 R16, [R1+0x1788] ;  /* 0x0017880001107983 */ /* 0x000ee80000300a00 */
[----:B------:R0:W-:Y:S04]  /*191f0*/  STL [R1+0x16c8], R6 ;  /* 0x0016c80601007387 */ /* 0x0001e80000100800 */
[----:B----4-:R1:W-:Y:S04]  /*19200*/  STL [R1+0x175c], R7 ;  /* 0x00175c0701007387 */ /* 0x0103e80000100800 */
[----:B------:R-:W4:Y:S04]  /*19210*/  LDL.LU R4, [R1+0x1a0] ;  /* 0x0001a00001047983 */ /* 0x000f280000300800 */
[----:B------:R-:W4:Y:S04]  /*19220*/  LDL.LU R5, [R1+0x1a4] ;  /* 0x0001a40001057983 */ /* 0x000f280000300800 */
[----:B0-----:R-:W4:Y:S04]  /*19230*/  LDL.LU R6, [R1+0x1a8] ;  /* 0x0001a80001067983 */ /* 0x001f280000300800 */
[----:B-1----:R-:W4:Y:S01]  /*19240*/  LDL.LU R7, [R1+0x1ac] ;  /* 0x0001ac0001077983 */ /* 0x002f220000300800 */
[C---:B---3--:R-:W-:Y:S03]  /*19250*/  HMMA.16816.F32.BF16 R8, R12.reuse, R10, R16 ;  /* 0x0000000a0c08723c */ /* 0x048fe60000041810 */
[----:B------:R-:W3:Y:S03]  /*19260*/  LDL.LU.64 R18, [R1+0x1780] ;  /* 0x0017800001127983 */ /* 0x000ee60000300a00 */
[----:B--2---:R-:W-:Y:S01]  /*19270*/  HMMA.16816.F32.BF16 R20, R12, R22, R24 ;  /* 0x000000160c14723c */ /* 0x004fe20000041818 */
[----:B------:R-:W2:-:S15]  /*19280*/  LDL.LU.64 R16, [R1+0x1778] ;  /* 0x0017780001107983 */ /* 0x000e9e0000300a00 */
[----:B------:R-:W-:-:S01]  /*19290*/  NOP ;  /* 0x0000000000007918 */ /* 0x000fc20000000000 */
[----:B------:R-:W-:Y:S04]  /*192a0*/  STL.64 [R1+0x40], R8 ;  /* 0x0000400801007387 */ /* 0x000fe80000100a00 */
[----:B------:R0:W-:Y:S04]  /*192b0*/  STL.64 [R1+0x48], R10 ;  /* 0x0000480a01007387 */ /* 0x0001e80000100a00 */
[----:B------:R-:W4:Y:S04]  /*192c0*/  LDL.LU R12, [R1+0x190] ;  /* 0x00019000010c7983 */ /* 0x000f280000300800 */
[----:B------:R-:W4:Y:S04]  /*192d0*/  LDL.LU R13, [R1+0x194] ;  /* 0x00019400010d7983 */ /* 0x000f280000300800 */
[----:B------:R-:W4:Y:S04]  /*192e0*/  LDL.LU R14, [R1+0x198] ;  /* 0x00019800010e7983 */ /* 0x000f280000300800 */
[----:B------:R-:W4:Y:S01]  /*192f0*/  LDL.LU R15, [R1+0x19c] ;  /* 0x00019c00010f7983 */ /* 0x000f220000300800 */
[----:B0-----:R-:W-:-:S02]  /*19300*/  IMAD.MOV.U32 R11, RZ, RZ, R20 ;  /* 0x000000ffff0b7224 */ /* 0x001fc400078e0014 */
[----:B------:R-:W-:Y:S02]  /*19310*/  IMAD.MOV.U32 R10, RZ, RZ, R21 ;  /* 0x000000ffff0a7224 */ /* 0x000fe400078e0015 */
[----:B---3--:R-:W-:Y:S02]  /*19320*/  IMAD.MOV.U32 R20, RZ, RZ, R19 ;  /* 0x000000ffff147224 */ /* 0x008fe400078e0013 */
[----:B------:R-:W3:Y:S04]  /*19330*/  LDL.LU R19, [R1+0x1770] ;  /* 0x0017700001137983 */ /* 0x000ee80000300800 */
[----:B------:R-:W4:Y:S01]  /*19340*/  LDL.LU R21, [R1+0x164] ;  /* 0x0001640001157983 */ /* 0x000f220000300800 */
[----:B------:R-:W-:Y:S02]  /*19350*/  IMAD.MOV.U32 R9, RZ, RZ, R22 ;  /* 0x000000ffff097224 */ /* 0x000fe400078e0016 */
[----:B------:R-:W-:-:S02]  /*19360*/  IMAD.MOV.U32 R8, RZ, RZ, R23 ;  /* 0x000000ffff087224 */ /* 0x000fc400078e0017 */
[----:B--2---:R-:W-:Y:S02]  /*19370*/  IMAD.MOV.U32 R22, RZ, RZ, R16 ;  /* 0x000000ffff167224 */ /* 0x004fe400078e0010 */
[----:B------:R-:W-:Y:S01]  /*19380*/  IMAD.MOV.U32 R23, RZ, RZ, R17 ;  /* 0x000000ffff177224 */ /* 0x000fe200078e0011 */
[----:B------:R-:W2:Y:S04]  /*19390*/  LDL.LU R16, [R1+0x176c] ;  /* 0x00176c0001107983 */ /* 0x000ea80000300800 */
[----:B------:R-:W2:Y:S01]  /*193a0*/  LDL.LU R17, [R1+0x1768] ;  /* 0x0017680001117983 */ /* 0x000ea20000300800 */
[----:B------:R-:W-:-:S03]  /*193b0*/  IMAD.MOV.U32 R24, RZ, RZ, R18 ;  /* 0x000000ffff187224 */ /* 0x000fc600078e0012 */
[----:B------:R-:W-:Y:S01]  /*193c0*/  STL.64 [R1+0x1750], R22 ;  /* 0x0017501601007387 */ /* 0x000fe20000100a00 */
[----:B---3--:R-:W-:-:S03]  /*193d0*/  IMAD.MOV.U32 R25, RZ, RZ, R19 ;  /* 0x000000ffff197224 */ /* 0x008fc600078e0013 */
[----:B----4-:R0:W-:Y:S04]  /*193e0*/  STL.64 [R1+0x1748], R20 ;  /* 0x0017481401007387 */ /* 0x0101e80000100a00 */
[----:B------:R-:W2:Y:S04]  /*193f0*/  LDL.LU R18, [R1+0x1764] ;  /* 0x0017640001127983 */ /* 0x000ea80000300800 */
[----:B------:R-:W2:Y:S04]  /*19400*/  LDL.LU R19, [R1+0x1760] ;  /* 0x0017600001137983 */ /* 0x000ea80000300800 */
[----:B0-----:R-:W3:Y:S04]  /*19410*/  LDL.LU R20, [R1+0x180] ;  /* 0x0001800001147983 */ /* 0x001ee80000300800 */
[----:B------:R-:W3:Y:S04]  /*19420*/  LDL.LU R21, [R1+0x184] ;  /* 0x0001840001157983 */ /* 0x000ee80000300800 */
[----:B------:R-:W3:Y:S04]  /*19430*/  LDL.LU R22, [R1+0x188] ;  /* 0x0001880001167983 */ /* 0x000ee80000300800 */
[----:B------:R-:W3:Y:S04]  /*19440*/  LDL.LU R23, [R1+0x18c] ;  /* 0x00018c0001177983 */ /* 0x000ee80000300800 */
[----:B------:R-:W-:Y:S04]  /*19450*/  STL.64 [R1+0x16d8], R10 ;  /* 0x0016d80a01007387 */ /* 0x000fe80000100a00 */
[----:B------:R0:W-:Y:S04]  /*19460*/  STL.64 [R1+0x16d0], R8 ;  /* 0x0016d00801007387 */ /* 0x0001e80000100a00 */
[----:B0-----:R-:W2:Y:S02]  /*19470*/  LDL.LU.64 R8, [R1+0x50] ;  /* 0x0000500001087983 */ /* 0x001ea40000300a00 */
[----:B--2---:R-:W-:-:S15]  /*19480*/  HMMA.16816.F32.BF16 R4, R16, R8, R4 ;  /* 0x000000081004723c */ /* 0x004fde0000041804 */
[----:B------:R-:W-:-:S08]  /*19490*/  NOP ;  /* 0x0000000000007918 */ /* 0x000fd00000000000 */
[----:B------:R-:W-:Y:S04]  /*194a0*/  STL.64 [R1+0x20], R4 ;  /* 0x0000200401007387 */ /* 0x000fe80000100a00 */
[----:B------:R0:W-:Y:S02]  /*194b0*/  STL [R1+0x28], R6 ;  /* 0x0000280601007387 */ /* 0x0001e40000100800 */
[----:B0-----:R-:W-:Y:S02]  /*194c0*/  IMAD.MOV.U32 R6, RZ, RZ, R7 ;  /* 0x000000ffff067224 */ /* 0x001fe400078e0007 */
[----:B------:R-:W2:Y:S04]  /*194d0*/  LDL.LU R7, [R1+0x175c] ;  /* 0x00175c0001077983 */ /* 0x000ea80000300800 */
[----:B--2---:R0:W-:Y:S04]  /*194e0*/  STL.64 [R1+0x16f0], R6 ;  /* 0x0016f00601007387 */ /* 0x0041e80000100a00 */
[----:B------:R-:W2:Y:S04]  /*194f0*/  LDL.LU R4, [R1+0x100] ;  /* 0x0001000001047983 */ /* 0x000ea80000300800 */
[----:B------:R-:W2:Y:S04]  /*19500*/  LDL.LU R5, [R1+0x104] ;  /* 0x0001040001057983 */ /* 0x000ea80000300800 */
[----:B0-----:R-:W4:Y:S04]  /*19510*/  LDL.LU R6, [R1+0x108] ;  /* 0x0001080001067983 */ /* 0x001f280000300800 */
[----:B------:R-:W4:Y:S04]  /*19520*/  LDL.LU R7, [R1+0x10c] ;  /* 0x00010c0001077983 */ /* 0x000f280000300800 */
[----:B----4-:R-:W-:Y:S04]  /*19530*/  STL.64 [R1+0x1700], R6 ;  /* 0x0017000601007387 */ /* 0x010fe80000100a00 */
[----:B--2---:R0:W-:Y:S04]  /*19540*/  STL.64 [R1+0x16f8], R4 ;  /* 0x0016f80401007387 */ /* 0x0041e80000100a00 */
[----:B0-----:R-:W2:Y:S02]  /*19550*/  LDL.LU.64 R4, [R1+0x80] ;  /* 0x0000800001047983 */ /* 0x001ea40000300a00 */
[----:B--2---:R-:W-:Y:S06]  /*19560*/  HMMA.16816.F32.BF16 R12, R16, R4, R12 ;  /* 0x00000004100c723c */ /* 0x004fec000004180c */
[----:B------:R0:W-:Y:S04]  /*19570*/  STL.64 [R1+0x1718], R4 ;  /* 0x0017180401007387 */ /* 0x0001e80000100a00 */
[----:B0-----:R-:W2:Y:S04]  /*19580*/  LDL.LU R4, [R1+0x150] ;  /* 0x0001500001047983 */ /* 0x001ea80000300800 */
[----:B------:R-:W2:Y:S04]  /*19590*/  LDL.LU R5, [R1+0x154] ;  /* 0x0001540001057983 */ /* 0x000ea80000300800 */
[----:B------:R-:W2:Y:S04]  /*195a0*/  LDL.LU R6, [R1+0x158] ;  /* 0x0001580001067983 */ /* 0x000ea80000300800 */
[----:B------:R-:W2:Y:S04]  /*195b0*/  LDL.LU R7, [R1+0x15c] ;  /* 0x00015c0001077983 */ /* 0x000ea80000300800 */
[----:B------:R0:W-:Y:S04]  /*195c0*/  STL.64 [R1+0x1630], R14 ;  /* 0x0016300e01007387 */ /* 0x0001e80000100a00 */
[----:B------:R1:W-:Y:S01]  /*195d0*/  STL.64 [R1+0x1628], R12 ;  /* 0x0016280c01007387 */ /* 0x0003e20000100a00 */
[----:B0-----:R-:W-:-:S03]  /*195e0*/  IMAD.MOV.U32 R14, RZ, RZ, R29 ;  /* 0x000000ffff0e7224 */ /* 0x001fc600078e001d */
[----:B-1----:R-:W4:Y:S04]  /*195f0*/  LDL.LU R12, [R1+0xd0] ;  /* 0x0000d000010c7983 */ /* 0x002f280000300800 */
[----:B------:R-:W4:Y:S04]  /*19600*/  LDL.LU R13, [R1+0xd4] ;  /* 0x0000d400010d7983 */ /* 0x000f280000300800 */
[----:B------:R-:W2:Y:S04]  /*19610*/  LDL.LU R29, [R1+0x1758] ;  /* 0x00175800011d7983 */ /* 0x000ea80000300800 */
[----:B------:R-:W4:Y:S01]  /*19620*/  LDL.LU R15, [R1+0xdc] ;  /* 0x0000dc00010f7983 */ /* 0x000f220000300800 */
[----:B---3--:R-:W-:Y:S03]  /*19630*/  HMMA.16816.F32.BF16 R24, R16, R24, R20 ;  /* 0x000000181018723c */ /* 0x008fe60000041814 */
[----:B----4-:R-:W-:Y:S04]  /*19640*/  STL.64 [R1+0x1710], R14 ;  /* 0x0017100e01007387 */ /* 0x010fe80000100a00 */
[----:B------:R0:W-:Y:S04]  /*19650*/  STL.64 [R1+0x1708], R12 ;  /* 0x0017080c01007387 */ /* 0x0001e80000100a00 */
[----:B0-----:R-:W3:Y:S04]  /*19660*/  LDL.LU R12, [R1+0x140] ;  /* 0x00014000010c7983 */ /* 0x001ee80000300800 */
[----:B------:R-:W3:Y:S04]  /*19670*/  LDL.LU R13, [R1+0x144] ;  /* 0x00014400010d7983 */ /* 0x000ee80000300800 */
[----:B------:R-:W3:Y:S04]  /*19680*/  LDL.LU R14, [R1+0x148] ;  /* 0x00014800010e7983 */ /* 0x000ee80000300800 */
[----:B------:R-:W4:Y:S04]  /*19690*/  LDL.LU.64 R22, [R1+0x1750] ;  /* 0x0017500001167983 */ /* 0x000f280000300a00 */
[----:B------:R-:W4:Y:S01]  /*196a0*/  LDL.LU.64 R20, [R1+0x1748] ;  /* 0x0017480001147983 */ /* 0x000f220000300a00 */
[----:B--2---:R-:W-:-:S03]  /*196b0*/  IMAD.MOV.U32 R15, RZ, RZ, R29 ;  /* 0x000000ffff0f7224 */ /* 0x004fc600078e001d */
[----:B------:R-:W-:Y:S04]  /*196c0*/  STL.64 [R1+0x130], R24 ;  /* 0x0001301801007387 */ /* 0x000fe80000100a00 */
[----:B------:R0:W-:Y:S01]  /*196d0*/  STL [R1+0x138], R26 ;  /* 0x0001381a01007387 */ /* 0x0001e20000100800 */
[----:B------:R-:W-:-:S03]  /*196e0*/  IMAD.MOV.U32 R29, RZ, RZ, R27 ;  /* 0x000000ffff1d7224 */ /* 0x000fc600078e001b */
[----:B0-----:R-:W2:Y:S04]  /*196f0*/  LDL.LU.64 R26, [R1+0x1740] ;  /* 0x00174000011a7983 */ /* 0x001ea80000300a00 */
[----:B------:R-:W4:Y:S04]  /*19700*/  LDL.LU.64 R24, [R1+0x1738] ;  /* 0x0017380001187983 */ /* 0x000f280000300a00 */
[----:B------:R-:W-:Y:S01]  /*19710*/  STL [R1+0x16c4], R29 ;  /* 0x0016c41d01007387 */ /* 0x000fe20000100800 */
[----:B----4-:R-:W-:Y:S03]  /*19720*/  HMMA.16816.F32.BF16 R16, R16, R24, R20 ;  /* 0x000000181010723c */ /* 0x010fe60000041814 */
[----:B------:R-:W4:-:S15]  /*19730*/  LDL.LU R23, [R1+0x1730] ;  /* 0x0017300001177983 */ /* 0x000f1e0000300800 */
[----:B------:R-:W-:-:S05]  /*19740*/  NOP ;  /* 0x0000000000007918 */ /* 0x000fca0000000000 */
[----:B------:R-:W-:Y:S04]  /*19750*/  STL.64 [R1+0x1618], R18 ;  /* 0x0016181201007387 */ /* 0x000fe80000100a00 */
[----:B------:R0:W-:Y:S04]  /*19760*/  STL.64 [R1+0x1610], R16 ;  /* 0x0016101001007387 */ /* 0x0001e80000100a00 */
[----:B0-----:R-:W2:Y:S04]  /*19770*/  LDL.LU.64 R16, [R1+0x70] ;  /* 0x0000700001107983 */ /* 0x001ea80000300a00 */
[----:B------:R-:W2:Y:S04]  /*19780*/  LDL.64 R18, [R1+0x78] ;  /* 0x0000780001127983 */ /* 0x000ea80000100a00 */
[----:B----4-:R-:W0:Y:S04]  /*19790*/  LDSM.16.MT88.4 R20, [R23+UR4+0x3080] ;  /* 0x003080041714783b */ /* 0x010e280008004200 */
[----:B0-----:R-:W-:Y:S04]  /*197a0*/  STL.64 [R1], R20 ;  /* 0x0000001401007387 */ /* 0x001fe80000100a00 */
[----:B------:R0:W-:Y:S04]  /*197b0*/  STL.64 [R1+0x8], R22 ;  /* 0x0000081601007387 */ /* 0x0001e80000100a00 */
[----:B0-----:R-:W4:Y:S04]  /*197c0*/  LDL.LU.64 R22, [R1+0x1728] ;  /* 0x0017280001167983 */ /* 0x001f280000300a00 */
[----:B------:R-:W4:Y:S02]  /*197d0*/  LDL.LU.64 R20, [R1+0x1720] ;  /* 0x0017200001147983 */ /* 0x000f240000300a00 */
[----:B----4-:R-:W-:-:S15]  /*197e0*/  HMMA.16816.F32.BF16 R4, R20, R8, R4 ;  /* 0x000000081404723c */ /* 0x010fde0000041804 */
[----:B------:R-:W-:-:S08]  /*197f0*/  NOP ;  /* 0x0000000000007918 */ /* 0x000fd00000000000 */
[----:B------:R0:W-:Y:S04]  /*19800*/  STL.64 [R1+0x190], R4 ;  /* 0x0001900401007387 */ /* 0x0001e80000100a00 */
[----:B------:R-:W-:Y:S04]  /*19810*/  STL.64 [R1+0x198], R6 ;  /* 0x0001980601007387 */ /* 0x000fe80000100a00 */
[----:B0-----:R-:W3:Y:S02]  /*19820*/  LDL.LU.64 R4, [R1+0x1718] ;  /* 0x0017180001047983 */ /* 0x001ee40000300a00 */
[----:B---3--:R-:W-:Y:S06]  /*19830*/  HMMA.16816.F32.BF16 R12, R20, R4, R12 ;  /* 0x00000004140c723c */ /* 0x008fec000004180c */
[----:B------:R-:W-:-:S02]  /*19840*/  IMAD.MOV.U32 R29, RZ, RZ, R4 ;  /* 0x000000ffff1d7224 */ /* 0x000fc400078e0004 */
[----:B------:R-:W-:-:S15]  /*19850*/  IMAD.MOV.U32 R28, RZ, RZ, R5 ;  /* 0x000000ffff1c7224 */ /* 0x000fde00078e0005 */
[----:B------:R-:W-:Y:S04]  /*19860*/  STL.64 [R1+0x1b0], R12 ;  /* 0x0001b00c01007387 */ /* 0x000fe80000100a00 */
[----:B------:R0:W-:Y:S04]  /*19870*/  STL.64 [R1+0x1b8], R14 ;  /* 0x0001b80e01007387 */ /* 0x0001e80000100a00 */
[----:B0-----:R-:W3:Y:S04]  /*19880*/  LDL.LU.64 R14, [R1+0x1710] ;  /* 0x00171000010e7983 */ /* 0x001ee80000300a00 */
[----:B------:R-:W3:Y:S04]  /*19890*/  LDL.LU.64 R12, [R1+0x1708] ;  /* 0x00170800010c7983 */ /* 0x000ee80000300a00 */
[----:B------:R-:W2:Y:S04]  /*198a0*/  LDL.LU.64 R6, [R1+0x1700] ;  /* 0x0017000001067983 */ /* 0x000ea80000300a00 */
[----:B------:R-:W2:Y:S02]  /*198b0*/  LDL.LU.64 R4, [R1+0x16f8] ;  /* 0x0016f80001047983 */ /* 0x000ea40000300a00 */
[----:B--2---:R-:W-:-:S15]  /*198c0*/  HMMA.16816.F32.BF16 R4, R20, R16, R4 ;  /* 0x000000101404723c */ /* 0x004fde0000041804 */
[----:B------:R-:W-:-:S08]  /*198d0*/  NOP ;  /* 0x0000000000007918 */ /* 0x000fd00000000000 */
[----:B------:R-:W-:Y:S04]  /*198e0*/  STL.64 [R1+0x1a0], R4 ;  /* 0x0001a00401007387 */ /* 0x000fe80000100a00 */
[----:B------:R0:W-:Y:S04]  /*198f0*/  STL.64 [R1+0x1a8], R6 ;  /* 0x0001a80601007387 */ /* 0x0001e80000100a00 */
[----:B0-----:R-:W2:Y:S04]  /*19900*/  LDL.LU.64 R6, [R1+0x16f0] ;  /* 0x0016f00001067983 */ /* 0x001ea80000300a00 */
[----:B------:R0:W-:Y:S04]  /*19910*/  STL.64 [R1+0x16b8], R18 ;  /* 0x0016b81201007387 */ /* 0x0001e80000100a00 */
[----:B------:R1:W-:Y:S01]  /*19920*/  STL.64 [R1+0x16b0], R16 ;  /* 0x0016b01001007387 */ /* 0x0003e20000100a00 */
[----:B0-----:R-:W-:-:S02]  /*19930*/  IMAD.MOV.U32 R18, RZ, RZ, R2 ;  /* 0x000000ffff127224 */ /* 0x001fc400078e0002 */
[----:B-1----:R-:W-:Y:S02]  /*19940*/  IMAD.MOV.U32 R16, RZ, RZ, R27 ;  /* 0x000000ffff107224 */ /* 0x002fe400078e001b */
[----:B------:R-:W-:Y:S02]  /*19950*/  IMAD.MOV.U32 R17, RZ, RZ, R26 ;  /* 0x000000ffff117224 */ /* 0x000fe400078e001a */
[----:B------:R-:W-:-:S07]  /*19960*/  IMAD.MOV.U32 R19, RZ, RZ, R0 ;  /* 0x000000ffff137224 */ /* 0x000fce00078e0000 */
[----:B------:R-:W-:Y:S06]  /*19970*/  HMMA.16816.F32.BF16 R16, R20, R24, R16 ;  /* 0x000000181410723c */ /* 0x000fec0000041810 */
[----:B------:R-:W-:Y:S02]  /*19980*/  IMAD.MOV.U32 R2, RZ, RZ, R24 ;  /* 0x000000ffff027224 */ /* 0x000fe400078e0018 */
[----:B------:R-:W-:-:S15]  /*19990*/  IMAD.MOV.U32 R0, RZ, RZ, R25 ;  /* 0x000000ffff007224 */ /* 0x000fde00078e0019 */
[----:B------:R-:W-:Y:S04]  /*199a0*/  STL.64 [R1+0x160], R16 ;  /* 0x0001601001007387 */ /* 0x000fe80000100a00 */
[----:B------:R-:W-:Y:S04]  /*199b0*/  STL.64 [R1+0x168], R18 ;  /* 0x0001681201007387 */ /* 0x000fe80000100a00 */
[----:B------:R-:W3:Y:S04]  /*199c0*/  LDL.LU.64 R26, [R1+0x16e8] ;  /* 0x0016e800011a7983 */ /* 0x000ee80000300a00 */
[----:B------:R-:W3:Y:S04]  /*199d0*/  LDL.LU.64 R24, [R1+0x16e0] ;  /* 0x0016e00001187983 */ /* 0x000ee80000300a00 */
[----:B--2---:R-:W0:Y:S04]  /*199e0*/  LDSM.16.MT88.4 R20, [R7+UR4+0x3000] ;  /* 0x003000040714783b */ /* 0x004e280008004200 */
[----:B0-----:R-:W-:Y:S04]  /*199f0*/  STL.64 [R1+0x15d0], R22 ;  /* 0x0015d01601007387 */ /* 0x001fe80000100a00 */
[----:B------:R0:W-:Y:S04]  /*19a00*/  STL.64 [R1+0x15c8], R20 ;  /* 0x0015c81401007387 */ /* 0x0001e80000100a00 */
[----:B0-----:R-:W2:Y:S04]  /*19a10*/  LDL.LU R20, [R1+0x10] ;  /* 0x0000100001147983 */ /* 0x001ea80000300800 */
[----:B------:R-:W2:Y:S04]  /*19a20*/  LDL.LU R21, [R1+0x14] ;  /* 0x0000140001157983 */ /* 0x000ea80000300800 */
[----:B------:R-:W4:Y:S01]  /*19a30*/  LDL.LU R22, [R1+0x18] ;  /* 0x0000180001167983 */ /* 0x000f220000300800 */
[----:B---3--:R-:W-:Y:S01]  /*19a40*/  HMMA.16816.F32.BF16 R12, R24, R8, R12 ;  /* 0x00000008180c723c */ /* 0x008fe2000004180c */
[----:B------:R-:W-:-:S05]  /*19a50*/  IMAD.MOV.U32 R23, RZ, RZ, R3 ;  /* 0x000000ffff177224 */ /* 0x000fca00078e0003 */
[----:B------:R-:W-:Y:S02]  /*19a60*/  IMAD.MOV.U32 R5, RZ, RZ, R8 ;  /* 0x000000ffff057224 */ /* 0x000fe400078e0008 */
[----:B------:R-:W-:-:S15]  /*19a70*/  IMAD.MOV.U32 R4, RZ, RZ, R9 ;  /* 0x000000ffff047224 */ /* 0x000fde00078e0009 */
[----:B------:R-:W-:-:S01]  /*19a80*/  NOP ;  /* 0x0000000000007918 */ /* 0x000fc20000000000 */
[----:B------:R-:W-:Y:S01]  /*19a90*/  IMAD.MOV.U32 R3, RZ, RZ, R13 ;  /* 0x000000ffff037224 */ /* 0x000fe200078e000d */
[----:B----4-:R-:W-:Y:S04]  /*19aa0*/  STL.64 [R1+0x1640], R22 ;  /* 0x0016401601007387 */ /* 0x010fe80000100a00 */
[----:B--2---:R0:W-:Y:S04]  /*19ab0*/  STL.64 [R1+0x1638], R20 ;  /* 0x0016381401007387 */ /* 0x0041e80000100a00 */
[----:B------:R-:W2:Y:S04]  /*19ac0*/  LDL.LU.64 R10, [R1+0x16d8] ;  /* 0x0016d800010a7983 */ /* 0x000ea80000300a00 */
[----:B------:R-:W3:Y:S04]  /*19ad0*/  LDL.LU.64 R8, [R1+0x16d0] ;  /* 0x0016d00001087983 */ /* 0x000ee80000300a00 */
[----:B------:R1:W-:Y:S01]  /*19ae0*/  STL [R1+0x180], R12 ;  /* 0x0001800c01007387 */ /* 0x0003e20000100800 */
[----:B0-----:R-:W-:-:S03]  /*19af0*/  IMAD.MOV.U32 R20, RZ, RZ, R2 ;  /* 0x000000ffff147224 */ /* 0x001fc600078e0002 */
[----:B-1----:R-:W4:Y:S01]  /*19b00*/  LDL.LU R12, [R1+0x20] ;  /* 0x00002000010c7983 */ /* 0x002f220000300800 */
[----:B------:R-:W-:-:S03]  /*19b10*/  IMAD.MOV.U32 R2, RZ, RZ, R14 ;  /* 0x000000ffff027224 */ /* 0x000fc600078e000e */
[----:B------:R-:W4:Y:S04]  /*19b20*/  LDL.LU R13, [R1+0x24] ;  /* 0x00002400010d7983 */ /* 0x000f280000300800 */
[----:B------:R-:W2:Y:S01]  /*19b30*/  LDL.LU R14, [R1+0x28] ;  /* 0x00002800010e7983 */ /* 0x000ea20000300800 */
[----:B------:R-:W-:Y:S02]  /*19b40*/  IMAD.MOV.U32 R21, RZ, RZ, R0 ;  /* 0x000000ffff157224 */ /* 0x000fe400078e0000 */
[----:B------:R-:W-:Y:S02]  /*19b50*/  IMAD.MOV.U32 R0, RZ, RZ, R15 ;  /* 0x000000ffff007224 */ /* 0x000fe400078e000f */
[----:B------:R-:W-:Y:S02]  /*19b60*/  IMAD.MOV.U32 R15, RZ, RZ, R6 ;  /* 0x000000ffff0f7224 */ /* 0x000fe400078e0006 */
[----:B------:R-:W3:Y:S04]  /*19b70*/  LDL.LU R6, [R1+0x16c8] ;  /* 0x0016c80001067983 */ /* 0x000ee80000300800 */
[----:B--2---:R3:W-:Y:S04]  /*19b80*/  STL.64 [R1+0x1650], R14 ;  /* 0x0016500e01007387 */ /* 0x0047e80000100a00 */
[----:B----4-:R0:W-:Y:S04]  /*19b90*/  STL.64 [R1+0x1648], R12 ;  /* 0x0016480c01007387 */ /* 0x0101e80000100a00 */
[----:B------:R-:W2:Y:S04]  /*19ba0*/  LDL.LU R16, [R1+0xf0] ;  /* 0x0000f00001107983 */ /* 0x000ea80000300800 */
[----:B------:R-:W2:Y:S04]  /*19bb0*/  LDL.LU R17, [R1+0xf4] ;  /* 0x0000f40001117983 */ /* 0x000ea80000300800 */
[----:B------:R-:W2:Y:S04]  /*19bc0*/  LDL.LU R18, [R1+0xf8] ;  /* 0x0000f80001127983 */ /* 0x000ea80000300800 */
[----:B------:R-:W2:Y:S01]  /*19bd0*/  LDL.LU R19, [R1+0xfc] ;  /* 0x0000fc0001137983 */ /* 0x000ea20000300800 */
[----:B---3--:R-:W-:-:S02]  /*19be0*/  IMAD.MOV.U32 R14, RZ, RZ, R9 ;  /* 0x000000ffff0e7224 */ /* 0x008fc400078e0009 */
[----:B------:R-:W-:Y:S02]  /*19bf0*/  IMAD.MOV.U32 R15, RZ, RZ, R8 ;  /* 0x000000ffff0f7224 */ /* 0x000fe400078e0008 */
[----:B0-----:R-:W-:Y:S02]  /*19c00*/  IMAD.MOV.U32 R12, RZ, RZ, R11 ;  /* 0x000000ffff0c7224 */ /* 0x001fe400078e000b */
[----:B------:R-:W-:Y:S01]  /*19c10*/  IMAD.MOV.U32 R13, RZ, RZ, R10 ;  /* 0x000000ffff0d7224 */ /* 0x000fe200078e000a */
[----:B------:R-:W3:Y:S04]  /*19c20*/  LDL.LU R8, [R1+0xe0] ;  /* 0x0000e00001087983 */ /* 0x000ee80000300800 */
[----:B------:R-:W3:Y:S04]  /*19c30*/  LDL.LU R9, [R1+0xe4] ;  /* 0x0000e40001097983 */ /* 0x000ee80000300800 */
[----:B------:R-:W3:Y:S04]  /*19c40*/  LDL.LU R10, [R1+0xe8] ;  /* 0x0000e800010a7983 */ /* 0x000ee80000300800 */
[----:B------:R-:W3:Y:S04]  /*19c50*/  LDL.LU R11, [R1+0xec] ;  /* 0x0000ec00010b7983 */ /* 0x000ee80000300800 */
[----:B------:R-:W-:Y:S04]  /*19c60*/  STL.64 [R1+0x1660], R14 ;  /* 0x0016600e01007387 */ /* 0x000fe80000100a00 */
[----:B------:R0:W-:Y:S04]  /*19c70*/  STL.64 [R1+0x1658], R12 ;  /* 0x0016580c01007387 */ /* 0x0001e80000100a00 */
[----:B0-----:R-:W4:Y:S04]  /*19c80*/  LDL.LU R12, [R1+0x40] ;  /* 0x00004000010c7983 */ /* 0x001f280000300800 */
[----:B------:R-:W4:Y:S04]  /*19c90*/  LDL.LU R13, [R1+0x44] ;  /* 0x00004400010d7983 */ /* 0x000f280000300800 */
[----:B------:R-:W2:Y:S04]  /*19ca0*/  LDL.LU R14, [R1+0x48] ;  /* 0x00004800010e7983 */ /* 0x000ea80000300800 */
[----:B------:R-:W2:Y:S04]  /*19cb0*/  LDL.LU R15, [R1+0x4c] ;  /* 0x00004c00010f7983 */ /* 0x000ea80000300800 */
[----:B--2---:R-:W-:Y:S04]  /*19cc0*/  STL.64 [R1+0x1670], R14 ;  /* 0x0016700e01007387 */ /* 0x004fe80000100a00 */
[----:B----4-:R0:W-:Y:S04]  /*19cd0*/  STL.64 [R1+0x1668], R12 ;  /* 0x0016680c01007387 */ /* 0x0101e80000100a00 */
[----:B0-----:R-:W2:Y:S04]  /*19ce0*/  LDL.LU R12, [R1+0x90] ;  /* 0x00009000010c7983 */ /* 0x001ea80000300800 */
[----:B------:R-:W2:Y:S04]  /*19cf0*/  LDL.LU R13, [R1+0x94] ;  /* 0x00009400010d7983 */ /* 0x000ea80000300800 */
[----:B------:R-:W4:Y:S01]  /*19d00*/  LDL.LU R14, [R1+0x98] ;  /* 0x00009800010e7983 */ /* 0x000f220000300800 */
[----:B------:R-:W-:-:S05]  /*19d10*/  IMAD.MOV.U32 R15, RZ, RZ, R6 ;  /* 0x000000ffff0f7224 */ /* 0x000fca00078e0006 */
[----:B----4-:R-:W-:Y:S04]  /*19d20*/  STL.64 [R1+0x1680], R14 ;  /* 0x0016800e01007387 */ /* 0x010fe80000100a00 */
[----:B--2---:R0:W-:Y:S02]  /*19d30*/  STL.64 [R1+0x1678], R12 ;  /* 0x0016780c01007387 */ /* 0x0041e40000100a00 */
[----:B0-----:R-:W-:Y:S02]  /*19d40*/  IMAD.MOV.U32 R12, RZ, RZ, R5 ;  /* 0x000000ffff0c7224 */ /* 0x001fe400078e0005 */
[----:B------:R-:W-:Y:S02]  /*19d50*/  IMAD.MOV.U32 R13, RZ, RZ, R4 ;  /* 0x000000ffff0d7224 */ /* 0x000fe400078e0004 */
[----:B------:R-:W0:Y:S04]  /*19d60*/  LDSM.16.MT88.4 R4, [R7+UR4+0x3080] ;  /* 0x003080040704783b */ /* 0x000e280008004200 */
[----:B------:R-:W-:Y:S04]  /*19d70*/  STL [R1+0x1600], R0 ;  /* 0x0016000001007387 */ /* 0x000fe80000100800 */
[----:B------:R-:W-:Y:S04]  /*19d80*/  STL [R1+0x15fc], R2 ;  /* 0x0015fc0201007387 */ /* 0x000fe80000100800 */
[----:B------:R-:W-:Y:S04]  /*19d90*/  STL [R1+0x15f8], R3 ;  /* 0x0015f80301007387 */ /* 0x000fe80000100800 */
[----:B0-----:R0:W-:Y:S04]  /*19da0*/  STL [R1+0x1554], R4 ;  /* 0x0015540401007387 */ /* 0x0011e80000100800 */
[----:B------:R1:W-:Y:S01]  /*19db0*/  STL [R1+0x1550], R5 ;  /* 0x0015500501007387 */ /* 0x0003e20000100800 */
[----:B0-----:R-:W-:-:S02]  /*19dc0*/  IMAD.MOV.U32 R4, RZ, RZ, R29 ;  /* 0x000000ffff047224 */ /* 0x001fc400078e001d */
[----:B-1----:R-:W-:-:S07]  /*19dd0*/  IMAD.MOV.U32 R5, RZ, RZ, R28 ;  /* 0x000000ffff057224 */ /* 0x002fce00078e001c */
[C---:B------:R-:W-:Y:S01]  /*19de0*/  HMMA.16816.F32.BF16 R16, R24.reuse, R4, R16 ;  /* 0x000000041810723c */ /* 0x040fe20000041810 */
[----:B------:R-:W-:Y:S04]  /*19df0*/  STL [R1+0x154c], R6 ;  /* 0x00154c0601007387 */ /* 0x000fe80000100800 */
[----:B------:R-:W-:Y:S04]  /*19e00*/  STL [R1+0x1548], R7 ;  /* 0x0015480701007387 */ /* 0x000fe80000100800 */
[----:B------:R-:W2:Y:S04]  /*19e10*/  LDL.LU R29, [R1+0x16c4] ;  /* 0x0016c400011d7983 */ /* 0x000ea80000300800 */
[----:B------:R-:W4:Y:S10]  /*19e20*/  LDL.LU R28, [R1+0x16c0] ;  /* 0x0016c000011c7983 */ /* 0x000f340000300800 */
[----:B------:R-:W-:Y:S04]  /*19e30*/  STL.64 [R1+0x170], R16 ;  /* 0x0001701001007387 */ /* 0x000fe80000100a00 */
[----:B------:R0:W-:Y:S04]  /*19e40*/  STL.64 [R1+0x178], R18 ;  /* 0x0001781201007387 */ /* 0x0001e80000100a00 */
[----:B0-----:R-:W2:Y:S04]  /*19e50*/  LDL.LU.64 R18, [R1+0x16b8] ;  /* 0x0016b80001127983 */ /* 0x001ea80000300a00 */
[----:B------:R-:W3:Y:S04]  /*19e60*/  LDL.LU.64 R16, [R1+0x16b0] ;  /* 0x0016b00001107983 */ /* 0x000ee80000300a00 */
[----:B------:R0:W-:Y:S04]  /*19e70*/  STL.64 [R1+0x1688], R4 ;  /* 0x0016880401007387 */ /* 0x0001e80000100a00 */
[----:B0-----:R-:W2:Y:S04]  /*19e80*/  LDL.LU R4, [R1+0xa0] ;  /* 0x0000a00001047983 */ /* 0x001ea80000300800 */
[----:B------:R-:W2:Y:S04]  /*19e90*/  LDL.LU R5, [R1+0xa4] ;  /* 0x0000a40001057983 */ /* 0x000ea80000300800 */
[----:B------:R-:W2:Y:S01]  /*19ea0*/  LDL.LU R6, [R1+0xa8] ;  /* 0x0000a80001067983 */ /* 0x000ea20000300800 */
[----:B---3--:R-:W-:-:S15]  /*19eb0*/  HMMA.16816.F32.BF16 R8, R24, R16, R8 ;  /* 0x000000101808723c */ /* 0x008fde0000041808 */
[----:B------:R-:W-:-:S08]  /*19ec0*/  NOP ;  /* 0x0000000000007918 */ /* 0x000fd00000000000 */
[----:B------:R0:W-:Y:S01]  /*19ed0*/  STL [R1+0x150], R8 ;  /* 0x0001500801007387 */ /* 0x0001e20000100800 */
[----:B------:R-:W-:Y:S02]  /*19ee0*/  IMAD.MOV.U32 R2, RZ, RZ, R10 ;  /* 0x000000ffff027224 */ /* 0x000fe400078e000a */
[----:B------:R-:W-:Y:S02]  /*19ef0*/  IMAD.MOV.U32 R3, RZ, RZ, R11 ;  /* 0x000000ffff037224 */ /* 0x000fe400078e000b */
[----:B------:R-:W-:Y:S01]  /*19f00*/  IMAD.MOV.U32 R0, RZ, RZ, R9 ;  /* 0x000000ffff007224 */ /* 0x000fe200078e0009 */
[----:B------:R-:W3:Y:S04]  /*19f10*/  LDL.LU.64 R10, [R1+0x16a8] ;  /* 0x0016a800010a7983 */ /* 0x000ee80000300a00 */
[----:B0-----:R-:W3:Y:S01]  /*19f20*/  LDL.LU.64 R8, [R1+0x16a0] ;  /* 0x0016a00001087983 */ /* 0x001ee20000300a00 */
[----:B----4-:R-:W-:Y:S01]  /*19f30*/  IMAD.MOV.U32 R7, RZ, RZ, R28 ;  /* 0x000000ffff077224 */ /* 0x010fe200078e001c */
[----:B---3--:R-:W-:Y:S02]  /*19f40*/  HMMA.16816.F32.BF16 R24, R24, R20, R8 ;  /* 0x000000141818723c */ /* 0x008fe40000041808 */
[----:B------:R-:W2:Y:S04]  /*19f50*/  LDL.LU.64 R10, [R1+0x1698] ;  /* 0x00169800010a7983 */ /* 0x000ea80000300a00 */
[----:B------:R-:W2:-:S15]  /*19f60*/  LDL.LU.64 R8, [R1+0x1690] ;  /* 0x0016900001087983 */ /* 0x000e9e0000300a00 */
[----:B------:R-:W-:-:S02]  /*19f70*/  NOP ;  /* 0x0000000000007918 */ /* 0x000fc40000000000 */
[----:B------:R-:W-:Y:S04]  /*19f80*/  STL.64 [R1+0x140], R24 ;  /* 0x0001401801007387 */ /* 0x000fe80000100a00 */
[----:B------:R0:W-:Y:S04]  /*19f90*/  STL [R1+0x148], R26 ;  /* 0x0001481a01007387 */ /* 0x0001e80000100800 */
[----:B0-----:R-:W3:Y:S01]  /*19fa0*/  LDL R26, [R1+0x224] ;  /* 0x00022400011a7983 */ /* 0x001ee20000100800 */
[----:B--2---:R-:W-:Y:S03]  /*19fb0*/  HMMA.16816.F32.BF16 R12, R8, R12, R4 ;  /* 0x0000000c080c723c */ /* 0x004fe60000041804 */
[----:B------:R-:W2:-:S15]  /*19fc0*/  LDL.LU.64 R4, [R1+0x1688] ;  /* 0x0016880001047983 */ /* 0x000e9e0000300a00 */
[----:B------:R-:W-:-:S05]  /*19fd0*/  NOP ;  /* 0x0000000000007918 */ /* 0x000fca0000000000 */
[----:B------:R-:W-:Y:S04]  /*19fe0*/  STL.64 [R1+0x120], R12 ;  /* 0x0001200c01007387 */ /* 0x000fe80000100a00 */
[----:B------:R0:W-:Y:S04]  /*19ff0*/  STL.64 [R1+0x128], R14 ;  /* 0x0001280e01007387 */ /* 0x0001e80000100a00 */
[----:B0-----:R-:W2:Y:S04]  /*1a000*/  LDL.LU.64 R14, [R1+0x1680] ;  /* 0x00168000010e7983 */ /* 0x001ea80000300a00 */
[----:B------:R-:W2:Y:S02]  /*1a010*/  LDL.LU.64 R12, [R1+0x1678] ;  /* 0x00167800010c7983 */ /* 0x000ea40000300a00 */
[----:B--2---:R-:W-:Y:S02]  /*1a020*/  HMMA.16816.F32.BF16 R4, R8, R4, R12 ;  /* 0x000000040804723c */ /* 0x004fe4000004180c */
[----:B------:R-:W2:Y:S04]  /*1a030*/  LDL.LU.64 R14, [R1+0x1670] ;  /* 0x00167000010e7983 */ /* 0x000ea80000300a00 */
[----:B------:R-:W2:-:S15]  /*1a040*/  LDL.LU.64 R12, [R1+0x1668] ;  /* 0x00166800010c7983 */ /* 0x000e9e0000300a00 */
[----:B------:R-:W-:-:S02]  /*1a050*/  NOP ;  /* 0x0000000000007918 */ /* 0x000fc40000000000 */
[----:B------:R-:W-:Y:S04]  /*1a060*/  STL.64 [R1+0x110], R4 ;  /* 0x0001100401007387 */ /* 0x000fe80000100a00 */
[----:B------:R0:W-:Y:S01]  /*1a070*/  STL.64 [R1+0x118], R6 ;  /* 0x0001180601007387 */ /* 0x0001e20000100a00 */
[----:B--2---:R-:W-:-:S15]  /*1a080*/  HMMA.16816.F32.BF16 R12, R8, R16, R12 ;  /* 0x00000010080c723c */ /* 0x004fde000004180c */
[----:B------:R-:W-:-:S09]  /*1a090*/  NOP ;  /* 0x0000000000007918 */ /* 0x000fd20000000000 */
[----:B0-----:R-:W-:Y:S02]  /*1a0a0*/  IMAD.MOV.U32 R6, RZ, RZ, R14 ;  /* 0x000000ffff067224 */ /* 0x001fe400078e000e */
[----:B------:R-:W-:Y:S02]  /*1a0b0*/  IMAD.MOV.U32 R7, RZ, RZ, R15 ;  /* 0x000000ffff077224 */ /* 0x000fe400078e000f */
[----:B------:R-:W-:Y:S02]  /*1a0c0*/  IMAD.MOV.U32 R4, RZ, RZ, R12 ;  /* 0x000000ffff047224 */ /* 0x000fe400078e000c */
[----:B------:R-:W-:Y:S01]  /*1a0d0*/  IMAD.MOV.U32 R5, RZ, RZ, R13 ;  /* 0x000000ffff057224 */ /* 0x000fe200078e000d */
[----:B------:R-:W2:Y:S04]  /*1a0e0*/  LDL.LU.64 R14, [R1+0x1660] ;  /* 0x00166000010e7983 */ /* 0x000ea80000300a00 */
[----:B------:R-:W2:Y:S04]  /*1a0f0*/  LDL.LU.64 R12, [R1+0x1658] ;  /* 0x00165800010c7983 */ /* 0x000ea80000300a00 */
[----:B------:R0:W-:Y:S04]  /*1a100*/  STL.64 [R1+0x1620], R18 ;  /* 0x0016201201007387 */ /* 0x0001e80000100a00 */
[----:B0-----:R-:W4:Y:S04]  /*1a110*/  LDL R18, [R1+0x88] ;  /* 0x0000880001127983 */ /* 0x001f280000100800 */
[----:B------:R-:W4:Y:S04]  /*1a120*/  LDL R19, [R1+0x8c] ;  /* 0x00008c0001137983 */ /* 0x000f280000100800 */
[----:B------:R-:W-:Y:S04]  /*1a130*/  STL [R1+0x1560], R5 ;  /* 0x0015600501007387 */ /* 0x000fe80000100800 */
[----:B------:R-:W-:Y:S04]  /*1a140*/  STL [R1+0x155c], R6 ;  /* 0x00155c0601007387 */ /* 0x000fe80000100800 */
[----:B------:R-:W-:Y:S01]  /*1a150*/  STL [R1+0x1558], R7 ;  /* 0x0015580701007387 */ /* 0x000fe20000100800 */
[----:B--2---:R-:W-:Y:S03]  /*1a160*/  HMMA.16816.F32.BF16 R8, R8, R20, R12 ;  /* 0x000000140808723c */ /* 0x004fe6000004180c */
[----:B------:R-:W2:Y:S04]  /*1a170*/  LDL.LU.64 R14, [R1+0x1650] ;  /* 0x00165000010e7983 */ /* 0x000ea80000300a00 */
[----:B------:R-:W2:Y:S04]  /*1a180*/  LDL.LU.64 R12, [R1+0x1648] ;  /* 0x00164800010c7983 */ /* 0x000ea80000300a00 */
[----:B------:R-:W2:Y:S04]  /*1a190*/  LDL.LU.64 R22, [R1+0x1640] ;  /* 0x0016400001167983 */ /* 0x000ea80000300a00 */
[----:B------:R-:W2:Y:S08]  /*1a1a0*/  LDL.LU.64 R20, [R1+0x1638] ;  /* 0x0016380001147983 */ /* 0x000eb00000300a00 */
[----:B------:R-:W-:Y:S04]  /*1a1b0*/  STL.64 [R1+0x30], R8 ;  /* 0x0000300801007387 */ /* 0x000fe80000100a00 */
[----:B------:R0:W-:Y:S04]  /*1a1c0*/  STL.64 [R1+0x38], R10 ;  /* 0x0000380a01007387 */ /* 0x0001e80000100a00 */
[----:B0-----:R-:W2:Y:S02]  /*1a1d0*/  LDL.64 R10, [R1+0x58] ;  /* 0x00005800010a7983 */ /* 0x001ea40000100a00 */
[----:B--2---:R-:W-:-:S15]  /*1a1e0*/  HMMA.16816.F32.BF16 R12, R20, R10, R12 ;  /* 0x0000000a140c723c */ /* 0x004fde000004180c */
[----:B------:R-:W-:-:S08]  /*1a1f0*/  NOP ;  /* 0x0000000000007918 */ /* 0x000fd00000000000 */
[----:B------:R-:W-:Y:S04]  /*1a200*/  STL.64 [R1+0x20], R12 ;  /* 0x0000200c01007387 */ /* 0x000fe80000100a00 */
[----:B------:R0:W-:Y:S04]  /*1a210*/  STL.64 [R1+0x28], R14 ;  /* 0x0000280e01007387 */ /* 0x0001e80000100a00 */
[----:B0-----:R-:W4:Y:S04]  /*1a220*/  LDL.LU.64 R14, [R1+0x1630] ;  /* 0x00163000010e7983 */ /* 0x001f280000300a00 */
[----:B------:R-:W4:Y:S01]  /*1a230*/  LDL.LU.64 R12, [R1+0x1628] ;  /* 0x00162800010c7983 */ /* 0x000f220000300a00 */
[----:B------:R-:W-:-:S02]  /*1a240*/  IMAD.MOV.U32 R28, RZ, RZ, R27 ;  /* 0x000000ffff1c7224 */ /* 0x000fc400078e001b */
[----:B------:R-:W0:Y:S01]  /*1a250*/  S2R R27, SR_TID.X ;  /* 0x00000000001b7919 */ /* 0x000e220000002100 */
[----:B------:R-:W-:Y:S02]  /*1a260*/  IMAD.MOV.U32 R25, RZ, RZ, R10 ;  /* 0x000000ffff197224 */ /* 0x000fe400078e000a */
[----:B------:R-:W-:Y:S02]  /*1a270*/  IMAD.MOV.U32 R24, RZ, RZ, R11 ;  /* 0x000000ffff187224 */ /* 0x000fe400078e000b */
[----:B----4-:R-:W-:Y:S07]  /*1a280*/  HMMA.16816.F32.BF16 R8, R20, R18, R12 ;  /* 0x000000121408723c */ /* 0x010fee000004180c */
[----:B------:R-:W-:-:S02]  /*1a290*/  IMAD.MOV.U32 R15, RZ, RZ, R29 ;  /* 0x000000ffff0f7224 */ /* 0x000fc400078e001d */
[----:B0-----:R-:W-:-:S14]  /*1a2a0*/  IMAD.SHL.U32 R29, R27, 0x2, RZ ;  /* 0x000000021b1d7824 */ /* 0x001fdc00078e00ff */
[----:B------:R-:W-:Y:S01]  /*1a2b0*/  STL [R1+0xdc], R11 ;  /* 0x0000dc0b01007387 */ /* 0x000fe20000100800 */
[----:B------:R-:W-:Y:S02]  /*1a2c0*/  IMAD.MOV.U32 R5, RZ, RZ, R8 ;  /* 0x000000ffff057224 */ /* 0x000fe400078e0008 */
[----:B------:R-:W-:Y:S02]  /*1a2d0*/  IMAD.MOV.U32 R6, RZ, RZ, R9 ;  /* 0x000000ffff067224 */ /* 0x000fe400078e0009 */
[----:B------:R-:W-:Y:S01]  /*1a2e0*/  IMAD.MOV.U32 R7, RZ, RZ, R10 ;  /* 0x000000ffff077224 */ /* 0x000fe200078e000a */
[----:B------:R-:W2:Y:S04]  /*1a2f0*/  LDL.LU R12, [R1+0x130] ;  /* 0x00013000010c7983 */ /* 0x000ea80000300800 */
[----:B---3--:R0:W1:Y:S04]  /*1a300*/  LDSM.16.MT88.4 R8, [R26+UR4+0x4000] ;  /* 0x004000041a08783b */ /* 0x0080680008004200 */
[----:B------:R-:W2:Y:S04]  /*1a310*/  LDL.LU R13, [R1+0x134] ;  /* 0x00013400010d7983 */ /* 0x000ea80000300800 */
[----:B------:R-:W2:Y:S01]  /*1a320*/  LDL.LU R14, [R1+0x138] ;  /* 0x00013800010e7983 */ /* 0x000ea20000300800 */
[----:B0-----:R-:W-:-:S05]  /*1a330*/  LOP3.LUT R26, R27, 0x7, RZ, 0xc0, !PT ;  /* 0x000000071b1a7812 */ /* 0x001fca00078ec0ff */
[----:B------:R-:W-:-:S05]  /*1a340*/  IMAD R26, R26, 0x110, RZ ;  /* 0x000001101a1a7824 */ /* 0x000fca00078e02ff */
[----:B------:R-:W-:-:S05]  /*1a350*/  LOP3.LUT R26, R26, 0x30, R29, 0x78, !PT ;  /* 0x000000301a1a7812 */ /* 0x000fca00078e781d */
[----:B------:R-:W0:Y:S04]  /*1a360*/  LDSM.16.M88.4 R16, [R26+UR4+0x8080] ;  /* 0x008080041a10783b */ /* 0x000e280008000200 */
[----:B------:R3:W-:Y:S04]  /*1a370*/  STL.64 [R1+0x1570], R6 ;  /* 0x0015700601007387 */ /* 0x0007e80000100a00 */
[----:B------:R-:W-:Y:S04]  /*1a380*/  STL.64 [R1+0x1568], R4 ;  /* 0x0015680401007387 */ /* 0x000fe80000100a00 */
[----:B---3--:R-:W3:Y:S04]  /*1a390*/  LDL.LU.64 R6, [R1+0x68] ;  /* 0x0000680001067983 */ /* 0x008ee80000300a00 */
[----:B-1----:R1:W-:Y:S04]  /*1a3a0*/  STL.64 [R1+0x1500], R10 ;  /* 0x0015000a01007387 */ /* 0x0023e80000100a00 */
[----:B-1----:R-:W4:Y:S04]  /*1a3b0*/  LDL R11, [R1+0x224] ;  /* 0x00022400010b7983 */ /* 0x002f280000100800 */
[----:B------:R-:W-:Y:S04]  /*1a3c0*/  STL.64 [R1+0x14f8], R8 ;  /* 0x0014f80801007387 */ /* 0x000fe80000100a00 */
[----:B0-----:R-:W-:Y:S04]  /*1a3d0*/  STL.64 [R1+0xa0], R16 ;  /* 0x0000a01001007387 */ /* 0x001fe80000100a00 */
[----:B------:R-:W-:Y:S04]  /*1a3e0*/  STL.64 [R1+0xa8], R18 ;  /* 0x0000a81201007387 */ /* 0x000fe80000100a00 */
[----:B------:R-:W0:Y:S04]  /*1a3f0*/  LDSM.16.M88.4 R16, [R26+UR4+0x8880] ;  /* 0x008880041a10783b */ /* 0x000e280008000200 */
[----:B0-----:R-:W-:Y:S04]  /*1a400*/  STL.64 [R1+0x90], R16 ;  /* 0x0000901001007387 */ /* 0x001fe80000100a00 */
[----:B------:R0:W-:Y:S01]  /*1a410*/  STL [R1+0x98], R18 ;  /* 0x0000981201007387 */ /* 0x0001e20000100800 */
[----:B------:R-:W-:-:S03]  /*1a420*/  IMAD.MOV.U32 R29, RZ, RZ, R19 ;  /* 0x000000ffff1d7224 */ /* 0x000fc600078e0013 */
[----:B0-----:R-:W2:Y:S04]  /*1a430*/  LDL.LU.64 R18, [R1+0x1620] ;  /* 0x0016200001127983 */ /* 0x001ea80000300a00 */
[----:B------:R-:W-:Y:S01]  /*1a440*/  STL [R1+0x13d8], R29 ;  /* 0x0013d81d01007387 */ /* 0x000fe20000100800 */
[----:B--2---:R-:W-:Y:S06]  /*1a450*/  HMMA.16816.F32.BF16 R12, R20, R18, R12 ;  /* 0x00000012140c723c */ /* 0x004fec000004180c */
[----:B------:R-:W-:-:S02]  /*1a460*/  IMAD.MOV.U32 R5, RZ, RZ, R18 ;  /* 0x000000ffff057224 */ /* 0x000fc400078e0012 */
[----:B------:R-:W-:Y:S02]  /*1a470*/  IMAD.MOV.U32 R4, RZ, RZ, R19 ;  /* 0x000000ffff047224 */ /* 0x000fe400078e0013 */
[----:B------:R-:W3:Y:S04]  /*1a480*/  LDL.LU.64 R18, [R1+0x1618] ;  /* 0x0016180001127983 */ /* 0x000ee80000300a00 */
[----:B------:R-:W3:Y:S09]  /*1a490*/  LDL.LU.64 R16, [R1+0x1610] ;  /* 0x0016100001107983 */ /* 0x000ef20000300a00 */
[----:B------:R-:W-:Y:S01]  /*1a4a0*/  STL [R1+0xf0], R12 ;  /* 0x0000f00c01007387 */ /* 0x000fe20000100800 */
[----:B------:R-:W-:-:S02]  /*1a4b0*/  IMAD.MOV.U32 R10, RZ, RZ, R13 ;  /* 0x000000ffff0a7224 */ /* 0x000fc400078e000d */
[----:B------:R-:W-:Y:S02]  /*1a4c0*/  IMAD.MOV.U32 R9, RZ, RZ, R14 ;  /* 0x000000ffff097224 */ /* 0x000fe400078e000e */
[----:B------:R-:W-:Y:S01]  /*1a4d0*/  IMAD.MOV.U32 R8, RZ, RZ, R15 ;  /* 0x000000ffff087224 */ /* 0x000fe200078e000f */
[----:B------:R-:W2:Y:S04]  /*1a4e0*/  LDL R27, [R1+0xedc] ;  /* 0x000edc00011b7983 */ /* 0x000ea80000100800 */
[----:B------:R-:W0:Y:S04]  /*1a4f0*/  LDSM.16.M88.4 R12, [R26+UR4+0x9080] ;  /* 0x009080041a0c783b */ /* 0x000e280008000200 */
[----:B0-----:R-:W-:Y:S04]  /*1a500*/  STL.64 [R1+0xb0], R12 ;  /* 0x0000b00c01007387 */ /* 0x001fe80000100a00 */
[----:B------:R-:W-:Y:S04]  /*1a510*/  STL.64 [R1+0xb8], R14 ;  /* 0x0000b80e01007387 */ /* 0x000fe80000100a00 */
[----:B------:R-:W0:Y:S04]  /*1a520*/  LDSM.16.M88.4 R12, [R26+UR4+0x9880] ;  /* 0x009880041a0c783b */ /* 0x000e280008000200 */
[----:B0-----:R-:W-:Y:S04]  /*1a530*/  STL.64 [R1+0xc0], R12 ;  /* 0x0000c00c01007387 */ /* 0x001fe80000100a00 */
[----:B------:R-:W-:Y:S01]  /*1a540*/  STL.64 [R1+0xc8], R14 ;  /* 0x0000c80e01007387 */ /* 0x000fe20000100a00 */
[----:B------:R-:W-:-:S03]  /*1a550*/  IMAD.MOV.U32 R29, RZ, RZ, R15 ;  /* 0x000000ffff1d7224 */ /* 0x000fc600078e000f */
[----:B----4-:R-:W0:Y:S04]  /*1a560*/  LDSM.16.MT88.4 R12, [R11+UR4+0x4080] ;  /* 0x004080040b0c783b */ /* 0x010e280008004200 */
[----:B------:R-:W-:Y:S04]  /*1a570*/  STL [R1+0x13e4], R29 ;  /* 0x0013e41d01007387 */ /* 0x000fe80000100800 */
[----:B------:R-:W-:Y:S04]  /*1a580*/  STL.64 [R1+0x1580], R10 ;  /* 0x0015800a01007387 */ /* 0x000fe80000100a00 */
[----:B------:R-:W-:Y:S04]  /*1a590*/  STL.64 [R1+0x1578], R8 ;  /* 0x0015780801007387 */ /* 0x000fe80000100a00 */
[----:B0-----:R-:W-:Y:S04]  /*1a5a0*/  STL [R1+0x14a0], R15 ;  /* 0x0014a00f01007387 */ /* 0x001fe80000100800 */
[----:B------:R0:W-:Y:S04]  /*1a5b0*/  STL [R1+0x15b0], R14 ;  /* 0x0015b00e01007387 */ /* 0x0001e80000100800 */
[----:B------:R1:W-:Y:S04]  /*1a5c0*/  STL.64 [R1+0x15a8], R12 ;  /* 0x0015a80c01007387 */ /* 0x0003e80000100a00 */
[----:B0-----:R-:W4:Y:S01]  /*1a5d0*/  LDL.LU.64 R14, [R1+0x88] ;  /* 0x00008800010e7983 */ /* 0x001f220000300a00 */
[----:B---3--:R-:W-:Y:S03]  /*1a5e0*/  HMMA.16816.F32.BF16 R16, R20, R6, R16 ;  /* 0x000000061410723c */ /* 0x008fe60000041810 */
[----:B----4-:R0:W-:Y:S04]  /*1a5f0*/  STL.64 [R1+0x1608], R14 ;  /* 0x0016080e01007387 */ /* 0x0101e80000100a00 */
[----:B-1----:R-:W3:Y:S04]  /*1a600*/  LDL.LU R12, [R1+0x190] ;  /* 0x00019000010c7983 */ /* 0x002ee80000300800 */
[----:B------:R-:W3:Y:S04]  /*1a610*/  LDL.LU R13, [R1+0x194] ;  /* 0x00019400010d7983 */ /* 0x000ee80000300800 */
[----:B0-----:R-:W3:Y:S04]  /*1a620*/  LDL.LU R14, [R1+0x198] ;  /* 0x00019800010e7983 */ /* 0x001ee80000300800 */
[----:B------:R-:W3:Y:S04]  /*1a630*/  LDL.LU R15, [R1+0x19c] ;  /* 0x00019c00010f7983 */ /* 0x000ee80000300800 */
[----:B------:R0:W-:Y:S04]  /*1a640*/  STL.64 [R1+0x15d8], R6 ;  /* 0x0015d80601007387 */ /* 0x0001e80000100a00 */
[----:B------:R-:W4:Y:S04]  /*1a650*/  LDL.LU R20, [R1+0x160] ;  /* 0x0001600001147983 */ /* 0x000f280000300800 */
[----:B------:R-:W-:Y:S04]  /*1a660*/  STL.64 [R1+0xe0], R16 ;  /* 0x0000e01001007387 */ /* 0x000fe80000100a00 */
[----:B------:R-:W-:Y:S04]  /*1a670*/  STL.64 [R1+0xe8], R18 ;  /* 0x0000e81201007387 */ /* 0x000fe80000100a00 */
[----:B------:R-:W4:Y:S04]  /*1a680*/  LDL.LU R21, [R1+0x164] ;  /* 0x0001640001157983 */ /* 0x000f280000300800 */
[----:B------:R-:W3:Y:S04]  /*1a690*/  LDL.LU R22, [R1+0x168] ;  /* 0x0001680001167983 */ /* 0x000ee80000300800 */
[----:B------:R-:W3:Y:S04]  /*1a6a0*/  LDL.LU R23, [R1+0x16c] ;  /* 0x00016c0001177983 */ /* 0x000ee80000300800 */
[----:B--2---:R-:W1:Y:S01]  /*1a6b0*/  LDSM.16.MT88.4 R16, [R27+UR4+0x4000] ;  /* 0x004000041b10783b */ /* 0x004e620008004200 */
[----:B0-----:R-:W-:-:S02]  /*1a6c0*/  IMAD.MOV.U32 R6, RZ, RZ, R5 ;  /* 0x000000ffff067224 */ /* 0x001fc400078e0005 */
[----:B------:R-:W-:Y:S01]  /*1a6d0*/  IMAD.MOV.U32 R7, RZ, RZ, R4 ;  /* 0x000000ffff077224 */ /* 0x000fe200078e0004 */
[----:B---3--:R-:W-:Y:S04]  /*1a6e0*/  STL.64 [R1+0x15e8], R22 ;  /* 0x0015e81601007387 */ /* 0x008fe80000100a00 */
[----:B----4-:R0:W-:Y:S04]  /*1a6f0*/  STL.64 [R1+0x15e0], R20 ;  /* 0x0015e01401007387 */ /* 0x0101e80000100a00 */
[----:B------:R2:W-:Y:S04]  /*1a700*/  STL.64 [R1+0x15f0], R6 ;  /* 0x0015f00601007387 */ /* 0x0005e80000100a00 */
[----:B0-----:R-:W3:Y:S04]  /*1a710*/  LDL.LU R20, [R1+0x1a0] ;  /* 0x0001a00001147983 */ /* 0x001ee80000300800 */
[----:B------:R-:W3:Y:S04]  /*1a720*/  LDL.LU R21, [R1+0x1a4] ;  /* 0x0001a40001157983 */ /* 0x000ee80000300800 */
[----:B------:R-:W3:Y:S04]  /*1a730*/  LDL.LU R22, [R1+0x1a8] ;  /* 0x0001a80001167983 */ /* 0x000ee80000300800 */
[----:B------:R-:W3:Y:S04]  /*1a740*/  LDL.LU R23, [R1+0x1ac] ;  /* 0x0001ac0001177983 */ /* 0x000ee80000300800 */
[----:B------:R-:W4:Y:S04]  /*1a750*/  LDL.LU R4, [R1+0x1b0] ;  /* 0x0001b00001047983 */ /* 0x000f280000300800 */
[----:B------:R-:W4:Y:S04]  /*1a760*/  LDL.LU R5, [R1+0x1b4] ;  /* 0x0001b40001057983 */ /* 0x000f280000300800 */
[----:B--2---:R-:W4:Y:S04]  /*1a770*/  LDL.LU R6, [R1+0x1b8] ;  /* 0x0001b80001067983 */ /* 0x004f280000300800 */
[----:B------:R-:W4:Y:S04]  /*1a780*/  LDL.LU R7, [R1+0x1bc] ;  /* 0x0001bc0001077983 */ /* 0x000f280000300800 */
[----:B-1----:R-:W-:Y:S04]  /*1a790*/  STL.64 [R1+0x1460], R18 ;  /* 0x0014601201007387 */ /* 0x002fe80000100a00 */
[----:B------:R0:W-:Y:S04]  /*1a7a0*/  STL.64 [R1+0x1458], R16 ;  /* 0x0014581001007387 */ /* 0x0001e80000100a00 */
[----:B0-----:R-:W2:Y:S04]  /*1a7b0*/  LDL.LU R16, [R1] ;  /* 0x0000000001107983 */ /* 0x001ea80000300800 */
[----:B------:R-:W2:Y:S04]  /*1a7c0*/  LDL.LU R17, [R1+0x4] ;  /* 0x0000040001117983 */ /* 0x000ea80000300800 */
[----:B------:R-:W2:Y:S04]  /*1a7d0*/  LDL.LU R18, [R1+0x8] ;  /* 0x0000080001127983 */ /* 0x000ea80000300800 */
[----:B------:R-:W2:Y:S01]  /*1a7e0*/  LDL.LU R19, [R1+0xc] ;  /* 0x00000c0001137983 */ /* 0x000ea20000300800 */
[----:B------:R-:W-:-:S02]  /*1a7f0*/  IMAD.MOV.U32 R10, RZ, RZ, R25 ;  /* 0x000000ffff0a7224 */ /* 0x000fc400078e0019 */
[----:B------:R-:W-:Y:S02]  /*1a800*/  IMAD.MOV.U32 R11, RZ, RZ, R24 ;  /* 0x000000ffff0b7224 */ /* 0x000fe400078e0018 */
[----:B------:R-:W0:Y:S05]  /*1a810*/  LDSM.16.MT88.4 R24, [R27+UR4+0x4080] ;  /* 0x004080041b18783b */ /* 0x000e2a0008004200 */
[----:B--2---:R-:W-:Y:S01]  /*1a820*/  HMMA.16816.F32.BF16 R8, R16, R10, R12 ;  /* 0x0000000a1008723c */ /* 0x004fe2000004180c */
[----:B------:R-:W4:-:S15]  /*1a830*/  LDL.LU.64 R14, [R1+0x1608] ;  /* 0x00160800010e7983 */ /* 0x000f1e0000300a00 */
[----:B------:R-:W-:-:S07]  /*1a840*/  NOP ;  /* 0x0000000000007918 */ /* 0x000fce0000000000 */
[----:B------:R1:W-:Y:S04]  /*1a850*/  STL.64 [R1+0x100], R8 ;  /* 0x0001000801007387 */ /* 0x0003e80000100a00 */
[----:B------:R2:W-:Y:S04]  /*1a860*/  STL.64 [R1+0x108], R10 ;  /* 0x0001080a01007387 */ /* 0x0005e80000100a00 */
[----:B-1----:R-:W3:Y:S01]  /*1a870*/  LDL.LU R8, [R1+0x150] ;  /* 0x0001500001087983 */ /* 0x002ee20000300800 */
[----:B--2---:R-:W-:Y:S02]  /*1a880*/  IMAD.MOV.U32 R10, RZ, RZ, R2 ;  /* 0x000000ffff0a7224 */ /* 0x004fe400078e0002 */
[----:B------:R-:W-:-:S02]  /*1a890*/  IMAD.MOV.U32 R11, RZ, RZ, R3 ;  /* 0x000000ffff0b7224 */ /* 0x000fc400078e0003 */
[----:B------:R-:W-:Y:S02]  /*1a8a0*/  IMAD.MOV.U32 R9, RZ, RZ, R0 ;  /* 0x000000ffff097224 */ /* 0x000fe400078e0000 */
[----:B------:R-:W2:Y:S04]  /*1a8b0*/  LDL.LU R0, [R1+0x1600] ;  /* 0x0016000001007983 */ /* 0x000ea80000300800 */
[----:B------:R-:W2:Y:S04]  /*1a8c0*/  LDL.LU R2, [R1+0x15fc] ;  /* 0x0015fc0001027983 */ /* 0x000ea80000300800 */
[----:B------:R-:W2:Y:S04]  /*1a8d0*/  LDL.LU R3, [R1+0x15f8] ;  /* 0x0015f80001037983 */ /* 0x000ea80000300800 */
[----:B------:R-:W-:Y:S04]  /*1a8e0*/  STL.64 [R1+0x15a0], R10 ;  /* 0x0015a00a01007387 */ /* 0x000fe80000100a00 */
[----:B---3--:R1:W-:Y:S04]  /*1a8f0*/  STL.64 [R1+0x1598], R8 ;  /* 0x0015980801007387 */ /* 0x0083e80000100a00 */
[----:B-1----:R-:W3:Y:S04]  /*1a900*/  LDL.LU R8, [R1+0x170] ;  /* 0x0001700001087983 */ /* 0x002ee80000300800 */
[----:B------:R-:W3:Y:S04]  /*1a910*/  LDL.LU R9, [R1+0x174] ;  /* 0x0001740001097983 */ /* 0x000ee80000300800 */
[----:B------:R-:W2:Y:S04]  /*1a920*/  LDL.LU R10, [R1+0x178] ;  /* 0x00017800010a7983 */ /* 0x000ea80000300800 */
[----:B------:R-:W2:Y:S01]  /*1a930*/  LDL.LU R11, [R1+0x17c] ;  /* 0x00017c00010b7983 */ /* 0x000ea20000300800 */
[C---:B----4-:R-:W-:Y:S03]  /*1a940*/  HMMA.16816.F32.BF16 R4, R16.reuse, R14, R4 ;  /* 0x0000000e1004723c */ /* 0x050fe60000041804 */
[----:B--2---:R1:W-:Y:S04]  /*1a950*/  STL.64 [R1+0x15c0], R10 ;  /* 0x0015c00a01007387 */ /* 0x0043e80000100a00 */
[----:B---3--:R-:W-:Y:S04]  /*1a960*/  STL.64 [R1+0x15b8], R8 ;  /* 0x0015b80801007387 */ /* 0x008fe80000100a00 */
[----:B-1----:R-:W2:Y:S04]  /*1a970*/  LDL.LU.64 R10, [R1+0x58] ;  /* 0x00005800010a7983 */ /* 0x002ea80000300a00 */
[----:B0-----:R-:W-:Y:S04]  /*1a980*/  STL.64 [R1+0x1408], R26 ;  /* 0x0014081a01007387 */ /* 0x001fe80000100a00 */
[----:B------:R0:W-:Y:S04]  /*1a990*/  STL.64 [R1+0x1400], R24 ;  /* 0x0014001801007387 */ /* 0x0001e80000100a00 */
[----:B0-----:R-:W3:Y:S04]  /*1a9a0*/  LDL.LU.64 R24, [R1+0xc0] ;  /* 0x0000c00001187983 */ /* 0x001ee80000300a00 */
[----:B---3--:R0:W-:Y:S04]  /*1a9b0*/  STL [R1+0x14bc], R24 ;  /* 0x0014bc1801007387 */ /* 0x0081e80000100800 */
[----:B------:R-:W-:Y:S04]  /*1a9c0*/  STL [R1+0x14b8], R25 ;  /* 0x0014b81901007387 */ /* 0x000fe80000100800 */
[----:B0-----:R-:W2:Y:S04]  /*1a9d0*/  LDL.LU R24, [R1+0x180] ;  /* 0x0001800001187983 */ /* 0x001ea80000300800 */
[----:B------:R-:W-:Y:S04]  /*1a9e0*/  STL.64 [R1+0x130], R4 ;  /* 0x0001300401007387 */ /* 0x000fe80000100a00 */
[----:B------:R0:W-:Y:S04]  /*1a9f0*/  STL.64 [R1+0x138], R6 ;  /* 0x0001380601007387 */ /* 0x0001e80000100a00 */
[----:B0-----:R-:W3:Y:S02]  /*1aa00*/  LDL.LU.64 R6, [R1+0x15f0] ;  /* 0x0015f00001067983 */ /* 0x001ee40000300a00 */
[----:B---3--:R-:W-:Y:S02]  /*1aa10*/  HMMA.16816.F32.BF16 R4, R16, R6, R20 ;  /* 0x000000061004723c */ /* 0x008fe40000041814 */
[----:B------:R-:W3:Y:S04]  /*1aa20*/  LDL.LU.64 R22, [R1+0x15e8] ;  /* 0x0015e80001167983 */ /* 0x000ee80000300a00 */
[----:B------:R-:W3:-:S15]  /*1aa30*/  LDL.LU.64 R20, [R1+0x15e0] ;  /* 0x0015e00001147983 */ /* 0x000ede0000300a00 */
[----:B------:R-:W-:-:S02]  /*1aa40*/  NOP ;  /* 0x0000000000007918 */ /* 0x000fc40000000000 */
[----:B------:R-:W-:Y:S04]  /*1aa50*/  STL.64 [R1+0x1b0], R4 ;  /* 0x0001b00401007387 */ /* 0x000fe80000100a00 */
[----:B------:R0:W-:Y:S04]  /*1aa60*/  STL.64 [R1+0x1b8], R6 ;  /* 0x0001b80601007387 */ /* 0x0001e80000100a00 */
[----:B0-----:R-:W3:Y:S01]  /*1aa70*/  LDL.LU.64 R6, [R1+0x15d8] ;  /* 0x0015d80001067983 */ /* 0x001ee20000300a00 */
[----:B------:R-:W-:Y:S02]  /*1aa80*/  IMAD.MOV.U32 R25, RZ, RZ, R3 ;  /* 0x000000ffff197224 */ /* 0x000fe400078e0003 */
[----:B------:R-:W-:-:S02]  /*1aa90*/  IMAD.MOV.U32 R26, RZ, RZ, R2 ;  /* 0x000000ffff1a7224 */ /* 0x000fc400078e0002 */
[----:B------:R-:W-:Y:S01]  /*1aaa0*/  IMAD.MOV.U32 R27, RZ, RZ, R0 ;  /* 0x000000ffff1b7224 */ /* 0x000fe200078e0000 */
[----:B---3--:R-:W-:Y:S01]  /*1aab0*/  HMMA.16816.F32.BF16 R16, R16, R6, R20 ;  /* 0x000000061010723c */ /* 0x008fe20000041814 */
[----:B------:R-:W2:Y:S04]  /*1aac0*/  LDL.LU.64 R22, [R1+0x15d0] ;  /* 0x0015d00001167983 */ /* 0x000ea80000300a00 */
[----:B------:R-:W2:-:S15]  /*1aad0*/  LDL.LU.64 R20, [R1+0x15c8] ;  /* 0x0015c80001147983 */ /* 0x000e9e0000300a00 */
[----:B------:R-:W-:-:S03]  /*1aae0*/  NOP ;  /* 0x0000000000007918 */ /* 0x000fc60000000000 */
[----:B------:R-:W-:Y:S04]  /*1aaf0*/  STL.64 [R1+0x1470], R18 ;  /* 0x0014701201007387 */ /* 0x000fe80000100a00 */
[----:B------:R2:W-:Y:S02]  /*1ab00*/  STL.64 [R1+0x1468], R16 ;  /* 0x0014681001007387 */ /* 0x0005e40000100a00 */
[----:B--2---:R-:W-:Y:S07]  /*1ab10*/  HMMA.16816.F32.BF16 R16, R20, R10, R24 ;  /* 0x0000000a1410723c */ /* 0x004fee0000041818 */
[----:B------:R-:W-:-:S02]  /*1ab20*/  IMAD.MOV.U32 R25, RZ, RZ, R10 ;  /* 0x000000ffff197224 */ /* 0x000fc400078e000a */
[----:B------:R-:W-:Y:S02]  /*1ab30*/  IMAD.MOV.U32 R24, RZ, RZ, R11 ;  /* 0x000000ffff187224 */ /* 0x000fe400078e000b */
[----:B------:R-:W2:Y:S04]  /*1ab40*/  LDL.LU.64 R10, [R1+0x15c0] ;  /* 0x0015c000010a7983 */ /* 0x000ea80000300a00 */
[----:B------:R-:W2:Y:S09]  /*1ab50*/  LDL.LU.64 R8, [R1+0x15b8] ;  /* 0x0015b80001087983 */ /* 0x000eb20000300a00 */
[----:B------:R-:W-:-:S02]  /*1ab60*/  IMAD.MOV.U32 R26, RZ, RZ, R16 ;  /* 0x000000ffff1a7224 */ /* 0x000fc400078e0010 */
[----:B------:R-:W-:Y:S01]  /*1ab70*/  IMAD.MOV.U32 R3, RZ, RZ, R17 ;  /* 0x000000ffff037224 */ /* 0x000fe200078e0011 */
[----:B------:R-:W3:Y:S01]  /*1ab80*/  LDL.LU R16, [R1+0x140] ;  /* 0x0001400001107983 */ /* 0x000ee20000300800 */
[----:B------:R-:W-:-:S03]  /*1ab90*/  IMAD.MOV.U32 R2, RZ, RZ, R18 ;  /* 0x000000ffff027224 */ /* 0x000fc600078e0012 */
[----:B------:R-:W3:Y:S04]  /*1aba0*/  LDL.LU R17, [R1+0x144] ;  /* 0x0001440001117983 */ /* 0x000ee80000300800 */
[----:B------:R-:W4:Y:S01]  /*1abb0*/  LDL.LU R18, [R1+0x148] ;  /* 0x0001480001127983 */ /* 0x000f220000300800 */
[----:B------:R-:W-:Y:S02]  /*1abc0*/  IMAD.MOV.U32 R0, RZ, RZ, R19 ;  /* 0x000000ffff007224 */ /* 0x000fe400078e0013 */
[----:B------:R-:W-:Y:S02]  /*1abd0*/  IMAD.MOV.U32 R19, RZ, RZ, R28 ;  /* 0x000000ffff137224 */ /* 0x000fe400078e001c */
[----:B------:R-:W-:Y:S02]  /*1abe0*/  IMAD.MOV.U32 R5, RZ, RZ, R14 ;  /* 0x000000ffff057224 */ /* 0x000fe400078e000e */
[----:B------:R-:W-:Y:S01]  /*1abf0*/  IMAD.MOV.U32 R4, RZ, RZ, R15 ;  /* 0x000000ffff047224 */ /* 0x000fe200078e000f */
[----:B--2---:R-:W-:Y:S01]  /*1ac00*/  HMMA.16816.F32.BF16 R8, R20, R14, R8 ;  /* 0x0000000e1408723c */ /* 0x004fe20000041808 */
[----:B----4-:R0:W-:Y:S04]  /*1ac10*/  STL.64 [R1+0x1590], R18 ;  /* 0x0015901201007387 */ /* 0x0101e80000100a00 */
[----:B---3--:R-:W-:-:S15]  /*1ac20*/  STL.64 [R1+0x1588], R16 ;  /* 0x0015881001007387 */ /* 0x008fde0000100a00 */
[----:B------:R-:W-:-:S04]  /*1ac30*/  NOP ;  /* 0x0000000000007918 */ /* 0x000fc80000000000 */
[----:B------:R-:W-:Y:S02]  /*1ac40*/  IMAD.MOV.U32 R28, RZ, RZ, R10 ;  /* 0x000000ffff1c7224 */ /* 0x000fe400078e000a */
[----:B------:R-:W-:Y:S01]  /*1ac50*/  IMAD.MOV.U32 R27, RZ, RZ, R11 ;  /* 0x000000ffff1b7224 */ /* 0x000fe200078e000b */
[----:B0-----:R-:W2:Y:S04]  /*1ac60*/  LDL.LU.64 R18, [R1+0x78] ;  /* 0x0000780001127983 */ /* 0x001ea80000300a00 */
[----:B------:R-:W-:Y:S04]  /*1ac70*/  STL [R1+0x14c4], R3 ;  /* 0x0014c40301007387 */ /* 0x000fe80000100800 */
[----:B------:R-:W-:Y:S04]  /*1ac80*/  STL [R1+0x14c0], R26 ;  /* 0x0014c01a01007387 */ /* 0x000fe80000100800 */
[----:B------:R-:W3:Y:S04]  /*1ac90*/  LDL.LU R14, [R1+0x15b0] ;  /* 0x0015b000010e7983 */ /* 0x000ee80000300800 */
[----:B------:R-:W4:Y:S01]  /*1aca0*/  LDL.LU.64 R12, [R1+0x15a8] ;  /* 0x0015a800010c7983 */ /* 0x000f220000300a00 */
[----:B------:R-:W-:-:S02]  /*1acb0*/  IMAD.MOV.U32 R15, RZ, RZ, R8 ;  /* 0x000000ffff0f7224 */ /* 0x000fc400078e0008 */
[----:B------:R-:W-:Y:S01]  /*1acc0*/  IMAD.MOV.U32 R29, RZ, RZ, R9 ;  /* 0x000000ffff1d7224 */ /* 0x000fe200078e0009 */
[----:B------:R-:W2:Y:S04]  /*1acd0*/  LDL.LU.64 R10, [R1+0x15a0] ;  /* 0x0015a000010a7983 */ /* 0x000ea80000300a00 */
[----:B------:R-:W2:Y:S02]  /*1ace0*/  LDL.LU.64 R8, [R1+0x1598] ;  /* 0x0015980001087983 */ /* 0x000ea40000300a00 */
[----:B--2---:R-:W-:Y:S02]  /*1acf0*/  HMMA.16816.F32.BF16 R8, R20, R18, R8 ;  /* 0x000000121408723c */ /* 0x004fe40000041808 */
[----:B---3--:R0:W-:Y:S04]  /*1ad00*/  STL.64 [R1+0x14b0], R14 ;  /* 0x0014b00e01007387 */ /* 0x0081e80000100a00 */
[----:B----4-:R1:W-:Y:S01]  /*1ad10*/  STL.64 [R1+0x14a8], R12 ;  /* 0x0014a80c01007387 */ /* 0x0103e20000100a00 */
[----:B0-----:R-:W-:-:S02]  /*1ad20*/  IMAD.MOV.U32 R14, RZ, RZ, R25 ;  /* 0x000000ffff0e7224 */ /* 0x001fc400078e0019 */
[----:B------:R-:W-:Y:S02]  /*1ad30*/  IMAD.MOV.U32 R15, RZ, RZ, R24 ;  /* 0x000000ffff0f7224 */ /* 0x000fe400078e0018 */
[----:B-1----:R-:W-:Y:S02]  /*1ad40*/  IMAD.MOV.U32 R13, RZ, RZ, R18 ;  /* 0x000000ffff0d7224 */ /* 0x002fe400078e0012 */
[----:B------:R-:W-:Y:S02]  /*1ad50*/  IMAD.MOV.U32 R12, RZ, RZ, R19 ;  /* 0x000000ffff0c7224 */ /* 0x000fe400078e0013 */
[----:B------:R-:W2:Y:S04]  /*1ad60*/  LDL.LU.64 R18, [R1+0x1590] ;  /* 0x0015900001127983 */ /* 0x000ea80000300a00 */
[----:B------:R-:W2:Y:S05]  /*1ad70*/  LDL.LU.64 R16, [R1+0x1588] ;  /* 0x0015880001107983 */ /* 0x000eaa0000300a00 */
[----:B------:R-:W-:-:S02]  /*1ad80*/  IMAD.MOV.U32 R26, RZ, RZ, R9 ;  /* 0x000000ffff1a7224 */ /* 0x000fc400078e0009 */
[----:B------:R-:W-:Y:S02]  /*1ad90*/  IMAD.MOV.U32 R24, RZ, RZ, R10 ;  /* 0x000000ffff187224 */ /* 0x000fe400078e000a */
[----:B------:R-:W-:Y:S02]  /*1ada0*/  IMAD.MOV.U32 R25, RZ, RZ, R11 ;  /* 0x000000ffff197224 */ /* 0x000fe400078e000b */
[----:B------:R-:W-:Y:S01]  /*1adb0*/  IMAD.MOV.U32 R3, RZ, RZ, R8 ;  /* 0x000000ffff037224 */ /* 0x000fe200078e0008 */
[----:B------:R-:W3:Y:S04]  /*1adc0*/  LDL.LU.64 R10, [R1+0x1580] ;  /* 0x00158000010a7983 */ /* 0x000ee80000300a00 */
[----:B------:R-:W4:Y:S04]  /*1add0*/  LDL.LU.64 R8, [R1+0x1578] ;  /* 0x0015780001087983 */ /* 0x000f280000300a00 */
[----:B------:R-:W-:Y:S04]  /*1ade0*/  STL.64 [R1+0x14d0], R26 ;  /* 0x0014d01a01007387 */ /* 0x000fe80000100a00 */
[----:B------:R0:W-:Y:S04]  /*1adf0*/  STL.64 [R1+0x14c8], R24 ;  /* 0x0014c81801007387 */ /* 0x0001e80000100a00 */
[----:B0-----:R-:W2:Y:S04]  /*1ae00*/  LDL.LU.64 R24, [R1+0xb0] ;  /* 0x0000b00001187983 */ /* 0x001ea80000300a00 */
[----:B--2---:R0:W-:Y:S04]  /*1ae10*/  STL.64 [R1+0x14d8], R24 ;  /* 0x0014d81801007387 */ /* 0x0041e80000100a00 */
[----:B0-----:R-:W2:Y:S04]  /*1ae20*/  LDL R24, [R1+0x90] ;  /* 0x0000900001187983 */ /* 0x001ea80000100800 */
[----:B------:R-:W2:Y:S04]  /*1ae30*/  LDL R25, [R1+0x94] ;  /* 0x0000940001197983 */ /* 0x000ea80000100800 */
[----:B--2---:R0:W-:Y:S04]  /*1ae40*/  STL.64 [R1+0x14f0], R24 ;  /* 0x0014f01801007387 */ /* 0x0041e80000100a00 */
[----:B0-----:R-:W2:Y:S04]  /*1ae50*/  LDL.64 R24, [R1+0xa0] ;  /* 0x0000a00001187983 */ /* 0x001ea80000100a00 */
[----:B--2---:R0:W-:Y:S04]  /*1ae60*/  STL.64 [R1+0x1508], R24 ;  /* 0x0015081801007387 */ /* 0x0041e80000100a00 */
[----:B0-----:R-:W2:Y:S04]  /*1ae70*/  LDL.LU R24, [R1+0x30] ;  /* 0x0000300001187983 */ /* 0x001ea80000300800 */
[----:B------:R-:W2:Y:S04]  /*1ae80*/  LDL.LU R25, [R1+0x34] ;  /* 0x0000340001197983 */ /* 0x000ea80000300800 */
[----:B------:R-:W3:Y:S04]  /*1ae90*/  LDL.LU R26, [R1+0x38] ;  /* 0x00003800011a7983 */ /* 0x000ee80000300800 */
[----:B------:R-:W3:Y:S01]  /*1aea0*/  LDL.LU R27, [R1+0x3c] ;  /* 0x00003c00011b7983 */ /* 0x000ee20000300800 */
[----:B------:R-:W-:Y:S03]  /*1aeb0*/  HMMA.16816.F32.BF16 R20, R20, R6, R16 ;  /* 0x000000061414723c */ /* 0x000fe60000041810 */
[----:B---3--:R0:W-:Y:S04]  /*1aec0*/  STL.64 [R1+0x1518], R26 ;  /* 0x0015181a01007387 */ /* 0x0081e80000100a00 */
[----:B--2---:R1:W-:Y:S01]  /*1aed0*/  STL.64 [R1+0x1510], R24 ;  /* 0x0015101801007387 */ /* 0x0043e20000100a00 */
[----:B0-----:R-:W-:-:S02]  /*1aee0*/  IMAD.MOV.U32 R26, RZ, RZ, R13 ;  /* 0x000000ffff1a7224 */ /* 0x001fc400078e000d */
[----:B------:R-:W-:Y:S02]  /*1aef0*/  IMAD.MOV.U32 R27, RZ, RZ, R12 ;  /* 0x000000ffff1b7224 */ /* 0x000fe400078e000c */
[----:B-1----:R-:W-:Y:S02]  /*1af00*/  IMAD.MOV.U32 R25, RZ, RZ, R6 ;  /* 0x000000ffff197224 */ /* 0x002fe400078e0006 */
[----:B------:R-:W-:Y:S01]  /*1af10*/  IMAD.MOV.U32 R24, RZ, RZ, R7 ;  /* 0x000000ffff187224 */ /* 0x000fe200078e0007 */
[----:B------:R0:W-:Y:S04]  /*1af20*/  STL.64 [R1+0x1530], R26 ;  /* 0x0015301a01007387 */ /* 0x0001e80000100a00 */
[----:B------:R-:W2:Y:S01]  /*1af30*/  LDL.LU.64 R6, [R1+0x1570] ;  /* 0x0015700001067983 */ /* 0x000ea20000300a00 */
[----:B0-----:R-:W-:-:S02]  /*1af40*/  IMAD.MOV.U32 R26, RZ, RZ, R5 ;  /* 0x000000ffff1a7224 */ /* 0x001fc400078e0005 */
[----:B------:R-:W-:Y:S02]  /*1af50*/  IMAD.MOV.U32 R27, RZ, RZ, R4 ;  /* 0x000000ffff1b7224 */ /* 0x000fe400078e0004 */
[----:B------:R-:W3:Y:S01]  /*1af60*/  LDL.LU.64 R4, [R1+0x1568] ;  /* 0x0015680001047983 */ /* 0x000ee20000300a00 */
[----:B------:R-:W-:Y:S02]  /*1af70*/  IMAD.MOV.U32 R19, RZ, RZ, R20 ;  /* 0x000000ffff137224 */ /* 0x000fe400078e0014 */
[----:B------:R-:W-:Y:S02]  /*1af80*/  IMAD.MOV.U32 R18, RZ, RZ, R21 ;  /* 0x000000ffff127224 */ /* 0x000fe400078e0015 */
[----:B------:R-:W-:Y:S02]  /*1af90*/  IMAD.MOV.U32 R17, RZ, RZ, R22 ;  /* 0x000000ffff117224 */ /* 0x000fe400078e0016 */
[----:B------:R-:W-:Y:S01]  /*1afa0*/  IMAD.MOV.U32 R16, RZ, RZ, R23 ;  /* 0x000000ffff107224 */ /* 0x000fe200078e0017 */
[----:B------:R-:W4:Y:S04]  /*1afb0*/  LDL.LU R20, [R1+0x120] ;  /* 0x0001200001147983 */ /* 0x000f280000300800 */
[----:B------:R-:W4:Y:S04]  /*1afc0*/  LDL.LU R21, [R1+0x124] ;  /* 0x0001240001157983 */ /* 0x000f280000300800 */
[----:B------:R-:W4:Y:S04]  /*1afd0*/  LDL.LU R22, [R1+0x128] ;  /* 0x0001280001167983 */ /* 0x000f280000300800 */
[----:B------:R-:W4:Y:S04]  /*1afe0*/  LDL.LU R23, [R1+0x12c] ;  /* 0x00012c0001177983 */ /* 0x000f280000300800 */
[----:B------:R-:W-:Y:S04]  /*1aff0*/  STL.64 [R1+0x14e8], R18 ;  /* 0x0014e81201007387 */ /* 0x000fe80000100a00 */
[----:B------:R2:W-:Y:S02]  /*1b000*/  STL.64 [R1+0x14e0], R16 ;  /* 0x0014e01001007387 */ /* 0x0005e40000100a00 */
[----:B--2---:R-:W-:-:S02]  /*1b010*/  IMAD.MOV.U32 R17, RZ, RZ, R6 ;  /* 0x000000ffff117224 */ /* 0x004fc400078e0006 */
[----:B------:R-:W-:Y:S02]  /*1b020*/  IMAD.MOV.U32 R18, RZ, RZ, R7 ;  /* 0x000000ffff127224 */ /* 0x000fe400078e0007 */
[----:B---3--:R-:W-:Y:S02]  /*1b030*/  IMAD.MOV.U32 R16, RZ, RZ, R5 ;  /* 0x000000ffff107224 */ /* 0x008fe400078e0005 */
[----:B------:R-:W2:Y:S04]  /*1b040*/  LDL.LU R5, [R1+0x1560] ;  /* 0x0015600001057983 */ /* 0x000ea80000300800 */
[----:B------:R-:W3:Y:S04]  /*1b050*/  LDL.LU R6, [R1+0x155c] ;  /* 0x00155c0001067983 */ /* 0x000ee80000300800 */
[----:B------:R-:W4:Y:S04]  /*1b060*/  LDL.LU R7, [R1+0x1558] ;  /* 0x0015580001077983 */ /* 0x000f280000300800 */
[----:B------:R-:W2:Y:S04]  /*1b070*/  LDL.LU R19, [R1+0xdc] ;  /* 0x0000dc0001137983 */ /* 0x000ea80000300800 */
[----:B--2---:R-:W-:Y:S04]  /*1b080*/  STL.64 [R1+0x1528], R18 ;  /* 0x0015281201007387 */ /* 0x004fe80000100a00 */
[----:B------:R0:W-:Y:S02]  /*1b090*/  STL.64 [R1+0x1520], R16 ;  /* 0x0015201001007387 */ /* 0x0001e40000100a00 */
[----:B0-----:R-:W-:-:S02]  /*1b0a0*/  IMAD.MOV.U32 R16, RZ, RZ, R4 ;  /* 0x000000ffff107224 */ /* 0x001fc400078e0004 */
[----:B------:R-:W-:Y:S01]  /*1b0b0*/  IMAD.MOV.U32 R17, RZ, RZ, R5 ;  /* 0x000000ffff117224 */ /* 0x000fe200078e0005 */
[----:B------:R-:W2:Y:S04]  /*1b0c0*/  LDL.LU R4, [R1+0x1554] ;  /* 0x0015540001047983 */ /* 0x000ea80000300800 */
[----:B------:R-:W2:Y:S01]  /*1b0d0*/  LDL.LU R5, [R1+0x1550] ;  /* 0x0015500001057983 */ /* 0x000ea20000300800 */
[----:B---3--:R-:W-:Y:S02]  /*1b0e0*/  IMAD.MOV.U32 R18, RZ, RZ, R6 ;  /* 0x000000ffff127224 */ /* 0x008fe400078e0006 */
[----:B----4-:R-:W-:Y:S01]  /*1b0f0*/  IMAD.MOV.U32 R19, RZ, RZ, R7 ;  /* 0x000000ffff137224 */ /* 0x010fe200078e0007 */
[----:B------:R-:W2:Y:S04]  /*1b100*/  LDL.LU R6, [R1+0x154c] ;  /* 0x00154c0001067983 */ /* 0x000ea80000300800 */
[----:B------:R-:W2:Y:S04]  /*1b110*/  LDL.LU R7, [R1+0x1548] ;  /* 0x0015480001077983 */ /* 0x000ea80000300800 */
[----:B------:R-:W-:Y:S04]  /*1b120*/  STL.64 [R1+0x1540], R18 ;  /* 0x0015401201007387 */ /* 0x000fe80000100a00 */
[----:B------:R0:W-:Y:S04]  /*1b130*/  STL.64 [R1+0x1538], R16 ;  /* 0x0015381001007387 */ /* 0x0001e80000100a00 */
[----:B0-----:R-:W3:Y:S04]  /*1b140*/  LDL.LU R16, [R1+0x110] ;  /* 0x0001100001107983 */ /* 0x001ee80000300800 */
[----:B------:R-:W3:Y:S04]  /*1b150*/  LDL.LU R17, [R1+0x114] ;  /* 0x0001140001117983 */ /* 0x000ee80000300800 */
[----:B------:R-:W3:Y:S04]  /*1b160*/  LDL.LU R18, [R1+0x118] ;  /* 0x0001180001127983 */ /* 0x000ee80000300800 */
[----:B------:R-:W3:Y:S01]  /*1b170*/  LDL.LU R19, [R1+0x11c] ;  /* 0x00011c0001137983 */ /* 0x000ee20000300800 */
[----:B--2---:R-:W-:-:S15]  /*1b180*/  HMMA.16816.F32.BF16 R20, R4, R14, R20 ;  /* 0x0000000e0414723c */ /* 0x004fde0000041814 */
[----:B------:R-:W-:-:S09]  /*1b190*/  NOP ;  /* 0x0000000000007918 */ /* 0x000fd20000000000 */
[----:B------:R-:W-:Y:S02]  /*1b1a0*/  IMAD.MOV.U32 R15, RZ, RZ, R20 ;  /* 0x000000ffff0f7224 */ /* 0x000fe400078e0014 */
[----:B------:R-:W-:Y:S02]  /*1b1b0*/  IMAD.MOV.U32 R14, RZ, RZ, R21 ;  /* 0x000000ffff0e7224 */ /* 0x000fe400078e0015 */
[----:B------:R-:W-:Y:S02]  /*1b1c0*/  IMAD.MOV.U32 R13, RZ, RZ, R22 ;  /* 0x000000ffff0d7224 */ /* 0x000fe400078e0016 */
[----:B------:R-:W-:Y:S02]  /*1b1d0*/  IMAD.MOV.U32 R12, RZ, RZ, R23 ;  /* 0x000000ffff0c7224 */ /* 0x000fe400078e0017 */
[----:B------:R-:W0:Y:S04]  /*1b1e0*/  LDSM.16.MT88.4 R20, [R11+UR4+0x5000] ;  /* 0x005000040b14783b */ /* 0x000e280008004200 */
[----:B0-----:R0:W-:Y:S02]  /*1b1f0*/  STL.64 [R1+0x13c0], R22 ;  /* 0x0013c01601007387 */ /* 0x0011e40000100a00 */
[----:B0-----:R-:W-:-:S02]  /*1b200*/  IMAD.MOV.U32 R22, RZ, RZ, R25 ;  /* 0x000000ffff167224 */ /* 0x001fc400078e0019 */
[----:B------:R-:W-:Y:S02]  /*1b210*/  IMAD.MOV.U32 R23, RZ, RZ, R24 ;  /* 0x000000ffff177224 */ /* 0x000fe400078e0018 */
[----:B---3--:R-:W-:Y:S01]  /*1b220*/  HMMA.16816.F32.BF16 R24, R4, R26, R16 ;  /* 0x0000001a0418723c */ /* 0x008fe20000041810 */
[----:B------:R-:W-:Y:S04]  /*1b230*/  STL.64 [R1+0x13b8], R20 ;  /* 0x0013b81401007387 */ /* 0x000fe80000100a00 */
[----:B------:R-:W2:Y:S04]  /*1b240*/  LDL.LU.64 R18, [R1+0x1540] ;  /* 0x0015400001127983 */ /* 0x000ea80000300a00 */
[----:B------:R-:W2:-:S14]  /*1b250*/  LDL.LU.64 R16, [R1+0x1538] ;  /* 0x0015380001107983 */ /* 0x000e9c0000300a00 */
[----:B------:R-:W-:Y:S04]  /*1b260*/  STL.64 [R1+0x80], R24 ;  /* 0x0000801801007387 */ /* 0x000fe80000100a00 */
[----:B------:R0:W-:Y:S04]  /*1b270*/  STL.64 [R1+0x88], R26 ;  /* 0x0000881a01007387 */ /* 0x0001e80000100a00 */
[----:B0-----:R-:W2:Y:S02]  /*1b280*/  LDL.LU.64 R26, [R1+0x1530] ;  /* 0x00153000011a7983 */ /* 0x001ea40000300a00 */
[----:B--2---:R-:W-:Y:S02]  /*1b290*/  HMMA.16816.F32.BF16 R24, R4, R26, R16 ;  /* 0x0000001a0418723c */ /* 0x004fe40000041810 */
[----:B------:R-:W2:Y:S04]  /*1b2a0*/  LDL.LU.64 R18, [R1+0x1528] ;  /* 0x0015280001127983 */ /* 0x000ea80000300a00 */
[----:B------:R-:W2:-:S15]  /*1b2b0*/  LDL.LU.64 R16, [R1+0x1520] ;  /* 0x0015200001107983 */ /* 0x000e9e0000300a00 */
[----:B------:R-:W-:-:S02]  /*1b2c0*/  NOP ;  /* 0x0000000000007918 */ /* 0x000fc40000000000 */
[----:B------:R-:W-:Y:S04]  /*1b2d0*/  STL.64 [R1+0x140], R24 ;  /* 0x0001401801007387 */ /* 0x000fe80000100a00 */
[----:B------:R0:W-:Y:S04]  /*1b2e0*/  STL.64 [R1+0x148], R26 ;  /* 0x0001481a01007387 */ /* 0x0001e80000100a00 */
[----:B0-----:R-:W3:Y:S04]  /*1b2f0*/  LDL.LU.64 R26, [R1+0x1518] ;  /* 0x00151800011a7983 */ /* 0x001ee80000300a00 */
[----:B------:R-:W3:Y:S02]  /*1b300*/  LDL.LU.64 R24, [R1+0x1510] ;  /* 0x0015100001187983 */ /* 0x000ee40000300a00 */
[----:B---3--:R-:W-:Y:S02]  /*1b310*/  HMMA.16816.F32.BF16 R20, R4, R22, R24 ;  /* 0x000000160414723c */ /* 0x008fe40000041818 */
[----:B------:R-:W3:Y:S04]  /*1b320*/  LDL.LU.64 R24, [R1+0x1508] ;  /* 0x0015080001187983 */ /* 0x000ee80000300a00 */
[----:B------:R-:W4:Y:S01]  /*1b330*/  LDL.LU R4, [R1+0xf0] ;  /* 0x0000f00001047983 */ /* 0x000f220000300800 */
[----:B------:R-:W-:-:S02]  /*1b340*/  IMAD.MOV.U32 R5, RZ, RZ, R10 ;  /* 0x000000ffff057224 */ /* 0x000fc400078e000a */
[----:B------:R-:W-:Y:S02]  /*1b350*/  IMAD.MOV.U32 R6, RZ, RZ, R9 ;  /* 0x000000ffff067224 */ /* 0x000fe400078e0009 */
[----:B------:R-:W-:Y:S02]  /*1b360*/  IMAD.MOV.U32 R7, RZ, RZ, R8 ;  /* 0x000000ffff077224 */ /* 0x000fe400078e0008 */
[----:B------:R-:W0:Y:S10]  /*1b370*/  LDSM.16.MT88.4 R8, [R11+UR4+0x5080] ;  /* 0x005080040b08783b */ /* 0x000e340008004200 */
[----:B------:R-:W-:Y:S04]  /*1b380*/  STL.64 [R1+0x13d0], R22 ;  /* 0x0013d01601007387 */ /* 0x000fe80000100a00 */
[----:B------:R1:W-:Y:S04]  /*1b390*/  STL.64 [R1+0x13c8], R20 ;  /* 0x0013c81401007387 */ /* 0x0003e80000100a00 */
[----:B-1----:R-:W3:Y:S04]  /*1b3a0*/  LDL.LU R20, [R1+0x20] ;  /* 0x0000200001147983 */ /* 0x002ee80000300800 */
[----:B------:R-:W3:Y:S04]  /*1b3b0*/  LDL.LU R21, [R1+0x24] ;  /* 0x0000240001157983 */ /* 0x000ee80000300800 */
[----:B------:R-:W3:Y:S04]  /*1b3c0*/  LDL.LU R22, [R1+0x28] ;  /* 0x0000280001167983 */ /* 0x000ee80000300800 */
[----:B------:R-:W3:Y:S04]  /*1b3d0*/  LDL.LU R23, [R1+0x2c] ;  /* 0x00002c0001177983 */ /* 0x000ee80000300800 */
[----:B0-----:R-:W-:Y:S04]  /*1b3e0*/  STL.64 [R1], R8 ;  /* 0x0000000801007387 */ /* 0x001fe80000100a00 */
[----:B------:R0:W-:Y:S04]  /*1b3f0*/  STL.64 [R1+0x8], R10 ;  /* 0x0000080a01007387 */ /* 0x0001e80000100a00 */
[----:B0-----:R-:W3:Y:S04]  /*1b400*/  LDL.LU.64 R10, [R1+0x1500] ;  /* 0x00150000010a7983 */ /* 0x001ee80000300a00 */
[----:B------:R-:W3:Y:S02]  /*1b410*/  LDL.LU.64 R8, [R1+0x14f8] ;  /* 0x0014f80001087983 */ /* 0x000ee40000300a00 */
[----:B---3--:R-:W-:-:S15]  /*1b420*/  HMMA.16816.F32.BF16 R20, R8, R24, R20 ;  /* 0x000000180814723c */ /* 0x008fde0000041814 */
[----:B------:R-:W-:-:S08]  /*1b430*/  NOP ;  /* 0x0000000000007918 */ /* 0x000fd00000000000 */
[----:B------:R-:W-:Y:S04]  /*1b440*/  STL.64 [R1+0x20], R20 ;  /* 0x0000201401007387 */ /* 0x000fe80000100a00 */
[----:B------:R0:W-:Y:S02]  /*1b450*/  STL.64 [R1+0x28], R22 ;  /* 0x0000281601007387 */ /* 0x0001e40000100a00 */
[----:B0-----:R-:W-:Y:S02]  /*1b460*/  IMAD.MOV.U32 R23, RZ, RZ, R24 ;  /* 0x000000ffff177224 */ /* 0x001fe400078e0018 */
[----:B------:R-:W-:Y:S02]  /*1b470*/  IMAD.MOV.U32 R22, RZ, RZ, R25 ;  /* 0x000000ffff167224 */ /* 0x000fe400078e0019 */
[----:B------:R-:W2:Y:S02]  /*1b480*/  LDL.LU.64 R24, [R1+0x14f0] ;  /* 0x0014f00001187983 */ /* 0x000ea40000300a00 */
[----:B--2---:R-:W-:Y:S02]  /*1b490*/  HMMA.16816.F32.BF16 R24, R8, R24, R16 ;  /* 0x000000180818723c */ /* 0x004fe40000041810 */
[----:B------:R-:W2:Y:S04]  /*1b4a0*/  LDL.LU.64 R18, [R1+0x14e8] ;  /* 0x0014e80001127983 */ /* 0x000ea80000300a00 */
[----:B------:R-:W3:-:S15]  /*1b4b0*/  LDL.LU.64 R16, [R1+0x14e0] ;  /* 0x0014e00001107983 */ /* 0x000ede0000300a00 */
[----:B------:R-:W-:-:S02]  /*1b4c0*/  NOP ;  /* 0x0000000000007918 */ /* 0x000fc40000000000 */
[----:B------:R0:W-:Y:S04]  /*1b4d0*/  STL.64 [R1+0x10], R24 ;  /* 0x0000101801007387 */ /* 0x0001e80000100a00 */
[----:B------:R1:W-:Y:S04]  /*1b4e0*/  STL.64 [R1+0x18], R26 ;  /* 0x0000181a01007387 */ /* 0x0003e80000100a00 */
[----:B0-----:R-:W4:Y:S04]  /*1b4f0*/  LDL.LU.64 R24, [R1+0x14d8] ;  /* 0x0014d80001187983 */ /* 0x001f280000300a00 */
[----:B-1----:R-:W2:Y:S01]  /*1b500*/  LDL.LU.64 R26, [R1+0x14d0] ;  /* 0x0014d000011a7983 */ /* 0x002ea20000300a00 */
[----:B----4-:R-:W-:Y:S06]  /*1b510*/  HMMA.16816.F32.BF16 R4, R8, R24, R4 ;  /* 0x000000180804723c */ /* 0x010fec0000041804 */
[----:B------:R-:W-:-:S02]  /*1b520*/  IMAD.MOV.U32 R21, RZ, RZ, R24 ;  /* 0x000000ffff157224 */ /* 0x000fc400078e0018 */
[----:B------:R-:W-:Y:S02]  /*1b530*/  IMAD.MOV.U32 R20, RZ, RZ, R25 ;  /* 0x000000ffff147224 */ /* 0x000fe400078e0019 */
[----:B------:R-:W4:-:S13]  /*1b540*/  LDL.LU.64 R24, [R1+0x14c8] ;  /* 0x0014c80001187983 */ /* 0x000f1a0000300a00 */
[----:B------:R0:W-:Y:S04]  /*1b550*/  STL.64 [R1+0x13a0], R6 ;  /* 0x0013a00601007387 */ /* 0x0001e80000100a00 */
[----:B------:R1:W-:Y:S01]  /*1b560*/  STL.64 [R1+0x1398], R4 ;  /* 0x0013980401007387 */ /* 0x0003e20000100a00 */
[----:B0-----:R-:W-:Y:S02]  /*1b570*/  IMAD.MOV.U32 R6, RZ, RZ, R13 ;  /* 0x000000ffff067224 */ /* 0x001fe400078e000d */
[----:B------:R-:W-:Y:S02]  /*1b580*/  IMAD.MOV.U32 R7, RZ, RZ, R12 ;  /* 0x000000ffff077224 */ /* 0x000fe400078e000c */
[----:B-1----:R-:W-:Y:S02]  /*1b590*/  IMAD.MOV.U32 R4, RZ, RZ, R15 ;  /* 0x000000ffff047224 */ /* 0x002fe400078e000f */
[----:B------:R-:W-:Y:S01]  /*1b5a0*/  IMAD.MOV.U32 R5, RZ, RZ, R14 ;  /* 0x000000ffff057224 */ /* 0x000fe200078e000e */
[----:B------:R-:W4:Y:S04]  /*1b5b0*/  LDL.LU R12, [R1+0xe0] ;  /* 0x0000e000010c7983 */ /* 0x000f280000300800 */
[----:B------:R-:W4:Y:S04]  /*1b5c0*/  LDL.LU R13, [R1+0xe4] ;  /* 0x0000e400010d7983 */ /* 0x000f280000300800 */
[----:B------:R-:W4:Y:S04]  /*1b5d0*/  LDL.LU R14, [R1+0xe8] ;  /* 0x0000e800010e7983 */ /* 0x000f280000300800 */
[----:B------:R-:W4:Y:S04]  /*1b5e0*/  LDL.LU R15, [R1+0xec] ;  /* 0x0000ec00010f7983 */ /* 0x000f280000300800 */
[----:B------:R3:W-:Y:S04]  /*1b5f0*/  STL.64 [R1+0x1418], R6 ;  /* 0x0014180601007387 */ /* 0x0007e80000100a00 */
[----:B------:R2:W-:Y:S01]  /*1b600*/  STL.64 [R1+0x1410], R4 ;  /* 0x0014100401007387 */ /* 0x0005e20000100a00 */
[----:B---3--:R-:W-:-:S02]  /*1b610*/  IMAD.MOV.U32 R7, RZ, RZ, R16 ;  /* 0x000000ffff077224 */ /* 0x008fc400078e0010 */
[----:B------:R-:W-:Y:S01]  /*1b620*/  IMAD.MOV.U32 R6, RZ, RZ, R17 ;  /* 0x000000ffff067224 */ /* 0x000fe200078e0011 */
[----:B------:R-:W3:Y:S01]  /*1b630*/  LDL.LU R16, [R1+0x1b0] ;  /* 0x0001b00001107983 */ /* 0x000ee20000300800 */
[----:B--2---:R-:W-:-:S03]  /*1b640*/  IMAD.MOV.U32 R5, RZ, RZ, R18 ;  /* 0x000000ffff057224 */ /* 0x004fc600078e0012 */
[----:B------:R-:W3:Y:S01]  /*1b650*/  LDL.LU R17, [R1+0x1b4] ;  /* 0x0001b40001117983 */ /* 0x000ee20000300800 */
[----:B------:R-:W-:-:S03]  /*1b660*/  IMAD.MOV.U32 R4, RZ, RZ, R19 ;  /* 0x000000ffff047224 */ /* 0x000fc600078e0013 */
[----:B------:R-:W2:Y:S04]  /*1b670*/  LDL.LU R18, [R1+0x1b8] ;  /* 0x0001b80001127983 */ /* 0x000ea80000300800 */
[----:B------:R-:W2:Y:S04]  /*1b680*/  LDL.LU R19, [R1+0x1bc] ;  /* 0x0001bc0001137983 */ /* 0x000ea80000300800 */
[----:B--2---:R-:W-:Y:S04]  /*1b690*/  STL.64 [R1+0x1480], R18 ;  /* 0x0014801201007387 */ /* 0x004fe80000100a00 */
[----:B---3--:R0:W-:Y:S04]  /*1b6a0*/  STL.64 [R1+0x1478], R16 ;  /* 0x0014781001007387 */ /* 0x0081e80000100a00 */
[----:B0-----:R-:W2:Y:S04]  /*1b6b0*/  LDL.LU R16, [R1+0x130] ;  /* 0x0001300001107983 */ /* 0x001ea80000300800 */
[----:B------:R-:W2:Y:S04]  /*1b6c0*/  LDL.LU R17, [R1+0x134] ;  /* 0x0001340001117983 */ /* 0x000ea80000300800 */
[----:B------:R-:W3:Y:S04]  /*1b6d0*/  LDL.LU R18, [R1+0x138] ;  /* 0x0001380001127983 */ /* 0x000ee80000300800 */
[----:B------:R-:W3:Y:S04]  /*1b6e0*/  LDL.LU R19, [R1+0x13c] ;  /* 0x00013c0001137983 */ /* 0x000ee80000300800 */
[----:B---3--:R-:W-:Y:S04]  /*1b6f0*/  STL.64 [R1+0x1490], R18 ;  /* 0x0014901201007387 */ /* 0x008fe80000100a00 */
[----:B--2---:R-:W-:Y:S04]  /*1b700*/  STL.64 [R1+0x1488], R16 ;  /* 0x0014881001007387 */ /* 0x004fe80000100a00 */
[----:B------:R-:W-:Y:S04]  /*1b710*/  STL.64 [R1+0x1428], R6 ;  /* 0x0014280601007387 */ /* 0x000fe80000100a00 */
[----:B------:R0:W-:Y:S02]  /*1b720*/  STL.64 [R1+0x1420], R4 ;  /* 0x0014200401007387 */ /* 0x0001e40000100a00 */
[----:B0-----:R-:W-:-:S02]  /*1b730*/  IMAD.MOV.U32 R4, RZ, RZ, R3 ;  /* 0x000000ffff047224 */ /* 0x001fc400078e0003 */
[----:B------:R-:W-:Y:S01]  /*1b740*/  IMAD.MOV.U32 R5, RZ, RZ, R26 ;  /* 0x000000ffff057224 */ /* 0x000fe200078e001a */
[----:B------:R-:W2:Y:S04]  /*1b750*/  LDL.LU R3, [R1+0x14c4] ;  /* 0x0014c40001037983 */ /* 0x000ea80000300800 */
[----:B------:R-:W3:Y:S01]  /*1b760*/  LDL.LU R26, [R1+0x14c0] ;  /* 0x0014c000011a7983 */ /* 0x000ee20000300800 */
[----:B----4-:R-:W-:Y:S02]  /*1b770*/  IMAD.MOV.U32 R6, RZ, RZ, R24 ;  /* 0x000000ffff067224 */ /* 0x010fe400078e0018 */
[----:B------:R-:W-:Y:S01]  /*1b780*/  IMAD.MOV.U32 R7, RZ, RZ, R25 ;  /* 0x000000ffff077224 */ /* 0x000fe200078e0019 */
[----:B------:R-:W4:Y:S04]  /*1b790*/  LDL.LU R24, [R1+0x14bc] ;  /* 0x0014bc0001187983 */ /* 0x000f280000300800 */
[----:B------:R-:W4:Y:S04]  /*1b7a0*/  LDL.LU R25, [R1+0x14b8] ;  /* 0x0014b80001197983 */ /* 0x000f280000300800 */
[----:B------:R-:W-:Y:S04]  /*1b7b0*/  STL.64 [R1+0x1438], R6 ;  /* 0x0014380601007387 */ /* 0x000fe80000100a00 */
[----:B------:R0:W-:Y:S04]  /*1b7c0*/  STL.64 [R1+0x1430], R4 ;  /* 0x0014300401007387 */ /* 0x0001e80000100a00 */
[----:B0-----:R-:W2:Y:S01]  /*1b7d0*/  LDL.LU.64 R4, [R1+0x90] ;  /* 0x0000900001047983 */ /* 0x001ea20000300a00 */
[----:B----4-:R-:W-:Y:S03]  /*1b7e0*/  HMMA.16816.F32.BF16 R8, R8, R24, R12 ;  /* 0x000000180808723c */ /* 0x010fe6000004180c */
[----:B--2---:R0:W-:Y:S04]  /*1b7f0*/  STL.64 [R1+0x1498], R4 ;  /* 0x0014980401007387 */ /* 0x0041e80000100a00 */
[----:B0-----:R-:W2:Y:S04]  /*1b800*/  LDL.LU R4, [R1+0x100] ;  /* 0x0001000001047983 */ /* 0x001ea80000300800 */
[----:B------:R-:W2:Y:S04]  /*1b810*/  LDL.LU R5, [R1+0x104] ;  /* 0x0001040001057983 */ /* 0x000ea80000300800 */
[----:B------:R-:W2:Y:S04]  /*1b820*/  LDL.LU R6, [R1+0x108] ;  /* 0x0001080001067983 */ /* 0x000ea80000300800 */
[----:B------:R-:W2:Y:S04]  /*1b830*/  LDL.LU R7, [R1+0x10c] ;  /* 0x00010c0001077983 */ /* 0x000ea80000300800 */
[----:B------:R-:W4:Y:S04]  /*1b840*/  LDL.LU.64 R14, [R1+0x14b0] ;  /* 0x0014b000010e7983 */ /* 0x000f280000300a00 */
[----:B------:R-:W2:Y:S04]  /*1b850*/  LDL.LU.64 R12, [R1+0x14a8] ;  /* 0x0014a800010c7983 */ /* 0x000ea80000300a00 */
[----:B------:R0:W-:Y:S04]  /*1b860*/  STL.64 [R1+0x1390], R10 ;  /* 0x0013900a01007387 */ /* 0x0001e80000100a00 */
[----:B------:R1:W-:Y:S04]  /*1b870*/  STL.64 [R1+0x1388], R8 ;  /* 0x0013880801007387 */ /* 0x0003e80000100a00 */
[----:B0-----:R-:W3:Y:S01]  /*1b880*/  LDL R10, [R1+0xb8] ;  /* 0x0000b800010a7983 */ /* 0x001ee20000100800 */
[----:B------:R-:W-:-:S03]  /*1b890*/  IMAD.MOV.U32 R16, RZ, RZ, R23 ;  /* 0x000000ffff107224 */ /* 0x000fc600078e0017 */
[----:B---3--:R-:W-:Y:S04]  /*1b8a0*/  STL [R1+0x13dc], R10 ;  /* 0x0013dc0a01007387 */ /* 0x008fe80000100800 */
[----:B------:R-:W3:Y:S01]  /*1b8b0*/  LDL R23, [R1+0xedc] ;  /* 0x000edc0001177983 */ /* 0x000ee20000100800 */
[----:B-1----:R-:W-:-:S03]  /*1b8c0*/  IMAD.MOV.U32 R9, RZ, RZ, R20 ;  /* 0x000000ffff097224 */ /* 0x002fc600078e0014 */
[----:B------:R-:W2:Y:S01]  /*1b8d0*/  LDL R11, [R1+0xbc] ;  /* 0x0000bc00010b7983 */ /* 0x000ea20000100800 */
[----:B----4-:R-:W-:Y:S02]  /*1b8e0*/  IMAD.MOV.U32 R20, RZ, RZ, R15 ;  /* 0x000000ffff147224 */ /* 0x010fe400078e000f */
[----:B------:R-:W-:Y:S01]  /*1b8f0*/  IMAD.MOV.U32 R17, RZ, RZ, R22 ;  /* 0x000000ffff117224 */ /* 0x000fe200078e0016 */
[----:B---3--:R0:W-:Y:S04]  /*1b900*/  STL [R1+0x1440], R23 ;  /* 0x0014401701007387 */ /* 0x0081e80000100800 */
[----:B------:R-:W3:Y:S01]  /*1b910*/  LDL.LU R15, [R1+0x14a0] ;  /* 0x0014a000010f7983 */ /* 0x000ee20000300800 */
[----:B------:R-:W-:Y:S02]  /*1b920*/  IMAD.MOV.U32 R8, RZ, RZ, R21 ;  /* 0x000000ffff087224 */ /* 0x000fe400078e0015 */
[----:B------:R-:W-:-:S02]  /*1b930*/  IMAD.MOV.U32 R22, RZ, RZ, R28 ;  /* 0x000000ffff167224 */ /* 0x000fc400078e001c */
[----:B------:R-:W-:Y:S02]  /*1b940*/  IMAD.MOV.U32 R21, RZ, RZ, R29 ;  /* 0x000000ffff157224 */ /* 0x000fe400078e001d */
[----:B0-----:R-:W-:-:S05]  /*1b950*/  IMAD.MOV.U32 R23, RZ, RZ, R27 ;  /* 0x000000ffff177224 */ /* 0x001fca00078e001b */
[----:B------:R-:W-:Y:S04]  /*1b960*/  STL.64 [R1+0x1450], R22 ;  /* 0x0014501601007387 */ /* 0x000fe80000100a00 */
[----:B------:R-:W-:Y:S04]  /*1b970*/  STL.64 [R1+0x1448], R20 ;  /* 0x0014481401007387 */ /* 0x000fe80000100a00 */
[----:B--2---:R-:W-:Y:S01]  /*1b980*/  STL [R1+0x13e0], R11 ;  /* 0x0013e00b01007387 */ /* 0x004fe20000100800 */
[----:B---3--:R-:W-:Y:S03]  /*1b990*/  HMMA.16816.F32.BF16 R16, R12, R16, R4 ;  /* 0x000000100c10723c */ /* 0x008fe60000041804 */
[----:B------:R-:W2:-:S15]  /*1b9a0*/  LDL.LU.64 R4, [R1+0x1498] ;  /* 0x0014980001047983 */ /* 0x000e9e0000300a00 */
[----:B------:R-:W-:-:S05]  /*1b9b0*/  NOP ;  /* 0x0000000000007918 */ /* 0x000fca0000000000 */
[----:B------:R-:W-:Y:S04]  /*1b9c0*/  STL.64 [R1+0x50], R16 ;  /* 0x0000501001007387 */ /* 0x000fe80000100a00 */
[----:B------:R0:W-:Y:S01]  /*1b9d0*/  STL [R1+0x5c], R19 ;  /* 0x00005c1301007387 */ /* 0x0001e20000100800 */
[----:B------:R-:W-:-:S03]  /*1b9e0*/  IMAD.MOV.U32 R29, RZ, RZ, R18 ;  /* 0x000000ffff1d7224 */ /* 0x000fc600078e0012 */
[----:B0-----:R-:W2:Y:S04]  /*1b9f0*/  LDL.LU.64 R18, [R1+0x1490] ;  /* 0x0014900001127983 */ /* 0x001ea80000300a00 */
[----:B------:R-:W2:Y:S02]  /*1ba00*/  LDL.LU.64 R16, [R1+0x1488] ;  /* 0x0014880001107983 */ /* 0x000ea40000300a00 */
[----:B--2---:R-:W-:-:S15]  /*1ba10*/  HMMA.16816.F32.BF16 R16, R12, R4, R16 ;  /* 0x000000040c10723c */ /* 0x004fde0000041810 */
[----:B------:R-:W-:-:S08]  /*1ba20*/  NOP ;  /* 0x0000000000007918 */ /* 0x000fd00000000000 */
[----:B------:R-:W-:Y:S04]  /*1ba30*/  STL.64 [R1+0x70], R16 ;  /* 0x0000701001007387 */ /* 0x000fe80000100a00 */
[----:B------:R0:W-:Y:S04]  /*1ba40*/  STL.64 [R1+0x78], R18 ;  /* 0x0000781201007387 */ /* 0x0001e80000100a00 */
        /* <DEDUP_REMOVED lines=12> */
[----:B------:R0:W-:Y:S04]  /*1bb10*/  STL.64 [R1+0xe0], R12 ;  /* 0x0000e00c01007387 */ /* 0x0001e80000100a00 */
[----:B------:R1:W-:Y:S04]  /*1bb20*/  STL.64 [R1+0xe8], R14 ;  /* 0x0000e80e01007387 */ /* 0x0003e80000100a00 */
[----:B0-----:R-:W2:Y:S01]  /*1bb30*/  LDL.LU.64 R12, [R1+0xa0] ;  /* 0x0000a000010c7983 */ /* 0x001ea20000300a00 */
[----:B------:R-:W-:Y:S02]  /*1bb40*/  IMAD.MOV.U32 R20, RZ, RZ, R26 ;  /* 0x000000ffff147224 */ /* 0x000fe400078e001a */
[----:B------:R-:W-:-:S02]  /*1bb50*/  IMAD.MOV.U32 R21, RZ, RZ, R3 ;  /* 0x000000ffff157224 */ /* 0x000fc400078e0003 */
[----:B------:R-:W-:Y:S02]  /*1bb60*/  IMAD.MOV.U32 R22, RZ, RZ, R2 ;  /* 0x000000ffff167224 */ /* 0x000fe400078e0002 */
[----:B------:R-:W-:Y:S01]  /*1bb70*/  IMAD.MOV.U32 R23, RZ, RZ, R0 ;  /* 0x000000ffff177224 */ /* 0x000fe200078e0000 */
[----:B-1----:R-:W3:Y:S06]  /*1bb80*/  LDL.LU.64 R14, [R1+0xa8] ;  /* 0x0000a800010e7983 */ /* 0x002eec0000300a00 */
[----:B--2---:R-:W-:-:S15]  /*1bb90*/  HMMA.16816.F32.BF16 R20, R16, R12, R20 ;  /* 0x0000000c1014723c */ /* 0x004fde0000041814 */
[----:B------:R-:W-:-:S08]  /*1bba0*/  NOP ;  /* 0x0000000000007918 */ /* 0x000fd00000000000 */
[----:B------:R-:W-:Y:S04]  /*1bbb0*/  STL.64 [R1+0x130], R20 ;  /* 0x0001301401007387 */ /* 0x000fe80000100a00 */
[----:B------:R0:W-:Y:S04]  /*1bbc0*/  STL.64 [R1+0x138], R22 ;  /* 0x0001381601007387 */ /* 0x0001e80000100a00 */
[----:B0-----:R-:W2:Y:S04]  /*1bbd0*/  LDL.LU.64 R22, [R1+0x1450] ;  /* 0x0014500001167983 */ /* 0x001ea80000300a00 */
[----:B------:R-:W2:Y:S01]  /*1bbe0*/  LDL.LU.64 R20, [R1+0x1448] ;  /* 0x0014480001147983 */ /* 0x000ea20000300a00 */
[----:B------:R-:W-:-:S02]  /*1bbf0*/  IMAD.MOV.U32 R2, RZ, RZ, R4 ;  /* 0x000000ffff027224 */ /* 0x000fc400078e0004 */
[----:B------:R-:W-:Y:S01]  /*1bc00*/  IMAD.MOV.U32 R0, RZ, RZ, R5 ;  /* 0x000000ffff007224 */ /* 0x000fe200078e0005 */
[----:B--2---:R-:W-:-:S15]  /*1bc10*/  HMMA.16816.F32.BF16 R20, R16, R4, R20 ;  /* 0x000000041014723c */ /* 0x004fde0000041814 */
[----:B------:R-:W-:-:S08]  /*1bc20*/  NOP ;  /* 0x0000000000007918 */ /* 0x000fd00000000000 */
[----:B------:R-:W-:Y:S04]  /*1bc30*/  STL.64 [R1+0x120], R20 ;  /* 0x0001201401007387 */ /* 0x000fe80000100a00 */
[----:B------:R0:W-:Y:S04]  /*1bc40*/  STL.64 [R1+0x128], R22 ;  /* 0x0001281601007387 */ /* 0x0001e80000100a00 */
[----:B0-----:R-:W2:Y:S04]  /*1bc50*/  LDL.LU R23, [R1+0x1440] ;  /* 0x0014400001177983 */ /* 0x001ea80000300800 */
[----:B------:R-:W4:Y:S04]  /*1bc60*/  LDL.LU.64 R6, [R1+0x1438] ;  /* 0x0014380001067983 */ /* 0x000f280000300a00 */
[----:B------:R-:W4:Y:S02]  /*1bc70*/  LDL.LU.64 R4, [R1+0x1430] ;  /* 0x0014300001047983 */ /* 0x000f240000300a00 */
[----:B----4-:R-:W-:-:S15]  /*1bc80*/  HMMA.16816.F32.BF16 R4, R16, R8, R4 ;  /* 0x000000081004723c */ /* 0x010fde0000041804 */
[----:B------:R-:W-:-:S08]  /*1bc90*/  NOP ;  /* 0x0000000000007918 */ /* 0x000fd00000000000 */
[----:B------:R-:W-:Y:S04]  /*1bca0*/  STL.64 [R1+0x110], R4 ;  /* 0x0001100401007387 */ /* 0x000fe80000100a00 */
[----:B------:R0:W-:Y:S04]  /*1bcb0*/  STL.64 [R1+0x118], R6 ;  /* 0x0001180601007387 */ /* 0x0001e80000100a00 */
[----:B0-----:R-:W4:Y:S04]  /*1bcc0*/  LDL.LU.64 R6, [R1+0x1428] ;  /* 0x0014280001067983 */ /* 0x001f280000300a00 */
[----:B------:R-:W4:Y:S01]  /*1bcd0*/  LDL.LU.64 R4, [R1+0x1420] ;  /* 0x0014200001047983 */ /* 0x000f220000300a00 */
[----:B------:R-:W-:-:S02]  /*1bce0*/  IMAD.MOV.U32 R11, RZ, RZ, R24 ;  /* 0x000000ffff0b7224 */ /* 0x000fc400078e0018 */
[----:B------:R-:W-:Y:S01]  /*1bcf0*/  IMAD.MOV.U32 R10, RZ, RZ, R25 ;  /* 0x000000ffff0a7224 */ /* 0x000fe200078e0019 */
[----:B----4-:R-:W-:Y:S01]  /*1bd00*/  HMMA.16816.F32.BF16 R16, R16, R24, R4 ;  /* 0x000000181010723c */ /* 0x010fe20000041804 */
[----:B------:R-:W4:Y:S04]  /*1bd10*/  LDL.LU.64 R6, [R1+0x1418] ;  /* 0x0014180001067983 */ /* 0x000f280000300a00 */
[----:B------:R-:W4:-:S15]  /*1bd20*/  LDL.LU.64 R4, [R1+0x1410] ;  /* 0x0014100001047983 */ /* 0x000f1e0000300a00 */
[----:B------:R-:W-:-:S03]  /*1bd30*/  NOP ;  /* 0x0000000000007918 */ /* 0x000fc60000000000 */
[----:B------:R-:W-:Y:S04]  /*1bd40*/  STL.64 [R1+0x100], R16 ;  /* 0x0001001001007387 */ /* 0x000fe80000100a00 */
[----:B------:R-:W-:Y:S04]  /*1bd50*/  STL.64 [R1+0x108], R18 ;  /* 0x0001081201007387 */ /* 0x000fe80000100a00 */
[----:B------:R-:W4:Y:S04]  /*1bd60*/  LDL.LU.64 R26, [R1+0x1408] ;  /* 0x00140800011a7983 */ /* 0x000f280000300a00 */
[----:B------:R-:W4:Y:S04]  /*1bd70*/  LDL.LU.64 R24, [R1+0x1400] ;  /* 0x0014000001187983 */ /* 0x000f280000300a00 */
[----:B------:R-:W-:Y:S04]  /*1bd80*/  STL.64 [R1+0x13f0], R10 ;  /* 0x0013f00a01007387 */ /* 0x000fe80000100a00 */
[----:B------:R0:W-:Y:S04]  /*1bd90*/  STL.64 [R1+0x13e8], R8 ;  /* 0x0013e80801007387 */ /* 0x0001e80000100a00 */
[----:B---3--:R1:W-:Y:S04]  /*1bda0*/  STL.64 [R1+0x13f8], R14 ;  /* 0x0013f80e01007387 */ /* 0x0083e80000100a00 */
[----:B--2---:R2:W3:Y:S01]  /*1bdb0*/  LDSM.16.MT88.4 R16, [R23+UR4+0x5000] ;  /* 0x005000041710783b */ /* 0x0044e20008004200 */
[----:B0-----:R-:W-:-:S02]  /*1bdc0*/  IMAD.MOV.U32 R9, RZ, RZ, R0 ;  /* 0x000000ffff097224 */ /* 0x001fc400078e0000 */
[----:B------:R-:W-:Y:S01]  /*1bdd0*/  IMAD.MOV.U32 R8, RZ, RZ, R2 ;  /* 0x000000ffff087224 */ /* 0x000fe200078e0002 */
[----:B----4-:R-:W-:Y:S01]  /*1bde0*/  HMMA.16816.F32.BF16 R4, R24, R12, R4 ;  /* 0x0000000c1804723c */ /* 0x010fe20000041804 */
[----:B------:R-:W4:Y:S04]  /*1bdf0*/  LDL.LU R12, [R1+0x80] ;  /* 0x00008000010c7983 */ /* 0x000f280000300800 */
[----:B------:R-:W4:Y:S04]  /*1be00*/  LDL.LU R13, [R1+0x84] ;  /* 0x00008400010d7983 */ /* 0x000f280000300800 */
[----:B-1----:R-:W4:Y:S04]  /*1be10*/  LDL.LU R14, [R1+0x88] ;  /* 0x00008800010e7983 */ /* 0x002f280000300800 */
[----:B------:R-:W4:Y:S11]  /*1be20*/  LDL.LU R15, [R1+0x8c] ;  /* 0x00008c00010f7983 */ /* 0x000f360000300800 */
[----:B------:R-:W-:-:S02]  /*1be30*/  IMAD.MOV.U32 R0, RZ, RZ, R7 ;  /* 0x000000ffff007224 */ /* 0x000fc400078e0007 */
[----:B------:R-:W-:Y:S02]  /*1be40*/  IMAD.MOV.U32 R2, RZ, RZ, R6 ;  /* 0x000000ffff027224 */ /* 0x000fe400078e0006 */
[----:B------:R-:W-:Y:S02]  /*1be50*/  IMAD.MOV.U32 R3, RZ, RZ, R5 ;  /* 0x000000ffff037224 */ /* 0x000fe400078e0005 */
[----:B------:R-:W-:Y:S01]  /*1be60*/  IMAD.MOV.U32 R28, RZ, RZ, R4 ;  /* 0x000000ffff1c7224 */ /* 0x000fe200078e0004 */
[----:B------:R-:W-:Y:S04]  /*1be70*/  STL [R1+0x136c], R0 ;  /* 0x00136c0001007387 */ /* 0x000fe80000100800 */
[----:B------:R-:W-:Y:S04]  /*1be80*/  STL [R1+0x1368], R2 ;  /* 0x0013680201007387 */ /* 0x000fe80000100800 */
[----:B------:R-:W-:Y:S04]  /*1be90*/  STL [R1+0x1364], R3 ;  /* 0x0013640301007387 */ /* 0x000fe80000100800 */
[----:B------:R-:W-:Y:S04]  /*1bea0*/  STL [R1+0x1360], R28 ;  /* 0x0013601c01007387 */ /* 0x000fe80000100800 */
[----:B------:R-:W4:Y:S04]  /*1beb0*/  LDL.LU R20, [R1+0x140] ;  /* 0x0001400001147983 */ /* 0x000f280000300800 */
[----:B------:R-:W4:Y:S04]  /*1bec0*/  LDL.LU R21, [R1+0x144] ;  /* 0x0001440001157983 */ /* 0x000f280000300800 */
[----:B------:R-:W4:Y:S04]  /*1bed0*/  LDL.LU R22, [R1+0x148] ;  /* 0x0001480001167983 */ /* 0x000f280000300800 */
[----:B--2---:R-:W2:Y:S04]  /*1bee0*/  LDL.LU R23, [R1+0x14c] ;  /* 0x00014c0001177983 */ /* 0x004ea80000300800 */
[----:B------:R-:W3:Y:S04]  /*1bef0*/  LDL.LU R4, [R1+0x10] ;  /* 0x0000100001047983 */ /* 0x000ee80000300800 */
[----:B------:R-:W3:Y:S04]  /*1bf00*/  LDL.LU R5, [R1+0x14] ;  /* 0x0000140001057983 */ /* 0x000ee80000300800 */
[----:B------:R-:W4:Y:S04]  /*1bf10*/  LDL.LU R6, [R1+0x18] ;  /* 0x0000180001067983 */ /* 0x000f280000300800 */
[----:B------:R-:W4:Y:S04]  /*1bf20*/  LDL.LU R7, [R1+0x1c] ;  /* 0x00001c0001077983 */ /* 0x000f280000300800 */
[----:B----4-:R-:W-:Y:S04]  /*1bf30*/  STL.64 [R1+0x13b0], R6 ;  /* 0x0013b00601007387 */ /* 0x010fe80000100a00 */
[----:B---3--:R0:W-:Y:S04]  /*1bf40*/  STL.64 [R1+0x13a8], R4 ;  /* 0x0013a80401007387 */ /* 0x0081e80000100a00 */
[----:B0-----:R-:W3:Y:S04]  /*1bf50*/  LDL.LU R4, [R1+0x20] ;  /* 0x0000200001047983 */ /* 0x001ee80000300800 */
[----:B------:R-:W3:Y:S04]  /*1bf60*/  LDL.LU R5, [R1+0x24] ;  /* 0x0000240001057983 */ /* 0x000ee80000300800 */
[----:B------:R-:W3:Y:S04]  /*1bf70*/  LDL.LU R6, [R1+0x28] ;  /* 0x0000280001067983 */ /* 0x000ee80000300800 */
[----:B------:R-:W3:Y:S04]  /*1bf80*/  LDL.LU R7, [R1+0x2c] ;  /* 0x00002c0001077983 */ /* 0x000ee80000300800 */
[----:B------:R0:W-:Y:S04]  /*1bf90*/  STL.64 [R1+0x1328], R18 ;  /* 0x0013281201007387 */ /* 0x0001e80000100a00 */
[----:B0-----:R-:W4:Y:S01]  /*1bfa0*/  LDL R19, [R1+0xedc] ;  /* 0x000edc0001137983 */ /* 0x001f220000100800 */
[----:B------:R-:W-:Y:S03]  /*1bfb0*/  HMMA.16816.F32.BF16 R8, R24, R8, R12 ;  /* 0x000000081808723c */ /* 0x000fe6000004180c */
[----:B------:R-:W-:Y:S04]  /*1bfc0*/  STL.64 [R1+0x1320], R16 ;  /* 0x0013201001007387 */ /* 0x000fe80000100a00 */
[----:B------:R-:W3:-:S15]  /*1bfd0*/  LDL.LU.64 R14, [R1+0x13f8] ;  /* 0x0013f800010e7983 */ /* 0x000ede0000300a00 */
[----:B------:R-:W-:-:S01]  /*1bfe0*/  NOP ;  /* 0x0000000000007918 */ /* 0x000fc20000000000 */
[----:B------:R-:W-:Y:S04]  /*1bff0*/  STL.64 [R1+0x80], R8 ;  /* 0x0000800801007387 */ /* 0x000fe80000100a00 */
[----:B------:R-:W-:Y:S01]  /*1c000*/  STL [R1+0x88], R10 ;  /* 0x0000880a01007387 */ /* 0x000fe20000100800 */
[----:B------:R-:W-:-:S03]  /*1c010*/  IMAD.MOV.U32 R18, RZ, RZ, R11 ;  /* 0x000000ffff127224 */ /* 0x000fc600078e000b */
[----:B----4-:R-:W0:Y:S02]  /*1c020*/  LDSM.16.MT88.4 R8, [R19+UR4+0x5080] ;  /* 0x005080041308783b */ /* 0x010e240008004200 */
[----:B0-----:R-:W-:Y:S02]  /*1c030*/  IMAD.MOV.U32 R3, RZ, RZ, R10 ;  /* 0x000000ffff037224 */ /* 0x001fe400078e000a */
[----:B------:R-:W-:Y:S02]  /*1c040*/  IMAD.MOV.U32 R28, RZ, RZ, R11 ;  /* 0x000000ffff1c7224 */ /* 0x000fe400078e000b */
[----:B------:R-:W-:Y:S02]  /*1c050*/  IMAD.MOV.U32 R0, RZ, RZ, R8 ;  /* 0x000000ffff007224 */ /* 0x000fe400078e0008 */
[----:B------:R-:W-:Y:S01]  /*1c060*/  IMAD.MOV.U32 R2, RZ, RZ, R9 ;  /* 0x000000ffff027224 */ /* 0x000fe200078e0009 */
[----:B------:R-:W4:Y:S04]  /*1c070*/  LDL.LU.64 R10, [R1+0x13f0] ;  /* 0x0013f000010a7983 */ /* 0x000f280000300a00 */
[----:B------:R-:W2:Y:S04]  /*1c080*/  LDL.LU.64 R8, [R1+0x13e8] ;  /* 0x0013e80001087983 */ /* 0x000ea80000300a00 */
[----:B------:R-:W3:Y:S04]  /*1c090*/  LDL R13, [R1+0x224] ;  /* 0x00022400010d7983 */ /* 0x000ee80000100800 */
[----:B------:R0:W-:Y:S04]  /*1c0a0*/  STL.64 [R1+0x1370], R18 ;  /* 0x0013701201007387 */ /* 0x0001e80000100a00 */
[----:B------:R-:W4:Y:S04]  /*1c0b0*/  LDL.LU R16, [R1+0x50] ;  /* 0x0000500001107983 */ /* 0x000f280000300800 */
[----:B------:R-:W4:Y:S01]  /*1c0c0*/  LDL.LU R17, [R1+0x54] ;  /* 0x0000540001117983 */ /* 0x000f220000300800 */
[----:B0-----:R-:W-:-:S03]  /*1c0d0*/  IMAD.MOV.U32 R18, RZ, RZ, R29 ;  /* 0x000000ffff127224 */ /* 0x001fc600078e001d */
[----:B------:R-:W3:Y:S04]  /*1c0e0*/  LDL.LU R29, [R1+0x13e4] ;  /* 0x0013e400011d7983 */ /* 0x000ee80000300800 */
[----:B------:R-:W4:Y:S01]  /*1c0f0*/  LDL.LU R19, [R1+0x5c] ;  /* 0x00005c0001137983 */ /* 0x000f220000300800 */
[----:B--2---:R-:W-:Y:S03]  /*1c100*/  HMMA.16816.F32.BF16 R20, R24, R8, R20 ;  /* 0x000000081814723c */ /* 0x004fe60000041814 */
[----:B----4-:R-:W-:Y:S04]  /*1c110*/  STL.64 [R1+0x1380], R18 ;  /* 0x0013801201007387 */ /* 0x010fe80000100a00 */
[----:B------:R0:W-:Y:S02]  /*1c120*/  STL.64 [R1+0x1378], R16 ;  /* 0x0013781001007387 */ /* 0x0001e40000100a00 */
[----:B0-----:R-:W-:-:S02]  /*1c130*/  IMAD.MOV.U32 R16, RZ, RZ, R11 ;  /* 0x000000ffff107224 */ /* 0x001fc400078e000b */
[----:B------:R-:W-:Y:S01]  /*1c140*/  IMAD.MOV.U32 R17, RZ, RZ, R10 ;  /* 0x000000ffff117224 */ /* 0x000fe200078e000a */
[----:B------:R-:W2:Y:S04]  /*1c150*/  LDL.LU R11, [R1+0x13e0] ;  /* 0x0013e000010b7983 */ /* 0x000ea80000300800 */
[----:B------:R-:W2:Y:S04]  /*1c160*/  LDL.LU R10, [R1+0x13dc] ;  /* 0x0013dc00010a7983 */ /* 0x000ea80000300800 */
[----:B------:R-:W4:Y:S01]  /*1c170*/  LDL R18, [R1+0xc8] ;  /* 0x0000c80001127983 */ /* 0x000f220000100800 */
[----:B---3--:R-:W-:-:S03]  /*1c180*/  IMAD.MOV.U32 R19, RZ, RZ, R29 ;  /* 0x000000ffff137224 */ /* 0x008fc600078e001d */
[----:B------:R-:W3:Y:S04]  /*1c190*/  LDL.LU R29, [R1+0x13d8] ;  /* 0x0013d800011d7983 */ /* 0x000ee80000300800 */
        /* <DEDUP_REMOVED lines=9> */
[----:B------:R-:W-:Y:S04]  /*1c230*/  STL.64 [R1+0x12b8], R24 ;  /* 0x0012b81801007387 */ /* 0x000fe80000100a00 */
[----:B0-----:R-:W4:Y:S01]  /*1c240*/  LDL.LU R26, [R1+0x98] ;  /* 0x00009800011a7983 */ /* 0x001f220000300800 */
[----:B--2---:R-:W-:-:S15]  /*1c250*/  HMMA.16816.F32.BF16 R4, R20, R14, R4 ;  /* 0x0000000e1404723c */ /* 0x004fde0000041804 */
[----:B------:R-:W-:-:S08]  /*1c260*/  NOP ;  /* 0x0000000000007918 */ /* 0x000fd00000000000 */
[----:B------:R-:W-:Y:S04]  /*1c270*/  STL.64 [R1+0x1f0], R4 ;  /* 0x0001f00401007387 */ /* 0x000fe80000100a00 */
[----:B------:R0:W-:Y:S04]  /*1c280*/  STL.64 [R1+0x1f8], R6 ;  /* 0x0001f80601007387 */ /* 0x0001e80000100a00 */
[----:B0-----:R-:W4:Y:S04]  /*1c290*/  LDL.LU.64 R6, [R1+0x13b0] ;  /* 0x0013b00001067983 */ /* 0x001f280000300a00 */
[----:B------:R-:W4:Y:S01]  /*1c2a0*/  LDL.LU.64 R4, [R1+0x13a8] ;  /* 0x0013a80001047983 */ /* 0x000f220000300a00 */
[----:B---3--:R-:W-:-:S07]  /*1c2b0*/  IMAD.MOV.U32 R27, RZ, RZ, R29 ;  /* 0x000000ffff1b7224 */ /* 0x008fce00078e001d */
[----:B----4-:R-:W-:-:S15]  /*1c2c0*/  HMMA.16816.F32.BF16 R4, R20, R26, R4 ;  /* 0x0000001a1404723c */ /* 0x010fde0000041804 */
[----:B------:R-:W-:-:S08]  /*1c2d0*/  NOP ;  /* 0x0000000000007918 */ /* 0x000fd00000000000 */
[----:B------:R-:W-:Y:S04]  /*1c2e0*/  STL.64 [R1+0x210], R4 ;  /* 0x0002100401007387 */ /* 0x000fe80000100a00 */
[----:B------:R0:W-:Y:S01]  /*1c2f0*/  STL [R1+0x218], R6 ;  /* 0x0002180601007387 */ /* 0x0001e20000100800 */
[----:B------:R-:W-:-:S03]  /*1c300*/  IMAD.MOV.U32 R29, RZ, RZ, R7 ;  /* 0x000000ffff1d7224 */ /* 0x000fc600078e0007 */
[----:B0-----:R-:W2:Y:S04]  /*1c310*/  LDL.LU.64 R6, [R1+0x13a0] ;  /* 0x0013a00001067983 */ /* 0x001ea80000300a00 */
[----:B------:R-:W2:Y:S01]  /*1c320*/  LDL.LU.64 R4, [R1+0x1398] ;  /* 0x0013980001047983 */ /* 0x000ea20000300a00 */
[----:B------:R-:W0:Y:S01]  /*1c330*/  S2R R17, SR_TID.X ;  /* 0x0000000000117919 */ /* 0x000e220000002100 */
[----:B--2---:R-:W-:Y:S02]  /*1c340*/  HMMA.16816.F32.BF16 R4, R20, R10, R4 ;  /* 0x0000000a1404723c */ /* 0x004fe40000041804 */
[----:B------:R-:W2:Y:S04]  /*1c350*/  LDL.LU.64 R10, [R1+0x1390] ;  /* 0x00139000010a7983 */ /* 0x000ea80000300a00 */
[----:B------:R-:W2:Y:S01]  /*1c360*/  LDL.LU.64 R8, [R1+0x1388] ;  /* 0x0013880001087983 */ /* 0x000ea20000300a00 */
[----:B0-----:R-:W-:-:S15]  /*1c370*/  IMAD.SHL.U32 R12, R17, 0x2, RZ ;  /* 0x00000002110c7824 */ /* 0x001fde00078e00ff */
[----:B------:R-:W-:-:S01]  /*1c380*/  NOP ;  /* 0x0000000000007918 */ /* 0x000fc20000000000 */
[----:B------:R-:W-:Y:S04]  /*1c390*/  STL.64 [R1+0x200], R4 ;  /* 0x0002000401007387 */ /* 0x000fe80000100a00 */
[----:B------:R0:W-:Y:S02]  /*1c3a0*/  STL.64 [R1+0x208], R6 ;  /* 0x0002080601007387 */ /* 0x0001e40000100a00 */
[----:B0-----:R-:W-:-:S05]  /*1c3b0*/  LOP3.LUT R7, R17, 0x7, RZ, 0xc0, !PT ;  /* 0x0000000711077812 */ /* 0x001fca00078ec0ff */
[----:B------:R-:W-:-:S05]  /*1c3c0*/  IMAD R7, R7, 0x110, RZ ;  /* 0x0000011007077824 */ /* 0x000fca00078e02ff */
[----:B------:R-:W-:-:S04]  /*1c3d0*/  LOP3.LUT R7, R7, 0x30, R12, 0x78, !PT ;  /* 0x0000003007077812 */ /* 0x000fc800078e780c */
[----:B------:R-:W-:Y:S01]  /*1c3e0*/  LOP3.LUT R7, R7, 0x40, RZ, 0x3c, !PT ;  /* 0x0000004007077812 */ /* 0x000fe200078e3cff */
[----:B--2---:R-:W-:Y:S01]  /*1c3f0*/  HMMA.16816.F32.BF16 R8, R20, R18, R8 ;  /* 0x000000121408723c */ /* 0x004fe20000041808 */
[----:B------:R-:W0:Y:S04]  /*1c400*/  LDSM.16.MT88.4 R16, [R13+UR4+0x6000] ;  /* 0x006000040d10783b */ /* 0x000e280008004200 */
[----:B------:R-:W2:-:S15]  /*1c410*/  LDL R20, [R1] ;  /* 0x0000000001147983 */ /* 0x000e9e0000100800 */
[----:B------:R-:W-:-:S03]  /*1c420*/  NOP ;  /* 0x0000000000007918 */ /* 0x000fc60000000000 */
[----:B------:R1:W-:Y:S04]  /*1c430*/  STL.64 [R1+0x1e0], R8 ;  /* 0x0001e00801007387 */ /* 0x0003e80000100a00 */
[----:B------:R3:W-:Y:S04]  /*1c440*/  STL.64 [R1+0x1e8], R10 ;  /* 0x0001e80a01007387 */ /* 0x0007e80000100a00 */
[----:B------:R-:W2:Y:S04]  /*1c450*/  LDL R21, [R1+0x4] ;  /* 0x0000040001157983 */ /* 0x000ea80000100800 */
[----:B------:R-:W2:Y:S04]  /*1c460*/  LDL R22, [R1+0x8] ;  /* 0x0000080001167983 */ /* 0x000ea80000100800 */
[----:B------:R-:W2:Y:S04]  /*1c470*/  LDL R23, [R1+0xc] ;  /* 0x00000c0001177983 */ /* 0x000ea80000100800 */
[----:B-1----:R-:W4:Y:S04]  /*1c480*/  LDL.LU R8, [R1+0x70] ;  /* 0x0000700001087983 */ /* 0x002f280000300800 */
[----:B------:R-:W4:Y:S04]  /*1c490*/  LDL.LU R9, [R1+0x74] ;  /* 0x0000740001097983 */ /* 0x000f280000300800 */
[----:B---3--:R-:W4:Y:S04]  /*1c4a0*/  LDL.LU R10, [R1+0x78] ;  /* 0x00007800010a7983 */ /* 0x008f280000300800 */
[----:B------:R-:W4:Y:S04]  /*1c4b0*/  LDL.LU R11, [R1+0x7c] ;  /* 0x00007c00010b7983 */ /* 0x000f280000300800 */
[----:B0-----:R-:W-:Y:S04]  /*1c4c0*/  STL.64 [R1+0x60], R16 ;  /* 0x0000601001007387 */ /* 0x001fe80000100a00 */
[----:B------:R-:W-:Y:S04]  /*1c4d0*/  STL.64 [R1+0x68], R18 ;  /* 0x0000681201007387 */ /* 0x000fe80000100a00 */
[----:B------:R-:W0:Y:S04]  /*1c4e0*/  LDSM.16.M88.4 R16, [R7+UR4+0x8080] ;  /* 0x008080040710783b */ /* 0x000e280008000200 */
[----:B0-----:R-:W-:Y:S04]  /*1c4f0*/  STL.64 [R1+0x10], R16 ;  /* 0x0000101001007387 */ /* 0x001fe80000100a00 */
[----:B------:R0:W-:Y:S04]  /*1c500*/  STL.64 [R1+0x18], R18 ;  /* 0x0000181201007387 */ /* 0x0001e80000100a00 */
[----:B0-----:R-:W2:Y:S04]  /*1c510*/  LDL.LU.64 R18, [R1+0x1380] ;  /* 0x0013800001127983 */ /* 0x001ea80000300a00 */
[----:B------:R-:W2:Y:S02]  /*1c520*/  LDL.LU.64 R16, [R1+0x1378] ;  /* 0x0013780001107983 */ /* 0x000ea40000300a00 */
[----:B--2---:R-:W-:Y:S02]  /*1c530*/  HMMA.16816.F32.BF16 R20, R20, R14, R16 ;  /* 0x0000000e1414723c */ /* 0x004fe40000041810 */
[----:B------:R-:W2:Y:S05]  /*1c540*/  LDL.LU.64 R18, [R1+0x1370] ;  /* 0x0013700001127983 */ /* 0x000eaa0000300a00 */
[----:B------:R-:W-:-:S02]  /*1c550*/  IMAD.MOV.U32 R17, RZ, RZ, R14 ;  /* 0x000000ffff117224 */ /* 0x000fc400078e000e */
[----:B------:R-:W-:Y:S02]  /*1c560*/  IMAD.MOV.U32 R16, RZ, RZ, R15 ;  /* 0x000000ffff107224 */ /* 0x000fe400078e000f */
[----:B------:R-:W0:-:S12]  /*1c570*/  LDSM.16.M88.4 R12, [R7+UR4+0x8880] ;  /* 0x00888004070c783b */ /* 0x000e180008000200 */
[----:B------:R-:W-:Y:S04]  /*1c580*/  STL.64 [R1+0x1d0], R20 ;  /* 0x0001d01401007387 */ /* 0x000fe80000100a00 */
[----:B------:R-:W-:Y:S04]  /*1c590*/  STL.64 [R1+0x1d8], R22 ;  /* 0x0001d81601007387 */ /* 0x000fe80000100a00 */
[----:B--2---:R-:W-:Y:S04]  /*1c5a0*/  STL.64 [R1+0x1358], R18 ;  /* 0x0013581201007387 */ /* 0x004fe80000100a00 */
[----:B------:R1:W-:Y:S04]  /*1c5b0*/  STL.64 [R1+0x1350], R16 ;  /* 0x0013501001007387 */ /* 0x0003e80000100a00 */
[----:B-1----:R-:W4:Y:S04]  /*1c5c0*/  LDL.LU.64 R16, [R1] ;  /* 0x0000000001107983 */ /* 0x002f280000300a00 */
[----:B------:R-:W4:Y:S04]  /*1c5d0*/  LDL.LU.64 R18, [R1+0x8] ;  /* 0x0000080001127983 */ /* 0x000f280000300a00 */
[----:B0-----:R-:W-:Y:S04]  /*1c5e0*/  STL [R1+0x128c], R12 ;  /* 0x00128c0c01007387 */ /* 0x001fe80000100800 */
[----:B------:R-:W-:Y:S04]  /*1c5f0*/  STL [R1+0x1288], R13 ;  /* 0x0012880d01007387 */ /* 0x000fe80000100800 */
[----:B------:R-:W-:Y:S04]  /*1c600*/  STL [R1+0x1284], R14 ;  /* 0x0012840e01007387 */ /* 0x000fe80000100800 */
[----:B------:R-:W-:Y:S04]  /*1c610*/  STL [R1+0x1280], R15 ;  /* 0x0012800f01007387 */ /* 0x000fe80000100800 */
[----:B------:R0:W-:Y:S04]  /*1c620*/  STL.64 [R1+0x1318], R26 ;  /* 0x0013181a01007387 */ /* 0x0001e80000100a00 */
[----:B------:R-:W2:Y:S01]  /*1c630*/  LDL.LU R24, [R1+0xf0] ;  /* 0x0000f00001187983 */ /* 0x000ea20000300800 */
[----:B----4-:R-:W-:-:S15]  /*1c640*/  HMMA.16816.F32.BF16 R8, R16, R26, R8 ;  /* 0x0000001a1008723c */ /* 0x010fde0000041808 */
[----:B------:R-:W-:-:S08]  /*1c650*/  NOP ;  /* 0x0000000000007918 */ /* 0x000fd00000000000 */
[----:B------:R-:W-:Y:S04]  /*1c660*/  STL.64 [R1+0x1c0], R8 ;  /* 0x0001c00801007387 */ /* 0x000fe80000100a00 */
[----:B------:R-:W-:Y:S04]  /*1c670*/  STL.64 [R1+0x1c8], R10 ;  /* 0x0001c80a01007387 */ /* 0x000fe80000100a00 */
[----:B------:R-:W1:Y:S04]  /*1c680*/  LDSM.16.M88.4 R8, [R7+UR4+0x9080] ;  /* 0x009080040708783b */ /* 0x000e680008000200 */
[----:B------:R-:W3:Y:S04]  /*1c690*/  LDSM.16.M88.4 R4, [R7+UR4+0x9880] ;  /* 0x009880040704783b */ /* 0x000ee80008000200 */
[----:B------:R-:W2:Y:S04]  /*1c6a0*/  LDL.LU R25, [R1+0xf4] ;  /* 0x0000f40001197983 */ /* 0x000ea80000300800 */
[----:B0-----:R-:W2:Y:S04]  /*1c6b0*/  LDL.LU R26, [R1+0xf8] ;  /* 0x0000f800011a7983 */ /* 0x001ea80000300800 */
[----:B------:R-:W2:Y:S04]  /*1c6c0*/  LDL.LU R27, [R1+0xfc] ;  /* 0x0000fc00011b7983 */ /* 0x000ea80000300800 */
[----:B-1----:R-:W-:Y:S04]  /*1c6d0*/  STL [R1+0x125c], R8 ;  /* 0x00125c0801007387 */ /* 0x002fe80000100800 */
[----:B------:R-:W-:Y:S04]  /*1c6e0*/  STL [R1+0x1258], R9 ;  /* 0x0012580901007387 */ /* 0x000fe80000100800 */
[----:B------:R-:W-:Y:S04]  /*1c6f0*/  STL [R1+0x1204], R10 ;  /* 0x0012040a01007387 */ /* 0x000fe80000100800 */
[----:B------:R-:W-:Y:S04]  /*1c700*/  STL [R1+0x1200], R11 ;  /* 0x0012000b01007387 */ /* 0x000fe80000100800 */
[----:B---3--:R-:W-:Y:S04]  /*1c710*/  STL [R1+0x1264], R4 ;  /* 0x0012640401007387 */ /* 0x008fe80000100800 */
[----:B------:R-:W-:Y:S04]  /*1c720*/  STL [R1+0x1260], R5 ;  /* 0x0012600501007387 */ /* 0x000fe80000100800 */
[----:B------:R0:W-:Y:S04]  /*1c730*/  STL [R1+0x1154], R6 ;  /* 0x0011540601007387 */ /* 0x0001e80000100800 */
[----:B0-----:R-:W3:Y:S04]  /*1c740*/  LDL R6, [R1+0x224] ;  /* 0x0002240001067983 */ /* 0x001ee80000100800 */
[----:B------:R-:W-:Y:S01]  /*1c750*/  STL [R1+0x1150], R7 ;  /* 0x0011500701007387 */ /* 0x000fe20000100800 */
[----:B------:R-:W-:-:S02]  /*1c760*/  IMAD.MOV.U32 R20, RZ, RZ, R0 ;  /* 0x000000ffff147224 */ /* 0x000fc400078e0000 */
[----:B------:R-:W-:Y:S02]  /*1c770*/  IMAD.MOV.U32 R22, RZ, RZ, R3 ;  /* 0x000000ffff167224 */ /* 0x000fe400078e0003 */
[----:B------:R-:W-:Y:S02]  /*1c780*/  IMAD.MOV.U32 R23, RZ, RZ, R28 ;  /* 0x000000ffff177224 */ /* 0x000fe400078e001c */
[----:B------:R-:W-:Y:S01]  /*1c790*/  IMAD.MOV.U32 R21, RZ, RZ, R2 ;  /* 0x000000ffff157224 */ /* 0x000fe200078e0002 */
[----:B---3--:R-:W0:Y:S04]  /*1c7a0*/  LDSM.16.MT88.4 R8, [R6+UR4+0x6080] ;  /* 0x006080040608783b */ /* 0x008e280008004200 */
[----:B0-----:R-:W-:Y:S04]  /*1c7b0*/  STL [R1+0x50], R8 ;  /* 0x0000500801007387 */ /* 0x001fe80000100800 */
[----:B------:R-:W3:Y:S04]  /*1c7c0*/  LDL.LU R0, [R1+0x136c] ;  /* 0x00136c0001007983 */ /* 0x000ee80000300800 */
[----:B------:R-:W4:Y:S01]  /*1c7d0*/  LDL.LU R2, [R1+0x1368] ;  /* 0x0013680001027983 */ /* 0x000f220000300800 */
[----:B------:R-:W-:-:S03]  /*1c7e0*/  IMAD.MOV.U32 R14, RZ, RZ, R11 ;  /* 0x000000ffff0e7224 */ /* 0x000fc600078e000b */
[----:B------:R-:W3:Y:S01]  /*1c7f0*/  LDL.LU R3, [R1+0x1364] ;  /* 0x0013640001037983 */ /* 0x000ee20000300800 */
[----:B------:R-:W-:Y:S02]  /*1c800*/  IMAD.MOV.U32 R12, RZ, RZ, R9 ;  /* 0x000000ffff0c7224 */ /* 0x000fe400078e0009 */
[----:B------:R-:W-:Y:S01]  /*1c810*/  IMAD.MOV.U32 R13, RZ, RZ, R10 ;  /* 0x000000ffff0d7224 */ /* 0x000fe200078e000a */
[----:B------:R-:W4:Y:S04]  /*1c820*/  LDL.LU R28, [R1+0x1360] ;  /* 0x00136000011c7983 */ /* 0x000f280000300800 */
[----:B------:R0:W-:Y:S04]  /*1c830*/  STL.64 [R1+0x12f0], R22 ;  /* 0x0012f01601007387 */ /* 0x0001e80000100a00 */
[----:B------:R-:W-:Y:S04]  /*1c840*/  STL.64 [R1+0x12e8], R20 ;  /* 0x0012e81401007387 */ /* 0x000fe80000100a00 */
[----:B0-----:R-:W3:Y:S04]  /*1c850*/  LDL.LU.64 R22, [R1+0xc8] ;  /* 0x0000c80001167983 */ /* 0x001ee80000300a00 */
[----:B------:R0:W-:Y:S04]  /*1c860*/  STL [R1+0x12a0], R14 ;  /* 0x0012a00e01007387 */ /* 0x0001e80000100800 */
[----:B------:R1:W-:Y:S04]  /*1c870*/  STL.64 [R1+0x1298], R12 ;  /* 0x0012980c01007387 */ /* 0x0003e80000100a00 */
[----:B0-----:R-:W2:Y:S01]  /*1c880*/  LDL.LU.64 R14, [R1+0xb8] ;  /* 0x0000b800010e7983 */ /* 0x001ea20000300a00 */
[----:B------:R-:W-:-:S02]  /*1c890*/  IMAD.MOV.U32 R5, RZ, RZ, R18 ;  /* 0x000000ffff057224 */ /* 0x000fc400078e0012 */
[----:B------:R-:W-:Y:S02]  /*1c8a0*/  IMAD.MOV.U32 R4, RZ, RZ, R19 ;  /* 0x000000ffff047224 */ /* 0x000fe400078e0013 */
[----:B------:R-:W-:Y:S02]  /*1c8b0*/  IMAD.MOV.U32 R9, RZ, RZ, R16 ;  /* 0x000000ffff097224 */ /* 0x000fe400078e0010 */
[----:B------:R-:W-:Y:S01]  /*1c8c0*/  IMAD.MOV.U32 R8, RZ, RZ, R17 ;  /* 0x000000ffff087224 */ /* 0x000fe200078e0011 */
[----:B--2---:R-:W-:Y:S06]  /*1c8d0*/  HMMA.16816.F32.BF16 R24, R16, R14, R24 ;  /* 0x0000000e1018723c */ /* 0x004fec0000041818 */
[----:B------:R-:W-:Y:S01]  /*1c8e0*/  IMAD.MOV.U32 R20, RZ, RZ, R14 ;  /* 0x000000ffff147224 */ /* 0x000fe200078e000e */
[----:B------:R-:W2:Y:S04]  /*1c8f0*/  LDL.LU.64 R18, [R1+0x1358] ;  /* 0x0013580001127983 */ /* 0x000ea80000300a00 */
[----:B------:R-:W4:Y:S01]  /*1c900*/  LDL.LU.64 R16, [R1+0x1350] ;  /* 0x0013500001107983 */ /* 0x000f220000300a00 */
[----:B------:R-:W-:-:S11]  /*1c910*/  IMAD.MOV.U32 R7, RZ, RZ, R15 ;  /* 0x000000ffff077224 */ /* 0x000fd600078e000f */
[----:B------:R-:W-:Y:S04]  /*1c920*/  STL.64 [R1+0x1b0], R24 ;  /* 0x0001b01801007387 */ /* 0x000fe80000100a00 */
[----:B---3--:R-:W-:Y:S04]  /*1c930*/  STL.64 [R1+0x1348], R22 ;  /* 0x0013481601007387 */ /* 0x008fe80000100a00 */
[----:B------:R-:W-:Y:S04]  /*1c940*/  STL [R1+0x1340], R20 ;  /* 0x0013401401007387 */ /* 0x000fe80000100800 */
[----:B-1----:R-:W3:Y:S04]  /*1c950*/  LDL.LU R12, [R1+0x100] ;  /* 0x00010000010c7983 */ /* 0x002ee80000300800 */
[----:B------:R-:W3:Y:S04]  /*1c960*/  LDL.LU R13, [R1+0x104] ;  /* 0x00010400010d7983 */ /* 0x000ee80000300800 */
[----:B------:R-:W4:Y:S04]  /*1c970*/  LDL.LU R14, [R1+0x108] ;  /* 0x00010800010e7983 */ /* 0x000f280000300800 */
[----:B------:R-:W4:Y:S01]  /*1c980*/  LDL.LU R15, [R1+0x10c] ;  /* 0x00010c00010f7983 */ /* 0x000f220000300800 */
[----:B------:R-:W-:-:S02]  /*1c990*/  IMAD.MOV.U32 R10, RZ, RZ, R26 ;  /* 0x000000ffff0a7224 */ /* 0x000fc400078e001a */
[----:B------:R-:W-:Y:S01]  /*1c9a0*/  IMAD.MOV.U32 R11, RZ, RZ, R27 ;  /* 0x000000ffff0b7224 */ /* 0x000fe200078e001b */
[----:B--2---:R-:W0:Y:S04]  /*1c9b0*/  LDSM.16.MT88.4 R20, [R19+UR4+0x6000] ;  /* 0x006000041314783b */ /* 0x004e280008004200 */
[----:B----4-:R-:W-:Y:S04]  /*1c9c0*/  STL.64 [R1+0x1300], R14 ;  /* 0x0013000e01007387 */ /* 0x010fe80000100a00 */
[----:B---3--:R1:W-:Y:S04]  /*1c9d0*/  STL.64 [R1+0x12f8], R12 ;  /* 0x0012f80c01007387 */ /* 0x0083e80000100a00 */
[----:B-1----:R-:W2:Y:S04]  /*1c9e0*/  LDL.LU R12, [R1+0x110] ;  /* 0x00011000010c7983 */ /* 0x002ea80000300800 */
[----:B------:R-:W2:Y:S04]  /*1c9f0*/  LDL.LU R13, [R1+0x114] ;  /* 0x00011400010d7983 */ /* 0x000ea80000300800 */
[----:B------:R-:W3:Y:S04]  /*1ca00*/  LDL.LU R14, [R1+0x118] ;  /* 0x00011800010e7983 */ /* 0x000ee80000300800 */
[----:B------:R-:W3:Y:S04]  /*1ca10*/  LDL.LU R15, [R1+0x11c] ;  /* 0x00011c00010f7983 */ /* 0x000ee80000300800 */
[----:B------:R-:W4:Y:S04]  /*1ca20*/  LDL.LU R24, [R1+0x130] ;  /* 0x0001300001187983 */ /* 0x000f280000300800 */
[----:B------:R-:W4:Y:S04]  /*1ca30*/  LDL.LU R25, [R1+0x134] ;  /* 0x0001340001197983 */ /* 0x000f280000300800 */
[----:B------:R-:W2:Y:S04]  /*1ca40*/  LDL.LU R26, [R1+0x138] ;  /* 0x00013800011a7983 */ /* 0x000ea80000300800 */
[----:B------:R-:W2:Y:S04]  /*1ca50*/  LDL.LU R27, [R1+0x13c] ;  /* 0x00013c00011b7983 */ /* 0x000ea80000300800 */
[----:B--2---:R-:W-:Y:S04]  /*1ca60*/  STL.64 [R1+0x1338], R26 ;  /* 0x0013381a01007387 */ /* 0x004fe80000100a00 */
[----:B----4-:R-:W-:Y:S04]  /*1ca70*/  STL.64 [R1+0x1330], R24 ;  /* 0x0013301801007387 */ /* 0x010fe80000100a00 */
[----:B---3--:R-:W-:Y:S04]  /*1ca80*/  STL.64 [R1+0x1310], R14 ;  /* 0x0013100e01007387 */ /* 0x008fe80000100a00 */
[----:B------:R1:W-:Y:S04]  /*1ca90*/  STL.64 [R1+0x1308], R12 ;  /* 0x0013080c01007387 */ /* 0x0003e80000100a00 */
[----:B-1----:R-:W2:Y:S04]  /*1caa0*/  LDL.LU R12, [R1+0x120] ;  /* 0x00012000010c7983 */ /* 0x002ea80000300800 */
[----:B------:R-:W2:Y:S04]  /*1cab0*/  LDL.LU R13, [R1+0x124] ;  /* 0x00012400010d7983 */ /* 0x000ea80000300800 */
[----:B------:R-:W2:Y:S04]  /*1cac0*/  LDL.LU R14, [R1+0x128] ;  /* 0x00012800010e7983 */ /* 0x000ea80000300800 */
[----:B------:R-:W2:Y:S04]  /*1cad0*/  LDL.LU R15, [R1+0x12c] ;  /* 0x00012c00010f7983 */ /* 0x000ea80000300800 */
[----:B------:R-:W-:Y:S01]  /*1cae0*/  STL [R1+0x126c], R11 ;  /* 0x00126c0b01007387 */ /* 0x000fe20000100800 */
[----:B------:R-:W-:-:S03]  /*1caf0*/  IMAD.MOV.U32 R25, RZ, RZ, R8 ;  /* 0x000000ffff197224 */ /* 0x000fc600078e0008 */
[----:B------:R1:W-:Y:S01]  /*1cb00*/  STL [R1+0x1268], R10 ;  /* 0x0012680a01007387 */ /* 0x0003e20000100800 */
[----:B------:R-:W-:-:S03]  /*1cb10*/  IMAD.MOV.U32 R24, RZ, RZ, R9 ;  /* 0x000000ffff187224 */ /* 0x000fc600078e0009 */
[----:B------:R-:W3:Y:S04]  /*1cb20*/  LDL.LU R8, [R1+0xe0] ;  /* 0x0000e00001087983 */ /* 0x000ee80000300800 */
[----:B------:R-:W3:Y:S04]  /*1cb30*/  LDL.LU R9, [R1+0xe4] ;  /* 0x0000e40001097983 */ /* 0x000ee80000300800 */
[----:B-1----:R-:W3:Y:S04]  /*1cb40*/  LDL.LU R10, [R1+0xe8] ;  /* 0x0000e800010a7983 */ /* 0x002ee80000300800 */
[----:B------:R-:W3:Y:S04]  /*1cb50*/  LDL.LU R11, [R1+0xec] ;  /* 0x0000ec00010b7983 */ /* 0x000ee80000300800 */
[----:B0-----:R-:W-:Y:S04]  /*1cb60*/  STL.64 [R1+0x40], R20 ;  /* 0x0000401401007387 */ /* 0x001fe80000100a00 */
[----:B------:R0:W-:Y:S04]  /*1cb70*/  STL.64 [R1+0x48], R22 ;  /* 0x0000481601007387 */ /* 0x0001e80000100a00 */
[----:B0-----:R-:W3:Y:S01]  /*1cb80*/  LDL.LU.64 R22, [R1+0x1348] ;  /* 0x0013480001167983 */ /* 0x001ee20000300a00 */
[----:B------:R-:W-:-:S02]  /*1cb90*/  IMAD.MOV.U32 R26, RZ, RZ, R5 ;  /* 0x000000ffff1a7224 */ /* 0x000fc400078e0005 */
[----:B------:R-:W-:Y:S01]  /*1cba0*/  IMAD.MOV.U32 R27, RZ, RZ, R4 ;  /* 0x000000ffff1b7224 */ /* 0x000fe200078e0004 */
[----:B------:R-:W4:Y:S06]  /*1cbb0*/  LDL.LU R20, [R1+0x1340] ;  /* 0x0013400001147983 */ /* 0x000f2c0000300800 */
[----:B---3--:R-:W-:-:S15]  /*1cbc0*/  HMMA.16816.F32.BF16 R24, R24, R22, R8 ;  /* 0x000000161818723c */ /* 0x008fde0000041808 */
[----:B------:R-:W-:-:S09]  /*1cbd0*/  NOP ;  /* 0x0000000000007918 */ /* 0x000fd20000000000 */
[----:B------:R-:W-:Y:S02]  /*1cbe0*/  IMAD.MOV.U32 R9, RZ, RZ, R27 ;  /* 0x000000ffff097224 */ /* 0x000fe400078e001b */
[----:B------:R-:W-:Y:S02]  /*1cbf0*/  IMAD.MOV.U32 R8, RZ, RZ, R26 ;  /* 0x000000ffff087224 */ /* 0x000fe400078e001a */
[----:B------:R-:W-:Y:S02]  /*1cc00*/  IMAD.MOV.U32 R5, RZ, RZ, R25 ;  /* 0x000000ffff057224 */ /* 0x000fe400078e0019 */
[----:B------:R-:W-:Y:S01]  /*1cc10*/  IMAD.MOV.U32 R4, RZ, RZ, R24 ;  /* 0x000000ffff047224 */ /* 0x000fe200078e0018 */
[----:B------:R-:W3:Y:S04]  /*1cc20*/  LDL.LU.64 R26, [R1+0x1338] ;  /* 0x00133800011a7983 */ /* 0x000ee80000300a00 */
[----:B------:R-:W3:Y:S04]  /*1cc30*/  LDL.LU.64 R24, [R1+0x1330] ;  /* 0x0013300001187983 */ /* 0x000ee80000300a00 */
[----:B------:R-:W-:Y:S04]  /*1cc40*/  STL [R1+0x127c], R9 ;  /* 0x00127c0901007387 */ /* 0x000fe80000100800 */
[----:B------:R-:W-:Y:S04]  /*1cc50*/  STL [R1+0x1278], R8 ;  /* 0x0012780801007387 */ /* 0x000fe80000100800 */
[----:B------:R-:W-:Y:S04]  /*1cc60*/  STL [R1+0x1274], R5 ;  /* 0x0012740501007387 */ /* 0x000fe80000100800 */
[----:B------:R0:W-:Y:S04]  /*1cc70*/  STL [R1+0x1270], R4 ;  /* 0x0012700401007387 */ /* 0x0001e80000100800 */
[----:B------:R1:W-:Y:S04]  /*1cc80*/  STL [R1+0x12c8], R6 ;  /* 0x0012c80601007387 */ /* 0x0003e80000100800 */
[----:B0-----:R-:W2:Y:S04]  /*1cc90*/  LDL.LU R4, [R1+0x80] ;  /* 0x0000800001047983 */ /* 0x001ea80000300800 */
[----:B------:R-:W2:Y:S04]  /*1cca0*/  LDL.LU R5, [R1+0x84] ;  /* 0x0000840001057983 */ /* 0x000ea80000300800 */
[----:B-1----:R-:W4:Y:S01]  /*1ccb0*/  LDL.LU R6, [R1+0x88] ;  /* 0x0000880001067983 */ /* 0x002f220000300800 */
[----:B------:R-:W-:-:S02]  /*1ccc0*/  IMAD.MOV.U32 R11, RZ, RZ, R7 ;  /* 0x000000ffff0b7224 */ /* 0x000fc400078e0007 */
[----:B------:R-:W-:-:S05]  /*1ccd0*/  IMAD.MOV.U32 R7, RZ, RZ, R18 ;  /* 0x000000ffff077224 */ /* 0x000fca00078e0012 */
[----:B----4-:R0:W-:Y:S02]  /*1cce0*/  STL.64 [R1+0x12d8], R6 ;  /* 0x0012d80601007387 */ /* 0x0101e40000100a00 */
[----:B0-----:R-:W-:Y:S02]  /*1ccf0*/  IMAD.MOV.U32 R6, RZ, RZ, R17 ;  /* 0x000000ffff067224 */ /* 0x001fe400078e0011 */
[----:B------:R-:W-:Y:S02]  /*1cd00*/  IMAD.MOV.U32 R7, RZ, RZ, R16 ;  /* 0x000000ffff077224 */ /* 0x000fe400078e0010 */
[----:B------:R-:W0:Y:S04]  /*1cd10*/  LDSM.16.MT88.4 R16, [R19+UR4+0x6080] ;  /* 0x006080041310783b */ /* 0x000e280008004200 */
[----:B--2---:R-:W-:Y:S04]  /*1cd20*/  STL.64 [R1+0x12d0], R4 ;  /* 0x0012d00401007387 */ /* 0x004fe80000100a00 */
[----:B0-----:R-:W-:Y:S04]  /*1cd30*/  STL.64 [R1+0x20], R16 ;  /* 0x0000201001007387 */ /* 0x001fe80000100a00 */
[----:B------:R0:W-:Y:S04]  /*1cd40*/  STL.64 [R1+0x28], R18 ;  /* 0x0000281201007387 */ /* 0x0001e80000100a00 */
[----:B0-----:R-:W3:Y:S04]  /*1cd50*/  LDL.LU.64 R18, [R1+0x1328] ;  /* 0x0013280001127983 */ /* 0x001ee80000300a00 */
[----:B------:R-:W3:Y:S02]  /*1cd60*/  LDL.LU.64 R16, [R1+0x1320] ;  /* 0x0013200001107983 */ /* 0x000ee40000300a00 */
[----:B---3--:R-:W-:-:S15]  /*1cd70*/  HMMA.16816.F32.BF16 R24, R16, R6, R24 ;  /* 0x000000061018723c */ /* 0x008fde0000041818 */
[----:B------:R-:W-:-:S08]  /*1cd80*/  NOP ;  /* 0x0000000000007918 */ /* 0x000fd00000000000 */
[----:B------:R-:W-:Y:S04]  /*1cd90*/  STL.64 [R1+0x190], R24 ;  /* 0x0001901801007387 */ /* 0x000fe80000100a00 */
[----:B------:R0:W-:Y:S04]  /*1cda0*/  STL.64 [R1+0x198], R26 ;  /* 0x0001981a01007387 */ /* 0x0001e80000100a00 */
[----:B0-----:R-:W2:Y:S02]  /*1cdb0*/  LDL.LU.64 R26, [R1+0x1318] ;  /* 0x00131800011a7983 */ /* 0x001ea40000300a00 */
[----:B--2---:R-:W-:-:S15]  /*1cdc0*/  HMMA.16816.F32.BF16 R12, R16, R26, R12 ;  /* 0x0000001a100c723c */ /* 0x004fde000004180c */
[----:B------:R-:W-:-:S08]  /*1cdd0*/  NOP ;  /* 0x0000000000007918 */ /* 0x000fd00000000000 */
[----:B------:R-:W-:Y:S04]  /*1cde0*/  STL.64 [R1+0x180], R12 ;  /* 0x0001800c01007387 */ /* 0x000fe80000100a00 */
[----:B------:R0:W-:Y:S04]  /*1cdf0*/  STL.64 [R1+0x188], R14 ;  /* 0x0001880e01007387 */ /* 0x0001e80000100a00 */
[----:B0-----:R-:W2:Y:S04]  /*1ce00*/  LDL.LU.64 R14, [R1+0x1310] ;  /* 0x00131000010e7983 */ /* 0x001ea80000300a00 */
[----:B------:R-:W2:Y:S01]  /*1ce10*/  LDL.LU.64 R12, [R1+0x1308] ;  /* 0x00130800010c7983 */ /* 0x000ea20000300a00 */
[----:B------:R-:W-:-:S03]  /*1ce20*/  IMAD.MOV.U32 R10, RZ, RZ, R20 ;  /* 0x000000ffff0a7224 */ /* 0x000fc600078e0014 */
[----:B------:R-:W-:Y:S04]  /*1ce30*/  STL.64 [R1+0x12e0], R26 ;  /* 0x0012e01a01007387 */ /* 0x000fe80000100a00 */
[----:B--2---:R-:W-:-:S15]  /*1ce40*/  HMMA.16816.F32.BF16 R12, R16, R10, R12 ;  /* 0x0000000a100c723c */ /* 0x004fde000004180c */
[----:B------:R-:W-:-:S08]  /*1ce50*/  NOP ;  /* 0x0000000000007918 */ /* 0x000fd00000000000 */
[----:B------:R-:W-:Y:S04]  /*1ce60*/  STL.64 [R1+0x170], R12 ;  /* 0x0001700c01007387 */ /* 0x000fe80000100a00 */
[----:B------:R0:W-:Y:S04]  /*1ce70*/  STL.64 [R1+0x178], R14 ;  /* 0x0001780e01007387 */ /* 0x0001e80000100a00 */
[----:B0-----:R-:W2:Y:S04]  /*1ce80*/  LDL.LU.64 R14, [R1+0x1300] ;  /* 0x00130000010e7983 */ /* 0x001ea80000300a00 */
[----:B------:R-:W2:Y:S01]  /*1ce90*/  LDL.LU.64 R12, [R1+0x12f8] ;  /* 0x0012f800010c7983 */ /* 0x000ea20000300a00 */
[----:B------:R-:W-:-:S02]  /*1cea0*/  IMAD.MOV.U32 R5, RZ, RZ, R22 ;  /* 0x000000ffff057224 */ /* 0x000fc400078e0016 */
[----:B------:R-:W-:Y:S02]  /*1ceb0*/  IMAD.MOV.U32 R4, RZ, RZ, R23 ;  /* 0x000000ffff047224 */ /* 0x000fe400078e0017 */
[----:B------:R-:W-:Y:S02]  /*1cec0*/  IMAD.MOV.U32 R24, RZ, RZ, R28 ;  /* 0x000000ffff187224 */ /* 0x000fe400078e001c */
[----:B------:R-:W-:Y:S02]  /*1ced0*/  IMAD.MOV.U32 R25, RZ, RZ, R3 ;  /* 0x000000ffff197224 */ /* 0x000fe400078e0003 */
[----:B------:R-:W-:Y:S02]  /*1cee0*/  IMAD.MOV.U32 R26, RZ, RZ, R2 ;  /* 0x000000ffff1a7224 */ /* 0x000fe400078e0002 */
[----:B------:R-:W-:Y:S01]  /*1cef0*/  IMAD.MOV.U32 R27, RZ, RZ, R0 ;  /* 0x000000ffff1b7224 */ /* 0x000fe200078e0000 */
[----:B--2---:R-:W-:Y:S01]  /*1cf00*/  HMMA.16816.F32.BF16 R12, R16, R22, R12 ;  /* 0x00000016100c723c */ /* 0x004fe2000004180c */
[----:B------:R-:W2:Y:S04]  /*1cf10*/  LDL.LU.64 R22, [R1+0x12f0] ;  /* 0x0012f00001167983 */ /* 0x000ea80000300a00 */
[----:B------:R-:W2:Y:S04]  /*1cf20*/  LDL.LU.64 R20, [R1+0x12e8] ;  /* 0x0012e80001147983 */ /* 0x000ea80000300a00 */
[----:B------:R-:W3:Y:S04]  /*1cf30*/  LDL.LU R16, [R1+0x1a0] ;  /* 0x0001a00001107983 */ /* 0x000ee80000300800 */
[----:B------:R-:W3:Y:S04]  /*1cf40*/  LDL.LU R17, [R1+0x1a4] ;  /* 0x0001a40001117983 */ /* 0x000ee80000300800 */
[----:B------:R-:W3:Y:S04]  /*1cf50*/  LDL.LU R18, [R1+0x1a8] ;  /* 0x0001a80001127983 */ /* 0x000ee80000300800 */
[----:B------:R-:W3:Y:S03]  /*1cf60*/  LDL.LU R19, [R1+0x1ac] ;  /* 0x0001ac0001137983 */ /* 0x000ee60000300800 */
[----:B------:R-:W-:-:S02]  /*1cf70*/  IMAD.MOV.U32 R28, RZ, RZ, R12 ;  /* 0x000000ffff1c7224 */ /* 0x000fc400078e000c */
[----:B------:R-:W-:Y:S01]  /*1cf80*/  IMAD.MOV.U32 R3, RZ, RZ, R13 ;  /* 0x000000ffff037224 */ /* 0x000fe200078e000d */
[----:B------:R-:W4:Y:S01]  /*1cf90*/  LDL.LU R12, [R1+0x1f0] ;  /* 0x0001f000010c7983 */ /* 0x000f220000300800 */
[----:B------:R-:W-:-:S03]  /*1cfa0*/  IMAD.MOV.U32 R2, RZ, RZ, R14 ;  /* 0x000000ffff027224 */ /* 0x000fc600078e000e */
[----:B------:R-:W4:Y:S01]  /*1cfb0*/  LDL.LU R13, [R1+0x1f4] ;  /* 0x0001f400010d7983 */ /* 0x000f220000300800 */
[----:B------:R-:W-:-:S03]  /*1cfc0*/  IMAD.MOV.U32 R0, RZ, RZ, R15 ;  /* 0x000000ffff007224 */ /* 0x000fc600078e000f */
[----:B------:R-:W2:Y:S04]  /*1cfd0*/  LDL.LU R14, [R1+0x1f8] ;  /* 0x0001f800010e7983 */ /* 0x000ea80000300800 */
[----:B------:R-:W2:Y:S04]  /*1cfe0*/  LDL.LU R15, [R1+0x1fc] ;  /* 0x0001fc00010f7983 */ /* 0x000ea80000300800 */
[----:B--2---:R0:W-:Y:S02]  /*1cff0*/  STL.64 [R1+0x12b0], R14 ;  /* 0x0012b00e01007387 */ /* 0x0041e40000100a00 */
[----:B0-----:R-:W-:-:S02]  /*1d000*/  IMAD.MOV.U32 R14, RZ, RZ, R5 ;  /* 0x000000ffff0e7224 */ /* 0x001fc400078e0005 */
[----:B------:R-:W-:Y:S02]  /*1d010*/  IMAD.MOV.U32 R15, RZ, RZ, R4 ;  /* 0x000000ffff0f7224 */ /* 0x000fe400078e0004 */
[C---:B------:R-:W-:Y:S01]  /*1d020*/  HMMA.16816.F32.BF16 R4, R20.reuse, R6, R24 ;  /* 0x000000061404723c */ /* 0x040fe20000041818 */
[----:B----4-:R-:W-:Y:S04]  /*1d030*/  STL.64 [R1+0x12a8], R12 ;  /* 0x0012a80c01007387 */ /* 0x010fe80000100a00 */
[----:B------:R-:W-:Y:S04]  /*1d040*/  STL [R1+0x11ec], R0 ;  /* 0x0011ec0001007387 */ /* 0x000fe80000100800 */
[----:B------:R-:W-:Y:S04]  /*1d050*/  STL [R1+0x11e8], R2 ;  /* 0x0011e80201007387 */ /* 0x000fe80000100800 */
[----:B------:R-:W-:Y:S04]  /*1d060*/  STL [R1+0x11e4], R3 ;  /* 0x0011e40301007387 */ /* 0x000fe80000100800 */
[----:B------:R-:W-:Y:S04]  /*1d070*/  STL [R1+0x11e0], R28 ;  /* 0x0011e01c01007387 */ /* 0x000fe80000100800 */
[----:B------:R-:W2:Y:S04]  /*1d080*/  LDL.LU.64 R26, [R1+0x12e0] ;  /* 0x0012e000011a7983 */ /* 0x000ea80000300a00 */
[----:B------:R-:W-:Y:S04]  /*1d090*/  STL.64 [R1+0x150], R4 ;  /* 0x0001500401007387 */ /* 0x000fe80000100a00 */
[----:B------:R0:W-:Y:S04]  /*1d0a0*/  STL.64 [R1+0x158], R6 ;  /* 0x0001580601007387 */ /* 0x0001e80000100a00 */
[----:B0-----:R-:W2:Y:S04]  /*1d0b0*/  LDL.LU.64 R6, [R1+0x12d8] ;  /* 0x0012d80001067983 */ /* 0x001ea80000300a00 */
[----:B------:R-:W2:Y:S02]  /*1d0c0*/  LDL.LU.64 R4, [R1+0x12d0] ;  /* 0x0012d00001047983 */ /* 0x000ea40000300a00 */
[----:B--2---:R-:W-:Y:S02]  /*1d0d0*/  HMMA.16816.F32.BF16 R24, R20, R26, R4 ;  /* 0x0000001a1418723c */ /* 0x004fe40000041804 */
[----:B------:R-:W2:-:S15]  /*1d0e0*/  LDL.LU R6, [R1+0x12c8] ;  /* 0x0012c80001067983 */ /* 0x000e9e0000300800 */
[----:B------:R-:W-:-:S07]  /*1d0f0*/  NOP ;  /* 0x0000000000007918 */ /* 0x000fce0000000000 */
[----:B------:R-:W-:Y:S02]  /*1d100*/  IMAD.MOV.U32 R0, RZ, RZ, R24 ;  /* 0x000000ffff007224 */ /* 0x000fe400078e0018 */
[----:B------:R-:W-:Y:S02]  /*1d110*/  IMAD.MOV.U32 R2, RZ, RZ, R25 ;  /* 0x000000ffff027224 */ /* 0x000fe400078e0019 */
[----:B------:R-:W-:Y:S02]  /*1d120*/  IMAD.MOV.U32 R3, RZ, RZ, R26 ;  /* 0x000000ffff037224 */ /* 0x000fe400078e001a */
[----:B------:R-:W-:Y:S02]  /*1d130*/  IMAD.MOV.U32 R28, RZ, RZ, R27 ;  /* 0x000000ffff1c7224 */ /* 0x000fe400078e001b */
[----:B--2---:R-:W0:Y:S04]  /*1d140*/  LDSM.16.MT88.4 R24, [R6+UR4+0x7000] ;  /* 0x007000040618783b */ /* 0x004e280008004200 */
[----:B0-----:R-:W-:Y:S04]  /*1d150*/  STL.64 [R1], R24 ;  /* 0x0000001801007387 */ /* 0x001fe80000100a00 */
[----:B------:R0:W-:Y:S04]  /*1d160*/  STL.64 [R1+0x8], R26 ;  /* 0x0000081a01007387 */ /* 0x0001e80000100a00 */
[----:B0-----:R-:W2:Y:S04]  /*1d170*/  LDL.LU.64 R26, [R1+0x12c0] ;  /* 0x0012c000011a7983 */ /* 0x001ea80000300a00 */
[----:B------:R-:W2:Y:S01]  /*1d180*/  LDL.LU.64 R24, [R1+0x12b8] ;  /* 0x0012b80001187983 */ /* 0x000ea20000300a00 */
[----:B---3--:R-:W-:-:S15]  /*1d190*/  HMMA.16816.F32.BF16 R16, R20, R10, R16 ;  /* 0x0000000a1410723c */ /* 0x008fde0000041810 */
[----:B------:R-:W-:-:S09]  /*1d1a0*/  NOP ;  /* 0x0000000000007918 */ /* 0x000fd20000000000 */
[----:B------:R-:W-:Y:S02]  /*1d1b0*/  IMAD.MOV.U32 R9, RZ, RZ, R16 ;  /* 0x000000ffff097224 */ /* 0x000fe400078e0010 */
[----:B------:R-:W-:Y:S02]  /*1d1c0*/  IMAD.MOV.U32 R8, RZ, RZ, R17 ;  /* 0x000000ffff087224 */ /* 0x000fe400078e0011 */
[----:B------:R-:W-:Y:S02]  /*1d1d0*/  IMAD.MOV.U32 R5, RZ, RZ, R18 ;  /* 0x000000ffff057224 */ /* 0x000fe400078e0012 */
[----:B------:R-:W-:Y:S02]  /*1d1e0*/  IMAD.MOV.U32 R4, RZ, RZ, R19 ;  /* 0x000000ffff047224 */ /* 0x000fe400078e0013 */
[----:B------:R-:W0:Y:S04]  /*1d1f0*/  LDSM.16.MT88.4 R16, [R6+UR4+0x7080] ;  /* 0x007080040610783b */ /* 0x000e280008004200 */
[----:B------:R1:W-:Y:S04]  /*1d200*/  STL.64 [R1+0x1290], R8 ;  /* 0x0012900801007387 */ /* 0x0003e80000100a00 */
[----:B-1----:R-:W3:Y:S04]  /*1d210*/  LDL.LU.64 R8, [R1+0x60] ;  /* 0x0000600001087983 */ /* 0x002ee80000300a00 */
[----:B------:R-:W4:Y:S04]  /*1d220*/  LDL.LU.64 R10, [R1+0x68] ;  /* 0x00006800010a7983 */ /* 0x000f280000300a00 */
[----:B0-----:R-:W-:Y:S04]  /*1d230*/  STL.64 [R1+0x10f8], R18 ;  /* 0x0010f81201007387 */ /* 0x001fe80000100a00 */
[----:B------:R0:W-:Y:S04]  /*1d240*/  STL.64 [R1+0x10f0], R16 ;  /* 0x0010f01001007387 */ /* 0x0001e80000100a00 */
[----:B0-----:R-:W3:Y:S04]  /*1d250*/  LDL.LU R16, [R1+0x210] ;  /* 0x0002100001107983 */ /* 0x001ee80000300800 */
[----:B------:R-:W3:Y:S04]  /*1d260*/  LDL.LU R17, [R1+0x214] ;  /* 0x0002140001117983 */ /* 0x000ee80000300800 */
[----:B------:R-:W3:Y:S01]  /*1d270*/  LDL.LU R18, [R1+0x218] ;  /* 0x0002180001127983 */ /* 0x000ee20000300800 */
[----:B--2---:R-:W-:Y:S03]  /*1d280*/  HMMA.16816.F32.BF16 R20, R20, R14, R24 ;  /* 0x0000000e1414723c */ /* 0x004fe60000041818 */
[----:B------:R-:W2:Y:S04]  /*1d290*/  LDL.LU.64 R14, [R1+0x12b0] ;  /* 0x0012b000010e7983 */ /* 0x000ea80000300a00 */
[----:B------:R-:W2:Y:S04]  /*1d2a0*/  LDL.LU.64 R12, [R1+0x12a8] ;  /* 0x0012a800010c7983 */ /* 0x000ea80000300a00 */
[----:B------:R-:W4:-:S12]  /*1d2b0*/  LDL R27, [R1+0xedc] ;  /* 0x000edc00011b7983 */ /* 0x000f180000100800 */
[----:B------:R-:W-:Y:S04]  /*1d2c0*/  STL.64 [R1+0xf0], R20 ;  /* 0x0000f01401007387 */ /* 0x000fe80000100a00 */
[----:B------:R-:W-:Y:S04]  /*1d2d0*/  STL.64 [R1+0xf8], R22 ;  /* 0x0000f81601007387 */ /* 0x000fe80000100a00 */
[----:B----4-:R-:W0:Y:S01]  /*1d2e0*/  LDSM.16.MT88.4 R20, [R27+UR4+0x7000] ;  /* 0x007000041b14783b */ /* 0x010e220008004200 */
[----:B------:R-:W-:Y:S02]  /*1d2f0*/  IMAD.MOV.U32 R19, RZ, RZ, R29 ;  /* 0x000000ffff137224 */ /* 0x000fe400078e001d */
[----:B------:R-:W-:Y:S01]  /*1d300*/  IMAD.MOV.U32 R6, RZ, RZ, R11 ;  /* 0x000000ffff067224 */ /* 0x000fe200078e000b */
[----:B------:R-:W1:Y:S04]  /*1d310*/  LDSM.16.MT88.4 R24, [R27+UR4+0x7080] ;  /* 0x007080041b18783b */ /* 0x000e680008004200 */
[----:B0-----:R-:W-:Y:S04]  /*1d320*/  STL.64 [R1+0x10b8], R22 ;  /* 0x0010b81601007387 */ /* 0x001fe80000100a00 */
[----:B------:R0:W-:Y:S04]  /*1d330*/  STL.64 [R1+0x10b0], R20 ;  /* 0x0010b01401007387 */ /* 0x0001e80000100a00 */
[----:B0-----:R-:W2:Y:S01]  /*1d340*/  LDL.LU.64 R20, [R1+0x10] ;  /* 0x0000100001147983 */ /* 0x001ea20000300a00 */
[----:B---3--:R-:W-:Y:S01]  /*1d350*/  IMAD.MOV.U32 R29, RZ, RZ, R9 ;  /* 0x000000ffff1d7224 */ /* 0x008fe200078e0009 */
[----:B--2---:R-:W-:-:S15]  /*1d360*/  HMMA.16816.F32.BF16 R12, R8, R20, R12 ;  /* 0x00000014080c723c */ /* 0x004fde000004180c */
[----:B------:R-:W-:-:S08]  /*1d370*/  NOP ;  /* 0x0000000000007918 */ /* 0x000fd00000000000 */
[----:B------:R-:W-:Y:S04]  /*1d380*/  STL.64 [R1+0x120], R12 ;  /* 0x0001200c01007387 */ /* 0x000fe80000100a00 */
[----:B------:R0:W-:Y:S04]  /*1d390*/  STL.64 [R1+0x128], R14 ;  /* 0x0001280e01007387 */ /* 0x0001e80000100a00 */
[----:B0-----:R-:W2:Y:S04]  /*1d3a0*/  LDL.LU R14, [R1+0x12a0] ;  /* 0x0012a000010e7983 */ /* 0x001ea80000300800 */
[----:B------:R-:W3:Y:S01]  /*1d3b0*/  LDL.LU.64 R12, [R1+0x1298] ;  /* 0x00129800010c7983 */ /* 0x000ee20000300a00 */
[----:B------:R-:W-:-:S02]  /*1d3c0*/  IMAD.MOV.U32 R15, RZ, RZ, R8 ;  /* 0x000000ffff0f7224 */ /* 0x000fc400078e0008 */
[----:B------:R-:W-:Y:S01]  /*1d3d0*/  IMAD.MOV.U32 R11, RZ, RZ, R20 ;  /* 0x000000ffff0b7224 */ /* 0x000fe200078e0014 */
[----:B------:R-:W4:Y:S04]  /*1d3e0*/  LDL.LU.64 R8, [R1+0x1290] ;  /* 0x0012900001087983 */ /* 0x000f280000300a00 */
[----:B------:R-:W4:Y:S01]  /*1d3f0*/  LDL.LU R20, [R1+0x50] ;  /* 0x0000500001147983 */ /* 0x000f220000300800 */
[----:B------:R-:W-:Y:S02]  /*1d400*/  IMAD.MOV.U32 R7, RZ, RZ, R10 ;  /* 0x000000ffff077224 */ /* 0x000fe400078e000a */
[----:B------:R-:W-:Y:S02]  /*1d410*/  IMAD.MOV.U32 R10, RZ, RZ, R21 ;  /* 0x000000ffff0a7224 */ /* 0x000fe400078e0015 */
[----:B---3--:R-:W-:-:S02]  /*1d420*/  IMAD.MOV.U32 R21, RZ, RZ, R12 ;  /* 0x000000ffff157224 */ /* 0x008fc400078e000c */
[----:B------:R-:W-:Y:S01]  /*1d430*/  IMAD.MOV.U32 R22, RZ, RZ, R13 ;  /* 0x000000ffff167224 */ /* 0x000fe200078e000d */
[----:B------:R-:W3:Y:S04]  /*1d440*/  LDL.LU R12, [R1+0x128c] ;  /* 0x00128c00010c7983 */ /* 0x000ee80000300800 */
[----:B------:R-:W3:Y:S01]  /*1d450*/  LDL.LU R13, [R1+0x1288] ;  /* 0x00128800010d7983 */ /* 0x000ee20000300800 */
[----:B--2---:R-:W-:-:S03]  /*1d460*/  IMAD.MOV.U32 R23, RZ, RZ, R14 ;  /* 0x000000ffff177224 */ /* 0x004fc600078e000e */
[----:B------:R-:W2:Y:S04]  /*1d470*/  LDL.LU R14, [R1+0x1284] ;  /* 0x00128400010e7983 */ /* 0x000ea80000300800 */
[----:B------:R-:W-:Y:S04]  /*1d480*/  STL.64 [R1+0x1230], R22 ;  /* 0x0012301601007387 */ /* 0x000fe80000100a00 */
[----:B----4-:R0:W-:Y:S02]  /*1d490*/  STL.64 [R1+0x1228], R20 ;  /* 0x0012281401007387 */ /* 0x0101e40000100a00 */
[----:B0-----:R-:W-:-:S02]  /*1d4a0*/  IMAD.MOV.U32 R20, RZ, RZ, R15 ;  /* 0x000000ffff147224 */ /* 0x001fc400078e000f */
[----:B------:R-:W2:Y:S04]  /*1d4b0*/  LDL.LU R15, [R1+0x1280] ;  /* 0x00128000010f7983 */ /* 0x000ea80000300800 */
[----:B-1----:R-:W-:Y:S04]  /*1d4c0*/  STL [R1+0x1084], R24 ;  /* 0x0010841801007387 */ /* 0x002fe80000100800 */
[----:B------:R0:W-:Y:S04]  /*1d4d0*/  STL [R1+0x1080], R25 ;  /* 0x0010801901007387 */ /* 0x0001e80000100800 */
[----:B------:R-:W-:Y:S04]  /*1d4e0*/  STL [R1+0x107c], R26 ;  /* 0x00107c1a01007387 */ /* 0x000fe80000100800 */
[----:B------:R1:W-:Y:S04]  /*1d4f0*/  STL [R1+0x1078], R27 ;  /* 0x0010781b01007387 */ /* 0x0003e80000100800 */
[----:B0-----:R-:W4:Y:S04]  /*1d500*/  LDL.LU.64 R24, [R1+0x20] ;  /* 0x0000200001187983 */ /* 0x001f280000300a00 */
[----:B-1----:R-:W2:Y:S01]  /*1d510*/  LDL.LU.64 R26, [R1+0x28] ;  /* 0x00002800011a7983 */ /* 0x002ea20000300a00 */
[----:B------:R-:W-:-:S02]  /*1d520*/  IMAD.MOV.U32 R21, RZ, RZ, R29 ;  /* 0x000000ffff157224 */ /* 0x000fc400078e001d */
[----:B------:R-:W-:Y:S02]  /*1d530*/  IMAD.MOV.U32 R22, RZ, RZ, R7 ;  /* 0x000000ffff167224 */ /* 0x000fe400078e0007 */
[----:B------:R-:W-:-:S07]  /*1d540*/  IMAD.MOV.U32 R23, RZ, RZ, R6 ;  /* 0x000000ffff177224 */ /* 0x000fce00078e0006 */
[----:B---3--:R-:W-:-:S15]  /*1d550*/  HMMA.16816.F32.BF16 R16, R20, R12, R16 ;  /* 0x0000000c1410723c */ /* 0x008fde0000041810 */
[----:B------:R-:W-:-:S09]  /*1d560*/  NOP ;  /* 0x0000000000007918 */ /* 0x000fd20000000000 */
[----:B------:R-:W-:Y:S02]  /*1d570*/  IMAD.MOV.U32 R6, RZ, RZ, R17 ;  /* 0x000000ffff067224 */ /* 0x000fe400078e0011 */
[----:B------:R-:W-:Y:S02]  /*1d580*/  IMAD.MOV.U32 R7, RZ, RZ, R18 ;  /* 0x000000ffff077224 */ /* 0x000fe400078e0012 */
[----:B------:R-:W-:Y:S01]  /*1d590*/  IMAD.MOV.U32 R17, RZ, RZ, R8 ;  /* 0x000000ffff117224 */ /* 0x000fe200078e0008 */
[----:B--2---:R-:W-:Y:S04]  /*1d5a0*/  STL.64 [R1+0x1198], R26 ;  /* 0x0011981a01007387 */ /* 0x004fe80000100a00 */
[----:B----4-:R-:W-:Y:S04]  /*1d5b0*/  STL.64 [R1+0x1190], R24 ;  /* 0x0011901801007387 */ /* 0x010fe80000100a00 */
[----:B------:R0:W-:Y:S04]  /*1d5c0*/  STL [R1+0x110], R16 ;  /* 0x0001101001007387 */ /* 0x0001e80000100800 */
[----:B------:R-:W-:Y:S04]  /*1d5d0*/  STL.64 [R1+0x1220], R14 ;  /* 0x0012200e01007387 */ /* 0x000fe80000100a00 */
[----:B------:R1:W-:Y:S01]  /*1d5e0*/  STL.64 [R1+0x1218], R12 ;  /* 0x0012180c01007387 */ /* 0x0003e20000100a00 */
[----:B------:R-:W-:-:S02]  /*1d5f0*/  IMAD.MOV.U32 R29, RZ, RZ, R19 ;  /* 0x000000ffff1d7224 */ /* 0x000fc400078e0013 */
[----:B------:R-:W-:Y:S02]  /*1d600*/  IMAD.MOV.U32 R18, RZ, RZ, R5 ;  /* 0x000000ffff127224 */ /* 0x000fe400078e0005 */
[----:B------:R-:W-:Y:S02]  /*1d610*/  IMAD.MOV.U32 R19, RZ, RZ, R4 ;  /* 0x000000ffff137224 */ /* 0x000fe400078e0004 */
[----:B0-----:R-:W-:Y:S02]  /*1d620*/  IMAD.MOV.U32 R16, RZ, RZ, R9 ;  /* 0x000000ffff107224 */ /* 0x001fe400078e0009 */
[----:B------:R-:W2:Y:S04]  /*1d630*/  LDL.LU R9, [R1+0x127c] ;  /* 0x00127c0001097983 */ /* 0x000ea80000300800 */
[----:B------:R-:W3:Y:S04]  /*1d640*/  LDL.LU R8, [R1+0x1278] ;  /* 0x0012780001087983 */ /* 0x000ee80000300800 */
[----:B------:R-:W4:Y:S04]  /*1d650*/  LDL.LU R5, [R1+0x1274] ;  /* 0x0012740001057983 */ /* 0x000f280000300800 */
[----:B------:R-:W2:Y:S04]  /*1d660*/  LDL.LU R4, [R1+0x1270] ;  /* 0x0012700001047983 */ /* 0x000ea80000300800 */
[----:B-1----:R-:W3:Y:S04]  /*1d670*/  LDL.LU R12, [R1+0x1d0] ;  /* 0x0001d000010c7983 */ /* 0x002ee80000300800 */
[----:B------:R-:W3:Y:S04]  /*1d680*/  LDL.LU R13, [R1+0x1d4] ;  /* 0x0001d400010d7983 */ /* 0x000ee80000300800 */
[----:B------:R-:W4:Y:S04]  /*1d690*/  LDL.LU R14, [R1+0x1d8] ;  /* 0x0001d800010e7983 */ /* 0x000f280000300800 */
[----:B------:R-:W4:Y:S04]  /*1d6a0*/  LDL.LU R15, [R1+0x1dc] ;  /* 0x0001dc00010f7983 */ /* 0x000f280000300800 */
[----:B----4-:R-:W-:Y:S04]  /*1d6b0*/  STL.64 [R1+0x1240], R14 ;  /* 0x0012400e01007387 */ /* 0x010fe80000100a00 */
[----:B---3--:R0:W-:Y:S04]  /*1d6c0*/  STL.64 [R1+0x1238], R12 ;  /* 0x0012380c01007387 */ /* 0x0081e80000100a00 */
[----:B0-----:R-:W3:Y:S04]  /*1d6d0*/  LDL.LU R12, [R1+0x1e0] ;  /* 0x0001e000010c7983 */ /* 0x001ee80000300800 */
        /* <DEDUP_REMOVED lines=9> */
[----:B------:R-:W-:Y:S04]  /*1d770*/  STL.64 [R1+0x1178], R18 ;  /* 0x0011781201007387 */ /* 0x000fe80000100a00 */
[----:B------:R0:W-:Y:S02]  /*1d780*/  STL.64 [R1+0x1170], R16 ;  /* 0x0011701001007387 */ /* 0x0001e40000100a00 */
[----:B0-----:R-:W-:-:S02]  /*1d790*/  IMAD.MOV.U32 R16, RZ, RZ, R11 ;  /* 0x000000ffff107224 */ /* 0x001fc400078e000b */
[----:B------:R-:W-:Y:S01]  /*1d7a0*/  IMAD.MOV.U32 R17, RZ, RZ, R10 ;  /* 0x000000ffff117224 */ /* 0x000fe200078e000a */
[----:B------:R-:W4:Y:S04]  /*1d7b0*/  LDL.LU R11, [R1+0x126c] ;  /* 0x00126c00010b7983 */ /* 0x000f280000300800 */
[----:B------:R-:W4:Y:S04]  /*1d7c0*/  LDL.LU R10, [R1+0x1268] ;  /* 0x00126800010a7983 */ /* 0x000f280000300800 */
[----:B------:R-:W2:Y:S04]  /*1d7d0*/  LDL.LU R24, [R1+0x40] ;  /* 0x0000400001187983 */ /* 0x000ea80000300800 */
[----:B------:R-:W2:Y:S04]  /*1d7e0*/  LDL.LU R25, [R1+0x44] ;  /* 0x0000440001197983 */ /* 0x000ea80000300800 */
[----:B------:R-:W3:Y:S04]  /*1d7f0*/  LDL.LU R26, [R1+0x48] ;  /* 0x00004800011a7983 */ /* 0x000ee80000300800 */
[----:B------:R-:W3:Y:S04]  /*1d800*/  LDL.LU R27, [R1+0x4c] ;  /* 0x00004c00011b7983 */ /* 0x000ee80000300800 */
[----:B---3--:R-:W-:Y:S04]  /*1d810*/  STL.64 [R1+0x11f8], R26 ;  /* 0x0011f81a01007387 */ /* 0x008fe80000100a00 */
[----:B--2---:R0:W-:Y:S02]  /*1d820*/  STL.64 [R1+0x11f0], R24 ;  /* 0x0011f01801007387 */ /* 0x0041e40000100a00 */
[----:B0-----:R-:W-:-:S02]  /*1d830*/  IMAD.MOV.U32 R24, RZ, RZ, R4 ;  /* 0x000000ffff187224 */ /* 0x001fc400078e0004 */
[----:B------:R-:W-:Y:S01]  /*1d840*/  IMAD.MOV.U32 R25, RZ, RZ, R5 ;  /* 0x000000ffff197224 */ /* 0x000fe200078e0005 */
[----:B------:R-:W2:Y:S04]  /*1d850*/  LDL.LU R4, [R1+0x1264] ;  /* 0x0012640001047983 */ /* 0x000ea80000300800 */
[----:B------:R-:W2:Y:S01]  /*1d860*/  LDL.LU R5, [R1+0x1260] ;  /* 0x0012600001057983 */ /* 0x000ea20000300800 */
[----:B------:R-:W-:Y:S02]  /*1d870*/  IMAD.MOV.U32 R26, RZ, RZ, R8 ;  /* 0x000000ffff1a7224 */ /* 0x000fe400078e0008 */
[----:B------:R-:W-:Y:S01]  /*1d880*/  IMAD.MOV.U32 R27, RZ, RZ, R9 ;  /* 0x000000ffff1b7224 */ /* 0x000fe200078e0009 */
[----:B------:R-:W3:Y:S04]  /*1d890*/  LDL.LU R8, [R1+0x125c] ;  /* 0x00125c0001087983 */ /* 0x000ee80000300800 */
[----:B------:R-:W3:Y:S04]  /*1d8a0*/  LDL.LU R9, [R1+0x1258] ;  /* 0x0012580001097983 */ /* 0x000ee80000300800 */
[----:B------:R-:W-:Y:S04]  /*1d8b0*/  STL.64 [R1+0x1210], R26 ;  /* 0x0012101a01007387 */ /* 0x000fe80000100a00 */
[----:B------:R0:W-:Y:S04]  /*1d8c0*/  STL.64 [R1+0x1208], R24 ;  /* 0x0012081801007387 */ /* 0x0001e80000100a00 */
[----:B0-----:R-:W4:Y:S04]  /*1d8d0*/  LDL.LU R24, [R1+0x1c0] ;  /* 0x0001c00001187983 */ /* 0x001f280000300800 */
[----:B------:R-:W4:Y:S04]  /*1d8e0*/  LDL.LU R25, [R1+0x1c4] ;  /* 0x0001c40001197983 */ /* 0x000f280000300800 */
[----:B------:R-:W4:Y:S04]  /*1d8f0*/  LDL.LU R26, [R1+0x1c8] ;  /* 0x0001c800011a7983 */ /* 0x000f280000300800 */
[----:B------:R-:W4:Y:S04]  /*1d900*/  LDL.LU R27, [R1+0x1cc] ;  /* 0x0001cc00011b7983 */ /* 0x000f280000300800 */
[----:B------:R-:W-:Y:S04]  /*1d910*/  STL [R1+0x1160], R29 ;  /* 0x0011601d01007387 */ /* 0x000fe80000100800 */
[----:B------:R-:W-:Y:S04]  /*1d920*/  STL [R1+0x115c], R7 ;  /* 0x00115c0701007387 */ /* 0x000fe80000100800 */
[----:B------:R-:W-:Y:S01]  /*1d930*/  STL [R1+0x1158], R6 ;  /* 0x0011580601007387 */ /* 0x000fe20000100800 */
[----:B---3--:R-:W-:-:S15]  /*1d940*/  HMMA.16816.F32.BF16 R12, R20, R8, R12 ;  /* 0x00000008140c723c */ /* 0x008fde000004180c */
        /* <DEDUP_REMOVED lines=9> */
[----:B------:R0:W-:Y:S01]  /*1d9e0*/  STL [R1+0xe0], R20 ;  /* 0x0000e01401007387 */ /* 0x0001e20000100800 */
[----:B------:R-:W-:Y:S02]  /*1d9f0*/  IMAD.MOV.U32 R7, RZ, RZ, R22 ;  /* 0x000000ffff077224 */ /* 0x000fe400078e0016 */
[----:B------:R-:W-:Y:S02]  /*1da00*/  IMAD.MOV.U32 R6, RZ, RZ, R23 ;  /* 0x000000ffff067224 */ /* 0x000fe400078e0017 */
[----:B------:R-:W-:Y:S01]  /*1da10*/  IMAD.MOV.U32 R29, RZ, RZ, R21 ;  /* 0x000000ffff1d7224 */ /* 0x000fe200078e0015 */
[----:B------:R-:W2:Y:S04]  /*1da20*/  LDL.LU.64 R22, [R1+0x1230] ;  /* 0x0012300001167983 */ /* 0x000ea80000300a00 */
[----:B0-----:R-:W2:Y:S04]  /*1da30*/  LDL.LU.64 R20, [R1+0x1228] ;  /* 0x0012280001147983 */ /* 0x001ea80000300a00 */
[----:B------:R-:W-:Y:S04]  /*1da40*/  STL [R1+0x116c], R6 ;  /* 0x00116c0601007387 */ /* 0x000fe80000100800 */
[----:B------:R-:W-:Y:S04]  /*1da50*/  STL [R1+0x1168], R7 ;  /* 0x0011680701007387 */ /* 0x000fe80000100800 */
[----:B------:R-:W-:Y:S01]  /*1da60*/  STL [R1+0x1164], R29 ;  /* 0x0011641d01007387 */ /* 0x000fe20000100800 */
[----:B--2---:R-:W-:-:S15]  /*1da70*/  HMMA.16816.F32.BF16 R12, R20, R16, R12 ;  /* 0x00000010140c723c */ /* 0x004fde000004180c */
[----:B------:R-:W-:-:S08]  /*1da80*/  NOP ;  /* 0x0000000000007918 */ /* 0x000fd00000000000 */
[----:B------:R-:W-:Y:S04]  /*1da90*/  STL.64 [R1+0xd0], R12 ;  /* 0x0000d00c01007387 */ /* 0x000fe80000100a00 */
[----:B------:R0:W-:Y:S04]  /*1daa0*/  STL.64 [R1+0xd8], R14 ;  /* 0x0000d80e01007387 */ /* 0x0001e80000100a00 */
[----:B0-----:R-:W2:Y:S04]  /*1dab0*/  LDL.LU.64 R14, [R1+0x1220] ;  /* 0x00122000010e7983 */ /* 0x001ea80000300a00 */
[----:B------:R-:W4:Y:S02]  /*1dac0*/  LDL.LU.64 R12, [R1+0x1218] ;  /* 0x00121800010c7983 */ /* 0x000f240000300a00 */
[----:B----4-:R-:W-:-:S15]  /*1dad0*/  HMMA.16816.F32.BF16 R24, R20, R12, R24 ;  /* 0x0000000c1418723c */ /* 0x010fde0000041818 */
[----:B------:R-:W-:-:S08]  /*1dae0*/  NOP ;  /* 0x0000000000007918 */ /* 0x000fd00000000000 */
[----:B------:R0:W-:Y:S01]  /*1daf0*/  STL [R1+0xc0], R24 ;  /* 0x0000c01801007387 */ /* 0x0001e20000100800 */
[----:B------:R-:W-:Y:S02]  /*1db00*/  IMAD.MOV.U32 R7, RZ, RZ, R26 ;  /* 0x000000ffff077224 */ /* 0x000fe400078e001a */
[----:B------:R-:W-:Y:S02]  /*1db10*/  IMAD.MOV.U32 R29, RZ, RZ, R27 ;  /* 0x000000ffff1d7224 */ /* 0x000fe400078e001b */
[----:B------:R-:W-:Y:S01]  /*1db20*/  IMAD.MOV.U32 R6, RZ, RZ, R25 ;  /* 0x000000ffff067224 */ /* 0x000fe200078e0019 */
[----:B------:R-:W3:Y:S04]  /*1db30*/  LDL.LU.64 R26, [R1+0x1210] ;  /* 0x00121000011a7983 */ /* 0x000ee80000300a00 */
[----:B0-----:R-:W3:Y:S04]  /*1db40*/  LDL.LU.64 R24, [R1+0x1208] ;  /* 0x0012080001187983 */ /* 0x001ee80000300a00 */
[----:B--2---:R-:W-:Y:S04]  /*1db50*/  STL.64 [R1+0x11d8], R14 ;  /* 0x0011d80e01007387 */ /* 0x004fe80000100a00 */
[----:B------:R0:W-:Y:S04]  /*1db60*/  STL.64 [R1+0x11d0], R12 ;  /* 0x0011d00c01007387 */ /* 0x0001e80000100a00 */
[----:B0-----:R-:W2:Y:S04]  /*1db70*/  LDL.LU R12, [R1+0x1b0] ;  /* 0x0001b000010c7983 */ /* 0x001ea80000300800 */
[----:B------:R-:W2:Y:S01]  /*1db80*/  LDL.LU R13, [R1+0x1b4] ;  /* 0x0001b400010d7983 */ /* 0x000ea20000300800 */
[----:B------:R-:W-:-:S02]  /*1db90*/  IMAD.MOV.U32 R14, RZ, RZ, R10 ;  /* 0x000000ffff0e7224 */ /* 0x000fc400078e000a */
[----:B------:R-:W-:Y:S01]  /*1dba0*/  IMAD.MOV.U32 R15, RZ, RZ, R11 ;  /* 0x000000ffff0f7224 */ /* 0x000fe200078e000b */
[----:B------:R-:W4:Y:S04]  /*1dbb0*/  LDL.LU R10, [R1+0x1204] ;  /* 0x00120400010a7983 */ /* 0x000f280000300800 */
[----:B------:R-:W4:Y:S02]  /*1dbc0*/  LDL.LU R11, [R1+0x1200] ;  /* 0x00120000010b7983 */ /* 0x000f240000300800 */
[C---:B--2---:R-:W-:Y:S06]  /*1dbd0*/  HMMA.16816.F32.BF16 R12, R20.reuse, R8, R12 ;  /* 0x00000008140c723c */ /* 0x044fec000004180c */
[----:B---3--:R-:W-:-:S15]  /*1dbe0*/  HMMA.16816.F32.BF16 R20, R20, R4, R24 ;  /* 0x000000041414723c */ /* 0x008fde0000041818 */
[----:B------:R-:W-:-:S02]  /*1dbf0*/  NOP ;  /* 0x0000000000007918 */ /* 0x000fc40000000000 */
[----:B------:R0:W-:Y:S04]  /*1dc00*/  STL.64 [R1+0xb0], R12 ;  /* 0x0000b00c01007387 */ /* 0x0001e80000100a00 */
[----:B------:R1:W-:Y:S04]  /*1dc10*/  STL.64 [R1+0xb8], R14 ;  /* 0x0000b80e01007387 */ /* 0x0003e80000100a00 */
[----:B0-----:R-:W2:Y:S04]  /*1dc20*/  LDL.LU R12, [R1+0x190] ;  /* 0x00019000010c7983 */ /* 0x001ea80000300800 */
[----:B------:R-:W2:Y:S04]  /*1dc30*/  LDL.LU R13, [R1+0x194] ;  /* 0x00019400010d7983 */ /* 0x000ea80000300800 */
[----:B-1----:R-:W2:Y:S04]  /*1dc40*/  LDL.LU R14, [R1+0x198] ;  /* 0x00019800010e7983 */ /* 0x002ea80000300800 */
[----:B------:R-:W2:Y:S04]  /*1dc50*/  LDL.LU R15, [R1+0x19c] ;  /* 0x00019c00010f7983 */ /* 0x000ea80000300800 */
[----:B----4-:R-:W-:Y:S04]  /*1dc60*/  STL.64 [R1+0x11c8], R10 ;  /* 0x0011c80a01007387 */ /* 0x010fe80000100a00 */
[----:B------:R0:W-:Y:S04]  /*1dc70*/  STL.64 [R1+0x11c0], R8 ;  /* 0x0011c00801007387 */ /* 0x0001e80000100a00 */
[----:B0-----:R-:W3:Y:S04]  /*1dc80*/  LDL.LU R8, [R1+0x180] ;  /* 0x0001800001087983 */ /* 0x001ee80000300800 */
[----:B------:R-:W3:Y:S04]  /*1dc90*/  LDL.LU R9, [R1+0x184] ;  /* 0x0001840001097983 */ /* 0x000ee80000300800 */
[----:B------:R-:W3:Y:S04]  /*1dca0*/  LDL.LU R10, [R1+0x188] ;  /* 0x00018800010a7983 */ /* 0x000ee80000300800 */
[----:B------:R-:W3:Y:S04]  /*1dcb0*/  LDL.LU R11, [R1+0x18c] ;  /* 0x00018c00010b7983 */ /* 0x000ee80000300800 */
[----:B------:R-:W2:Y:S04]  /*1dcc0*/  LDL.LU.64 R26, [R1+0x11f8] ;  /* 0x0011f800011a7983 */ /* 0x000ea80000300a00 */
[----:B------:R-:W2:Y:S04]  /*1dcd0*/  LDL.LU.64 R24, [R1+0x11f0] ;  /* 0x0011f00001187983 */ /* 0x000ea80000300a00 */
[----:B------:R-:W-:Y:S04]  /*1dce0*/  STL.64 [R1+0x11b8], R6 ;  /* 0x0011b80601007387 */ /* 0x000fe80000100a00 */
[----:B------:R0:W-:Y:S04]  /*1dcf0*/  STL.64 [R1+0x11b0], R4 ;  /* 0x0011b00401007387 */ /* 0x0001e80000100a00 */
[----:B0-----:R-:W4:Y:S04]  /*1dd00*/  LDL.LU R4, [R1+0x170] ;  /* 0x0001700001047983 */ /* 0x001f280000300800 */
[----:B------:R-:W4:Y:S04]  /*1dd10*/  LDL.LU R5, [R1+0x174] ;  /* 0x0001740001057983 */ /* 0x000f280000300800 */
[----:B------:R-:W4:Y:S04]  /*1dd20*/  LDL.LU R6, [R1+0x178] ;  /* 0x0001780001067983 */ /* 0x000f280000300800 */
[----:B------:R-:W4:Y:S04]  /*1dd30*/  LDL.LU R7, [R1+0x17c] ;  /* 0x00017c0001077983 */ /* 0x000f280000300800 */
[----:B------:R0:W-:Y:S04]  /*1dd40*/  STL.64 [R1+0x10c8], R22 ;  /* 0x0010c81601007387 */ /* 0x0001e80000100a00 */
[----:B------:R1:W-:Y:S01]  /*1dd50*/  STL.64 [R1+0x10c0], R20 ;  /* 0x0010c01401007387 */ /* 0x0003e20000100a00 */
[----:B0-----:R-:W-:-:S02]  /*1dd60*/  IMAD.MOV.U32 R22, RZ, RZ, R3 ;  /* 0x000000ffff167224 */ /* 0x001fc400078e0003 */
[----:B-1----:R-:W-:Y:S02]  /*1dd70*/  IMAD.MOV.U32 R20, RZ, RZ, R0 ;  /* 0x000000ffff147224 */ /* 0x002fe400078e0000 */
[----:B------:R-:W-:Y:S01]  /*1dd80*/  IMAD.MOV.U32 R23, RZ, RZ, R28 ;  /* 0x000000ffff177224 */ /* 0x000fe200078e001c */
[----:B------:R-:W4:Y:S01]  /*1dd90*/  LDL.LU R0, [R1+0x11ec] ;  /* 0x0011ec0001007983 */ /* 0x000f220000300800 */
[----:B------:R-:W-:-:S03]  /*1dda0*/  IMAD.MOV.U32 R21, RZ, RZ, R2 ;  /* 0x000000ffff157224 */ /* 0x000fc600078e0002 */
[----:B------:R-:W4:Y:S04]  /*1ddb0*/  LDL.LU R2, [R1+0x11e8] ;  /* 0x0011e80001027983 */ /* 0x000f280000300800 */
[----:B------:R-:W4:Y:S04]  /*1ddc0*/  LDL.LU R3, [R1+0x11e4] ;  /* 0x0011e40001037983 */ /* 0x000f280000300800 */
[----:B------:R-:W4:Y:S04]  /*1ddd0*/  LDL.LU R28, [R1+0x11e0] ;  /* 0x0011e000011c7983 */ /* 0x000f280000300800 */
[----:B------:R-:W-:Y:S04]  /*1dde0*/  STL.64 [R1+0x1188], R22 ;  /* 0x0011881601007387 */ /* 0x000fe80000100a00 */
[----:B------:R0:W-:Y:S04]  /*1ddf0*/  STL.64 [R1+0x1180], R20 ;  /* 0x0011801401007387 */ /* 0x0001e80000100a00 */
[----:B0-----:R-:W3:Y:S04]  /*1de00*/  LDL.LU R20, [R1+0x150] ;  /* 0x0001500001147983 */ /* 0x001ee80000300800 */
[----:B------:R-:W3:Y:S04]  /*1de10*/  LDL.LU R21, [R1+0x154] ;  /* 0x0001540001157983 */ /* 0x000ee80000300800 */
[----:B------:R-:W4:Y:S04]  /*1de20*/  LDL.LU R22, [R1+0x158] ;  /* 0x0001580001167983 */ /* 0x000f280000300800 */
[----:B------:R-:W4:Y:S01]  /*1de30*/  LDL.LU R23, [R1+0x15c] ;  /* 0x00015c0001177983 */ /* 0x000f220000300800 */
[----:B--2---:R-:W-:Y:S03]  /*1de40*/  HMMA.16816.F32.BF16 R12, R24, R16, R12 ;  /* 0x00000010180c723c */ /* 0x004fe6000004180c */
[----:B----4-:R-:W-:Y:S04]  /*1de50*/  STL.64 [R1+0x11a8], R22 ;  /* 0x0011a81601007387 */ /* 0x010fe80000100a00 */
[----:B---3--:R-:W-:-:S15]  /*1de60*/  STL.64 [R1+0x11a0], R20 ;  /* 0x0011a01401007387 */ /* 0x008fde0000100a00 */
[----:B------:R-:W-:-:S01]  /*1de70*/  NOP ;  /* 0x0000000000007918 */ /* 0x000fc20000000000 */
[----:B------:R-:W-:Y:S04]  /*1de80*/  STL.64 [R1+0xa0], R12 ;  /* 0x0000a00c01007387 */ /* 0x000fe80000100a00 */
[----:B------:R0:W-:Y:S04]  /*1de90*/  STL.64 [R1+0xa8], R14 ;  /* 0x0000a80e01007387 */ /* 0x0001e80000100a00 */
[----:B0-----:R-:W2:Y:S04]  /*1dea0*/  LDL.LU.64 R14, [R1+0x11d8] ;  /* 0x0011d800010e7983 */ /* 0x001ea80000300a00 */
[----:B------:R-:W3:Y:S02]  /*1deb0*/  LDL.LU.64 R12, [R1+0x11d0] ;  /* 0x0011d000010c7983 */ /* 0x000ee40000300a00 */
[----:B---3--:R-:W-:-:S15]  /*1dec0*/  HMMA.16816.F32.BF16 R8, R24, R12, R8 ;  /* 0x0000000c1808723c */ /* 0x008fde0000041808 */
[----:B------:R-:W-:-:S08]  /*1ded0*/  NOP ;  /* 0x0000000000007918 */ /* 0x000fd00000000000 */
[----:B------:R-:W-:Y:S04]  /*1dee0*/  STL.64 [R1+0x90], R8 ;  /* 0x0000900801007387 */ /* 0x000fe80000100a00 */
[----:B------:R0:W-:Y:S04]  /*1def0*/  STL.64 [R1+0x98], R10 ;  /* 0x0000980a01007387 */ /* 0x0001e80000100a00 */
[----:B0-----:R-:W3:Y:S04]  /*1df00*/  LDL.LU.64 R10, [R1+0x11c8] ;  /* 0x0011c800010a7983 */ /* 0x001ee80000300a00 */
[----:B------:R-:W4:Y:S01]  /*1df10*/  LDL.LU.64 R8, [R1+0x11c0] ;  /* 0x0011c00001087983 */ /* 0x000f220000300a00 */
[----:B------:R-:W-:-:S02]  /*1df20*/  IMAD.MOV.U32 R22, RZ, RZ, R2 ;  /* 0x000000ffff167224 */ /* 0x000fc400078e0002 */
[----:B------:R-:W-:Y:S02]  /*1df30*/  IMAD.MOV.U32 R23, RZ, RZ, R0 ;  /* 0x000000ffff177224 */ /* 0x000fe400078e0000 */
[----:B------:R-:W-:Y:S02]  /*1df40*/  IMAD.MOV.U32 R20, RZ, RZ, R28 ;  /* 0x000000ffff147224 */ /* 0x000fe400078e001c */
[----:B------:R-:W-:Y:S01]  /*1df50*/  IMAD.MOV.U32 R21, RZ, RZ, R3 ;  /* 0x000000ffff157224 */ /* 0x000fe200078e0003 */
[----:B----4-:R-:W-:-:S15]  /*1df60*/  HMMA.16816.F32.BF16 R4, R24, R8, R4 ;  /* 0x000000081804723c */ /* 0x010fde0000041804 */
[----:B------:R-:W-:-:S09]  /*1df70*/  NOP ;  /* 0x0000000000007918 */ /* 0x000fd20000000000 */
[----:B------:R-:W-:Y:S02]  /*1df80*/  IMAD.MOV.U32 R2, RZ, RZ, R6 ;  /* 0x000000ffff027224 */ /* 0x000fe400078e0006 */
[----:B------:R-:W-:Y:S02]  /*1df90*/  IMAD.MOV.U32 R0, RZ, RZ, R7 ;  /* 0x000000ffff007224 */ /* 0x000fe400078e0007 */
[----:B------:R-:W-:Y:S02]  /*1dfa0*/  IMAD.MOV.U32 R28, RZ, RZ, R4 ;  /* 0x000000ffff1c7224 */ /* 0x000fe400078e0004 */
[----:B------:R-:W-:Y:S01]  /*1dfb0*/  IMAD.MOV.U32 R3, RZ, RZ, R5 ;  /* 0x000000ffff037224 */ /* 0x000fe200078e0005 */
[----:B------:R-:W4:Y:S04]  /*1dfc0*/  LDL.LU.64 R6, [R1+0x11b8] ;  /* 0x0011b80001067983 */ /* 0x000f280000300a00 */
[----:B------:R-:W2:Y:S02]  /*1dfd0*/  LDL.LU.64 R4, [R1+0x11b0] ;  /* 0x0011b00001047983 */ /* 0x000ea40000300a00 */
[----:B--2---:R-:W-:Y:S02]  /*1dfe0*/  HMMA.16816.F32.BF16 R24, R24, R4, R20 ;  /* 0x000000041818723c */ /* 0x004fe40000041814 */
[----:B------:R-:W2:Y:S04]  /*1dff0*/  LDL.LU.64 R22, [R1+0x11a8] ;  /* 0x0011a80001167983 */ /* 0x000ea80000300a00 */
[----:B------:R-:W2:-:S15]  /*1e000*/  LDL.LU.64 R20, [R1+0x11a0] ;  /* 0x0011a00001147983 */ /* 0x000e9e0000300a00 */
[----:B------:R-:W-:-:S02]  /*1e010*/  NOP ;  /* 0x0000000000007918 */ /* 0x000fc40000000000 */
        /* <DEDUP_REMOVED lines=9> */
[----:B------:R0:W-:Y:S04]  /*1e0b0*/  STL.64 [R1+0x58], R18 ;  /* 0x0000581201007387 */ /* 0x0001e80000100a00 */
[----:B0-----:R-:W3:Y:S04]  /*1e0c0*/  LDL.LU.64 R18, [R1+0x1178] ;  /* 0x0011780001127983 */ /* 0x001ee80000300a00 */
[----:B------:R-:W3:Y:S04]  /*1e0d0*/  LDL.LU.64 R16, [R1+0x1170] ;  /* 0x0011700001107983 */ /* 0x000ee80000300a00 */
[----:B------:R-:W-:Y:S01]  /*1e0e0*/  STL.64 [R1+0x1130], R14 ;  /* 0x0011300e01007387 */ /* 0x000fe20000100a00 */
[----:B--2---:R-:W-:Y:S07]  /*1e0f0*/  HMMA.16816.F32.BF16 R20, R24, R12, R20 ;  /* 0x0000000c1814723c */ /* 0x004fee0000041814 */
[----:B------:R-:W-:-:S02]  /*1e100*/  IMAD.MOV.U32 R13, RZ, RZ, R26 ;  /* 0x000000ffff0d7224 */ /* 0x000fc400078e001a */
[----:B------:R-:W-:Y:S01]  /*1e110*/  IMAD.MOV.U32 R12, RZ, RZ, R27 ;  /* 0x000000ffff0c7224 */ /* 0x000fe200078e001b */
[----:B---3--:R-:W-:-:S13]  /*1e120*/  HMMA.16816.F32.BF16 R16, R24, R8, R16 ;  /* 0x000000081810723c */ /* 0x008fda0000041810 */
[----:B------:R0:W-:Y:S04]  /*1e130*/  STL.64 [R1+0x40], R20 ;  /* 0x0000401401007387 */ /* 0x0001e80000100a00 */
[----:B------:R1:W-:Y:S04]  /*1e140*/  STL.64 [R1+0x48], R22 ;  /* 0x0000481601007387 */ /* 0x0003e80000100a00 */
[----:B------:R-:W-:Y:S01]  /*1e150*/  STL.64 [R1+0x1138], R10 ;  /* 0x0011380a01007387 */ /* 0x000fe20000100a00 */
[----:B------:R-:W-:Y:S02]  /*1e160*/  IMAD.MOV.U32 R8, RZ, RZ, R24 ;  /* 0x000000ffff087224 */ /* 0x000fe400078e0018 */
[----:B------:R-:W-:-:S02]  /*1e170*/  IMAD.MOV.U32 R9, RZ, RZ, R25 ;  /* 0x000000ffff097224 */ /* 0x000fc400078e0019 */
[----:B------:R-:W-:Y:S02]  /*1e180*/  IMAD.MOV.U32 R24, RZ, RZ, R16 ;  /* 0x000000ffff187224 */ /* 0x000fe400078e0010 */
[----:B------:R-:W-:Y:S01]  /*1e190*/  IMAD.MOV.U32 R25, RZ, RZ, R17 ;  /* 0x000000ffff197224 */ /* 0x000fe200078e0011 */
[----:B------:R-:W2:Y:S01]  /*1e1a0*/  LDL.LU R16, [R1] ;  /* 0x0000000001107983 */ /* 0x000ea20000300800 */
[----:B------:R-:W-:-:S03]  /*1e1b0*/  IMAD.MOV.U32 R26, RZ, RZ, R18 ;  /* 0x000000ffff1a7224 */ /* 0x000fc600078e0012 */
[----:B------:R-:W2:Y:S01]  /*1e1c0*/  LDL.LU R17, [R1+0x4] ;  /* 0x0000040001117983 */ /* 0x000ea20000300800 */
[----:B------:R-:W-:-:S03]  /*1e1d0*/  IMAD.MOV.U32 R27, RZ, RZ, R19 ;  /* 0x000000ffff1b7224 */ /* 0x000fc600078e0013 */
[----:B------:R-:W3:Y:S04]  /*1e1e0*/  LDL.LU R18, [R1+0x8] ;  /* 0x0000080001127983 */ /* 0x000ee80000300800 */
[----:B------:R-:W3:Y:S04]  /*1e1f0*/  LDL.LU R19, [R1+0xc] ;  /* 0x00000c0001137983 */ /* 0x000ee80000300800 */
[----:B---3--:R-:W-:Y:S04]  /*1e200*/  STL.64 [R1+0x1148], R18 ;  /* 0x0011481201007387 */ /* 0x008fe80000100a00 */
[----:B--2---:R-:W-:Y:S04]  /*1e210*/  STL.64 [R1+0x1140], R16 ;  /* 0x0011401001007387 */ /* 0x004fe80000100a00 */
[----:B0-----:R-:W2:Y:S04]  /*1e220*/  LDL.LU R20, [R1+0xb0] ;  /* 0x0000b00001147983 */ /* 0x001ea80000300800 */
[----:B------:R-:W2:Y:S04]  /*1e230*/  LDL.LU R21, [R1+0xb4] ;  /* 0x0000b40001157983 */ /* 0x000ea80000300800 */
[----:B-1----:R-:W3:Y:S04]  /*1e240*/  LDL.LU R22, [R1+0xb8] ;  /* 0x0000b80001167983 */ /* 0x002ee80000300800 */
[----:B------:R-:W3:Y:S04]  /*1e250*/  LDL.LU R23, [R1+0xbc] ;  /* 0x0000bc0001177983 */ /* 0x000ee80000300800 */
[----:B---3--:R-:W-:Y:S04]  /*1e260*/  STL.64 [R1+0x10d8], R22 ;  /* 0x0010d81601007387 */ /* 0x008fe80000100a00 */
[----:B--2---:R0:W-:Y:S04]  /*1e270*/  STL.64 [R1+0x10d0], R20 ;  /* 0x0010d01401007387 */ /* 0x0041e80000100a00 */
[----:B0-----:R-:W2:Y:S01]  /*1e280*/  LDL.LU R20, [R1+0xc0] ;  /* 0x0000c00001147983 */ /* 0x001ea20000300800 */
[----:B----4-:R-:W-:-:S02]  /*1e290*/  IMAD.MOV.U32 R22, RZ, RZ, R7 ;  /* 0x000000ffff167224 */ /* 0x010fc400078e0007 */
[----:B------:R-:W-:Y:S02]  /*1e2a0*/  IMAD.MOV.U32 R23, RZ, RZ, R29 ;  /* 0x000000ffff177224 */ /* 0x000fe400078e001d */
[----:B------:R-:W-:Y:S02]  /*1e2b0*/  IMAD.MOV.U32 R21, RZ, RZ, R6 ;  /* 0x000000ffff157224 */ /* 0x000fe400078e0006 */
[----:B------:R-:W3:Y:S04]  /*1e2c0*/  LDL.LU R6, [R1+0x116c] ;  /* 0x00116c0001067983 */ /* 0x000ee80000300800 */
[----:B------:R-:W4:Y:S04]  /*1e2d0*/  LDL.LU R7, [R1+0x1168] ;  /* 0x0011680001077983 */ /* 0x000f280000300800 */
[----:B------:R-:W3:Y:S04]  /*1e2e0*/  LDL.LU R29, [R1+0x1164] ;  /* 0x00116400011d7983 */ /* 0x000ee80000300800 */
[----:B------:R-:W-:Y:S04]  /*1e2f0*/  STL.64 [R1+0x10e8], R22 ;  /* 0x0010e81601007387 */ /* 0x000fe80000100a00 */
[----:B--2---:R0:W-:Y:S04]  /*1e300*/  STL.64 [R1+0x10e0], R20 ;  /* 0x0010e01401007387 */ /* 0x0041e80000100a00 */
[----:B0-----:R-:W2:Y:S04]  /*1e310*/  LDL.LU R20, [R1+0xd0] ;  /* 0x0000d00001147983 */ /* 0x001ea80000300800 */
[----:B------:R-:W2:Y:S04]  /*1e320*/  LDL.LU R21, [R1+0xd4] ;  /* 0x0000d40001157983 */ /* 0x000ea80000300800 */
[----:B------:R-:W4:Y:S04]  /*1e330*/  LDL.LU R22, [R1+0xd8] ;  /* 0x0000d80001167983 */ /* 0x000f280000300800 */
[----:B------:R-:W4:Y:S04]  /*1e340*/  LDL.LU R23, [R1+0xdc] ;  /* 0x0000dc0001177983 */ /* 0x000f280000300800 */
[----:B------:R-:W3:Y:S04]  /*1e350*/  LDL.LU R16, [R1+0xf0] ;  /* 0x0000f00001107983 */ /* 0x000ee80000300800 */
[----:B------:R-:W3:Y:S04]  /*1e360*/  LDL.LU R17, [R1+0xf4] ;  /* 0x0000f40001117983 */ /* 0x000ee80000300800 */
[----:B------:R-:W3:Y:S01]  /*1e370*/  LDL.LU R18, [R1+0xf8] ;  /* 0x0000f80001127983 */ /* 0x000ee20000300800 */
[----:B------:R-:W-:-:S03]  /*1e380*/  IMAD.MOV.U32 R11, RZ, RZ, R12 ;  /* 0x000000ffff0b7224 */ /* 0x000fc600078e000c */
[----:B------:R-:W3:Y:S01]  /*1e390*/  LDL.LU R19, [R1+0xfc] ;  /* 0x0000fc0001137983 */ /* 0x000ee20000300800 */
[----:B------:R-:W-:-:S03]  /*1e3a0*/  IMAD.MOV.U32 R10, RZ, RZ, R13 ;  /* 0x000000ffff0a7224 */ /* 0x000fc600078e000d */
[----:B------:R-:W3:Y:S04]  /*1e3b0*/  LDL.LU R12, [R1+0x120] ;  /* 0x00012000010c7983 */ /* 0x000ee80000300800 */
[----:B------:R-:W3:Y:S04]  /*1e3c0*/  LDL.LU R13, [R1+0x124] ;  /* 0x00012400010d7983 */ /* 0x000ee80000300800 */
[----:B------:R-:W3:Y:S04]  /*1e3d0*/  LDL.LU R14, [R1+0x128] ;  /* 0x00012800010e7983 */ /* 0x000ee80000300800 */
[----:B------:R-:W3:Y:S04]  /*1e3e0*/  LDL.LU R15, [R1+0x12c] ;  /* 0x00012c00010f7983 */ /* 0x000ee80000300800 */
[----:B----4-:R-:W-:Y:S04]  /*1e3f0*/  STL.64 [R1+0x1108], R22 ;  /* 0x0011081601007387 */ /* 0x010fe80000100a00 */
[----:B--2---:R0:W-:Y:S04]  /*1e400*/  STL.64 [R1+0x1100], R20 ;  /* 0x0011001401007387 */ /* 0x0041e80000100a00 */
[----:B0-----:R-:W2:Y:S01]  /*1e410*/  LDL.LU R20, [R1+0xe0] ;  /* 0x0000e00001147983 */ /* 0x001ea20000300800 */
[----:B------:R-:W-:-:S02]  /*1e420*/  IMAD.MOV.U32 R22, RZ, RZ, R7 ;  /* 0x000000ffff167224 */ /* 0x000fc400078e0007 */
[----:B---3--:R-:W-:Y:S02]  /*1e430*/  IMAD.MOV.U32 R23, RZ, RZ, R6 ;  /* 0x000000ffff177224 */ /* 0x008fe400078e0006 */
        /* <DEDUP_REMOVED lines=9> */
[----:B------:R-:W4:Y:S01]  /*1e4d0*/  LDL.LU R23, [R1+0x10c] ;  /* 0x00010c0001177983 */ /* 0x000f220000300800 */
[----:B------:R-:W-:Y:S03]  /*1e4e0*/  HMMA.16816.F32.BF16 R8, R8, R4, R16 ;  /* 0x000000040808723c */ /* 0x000fe60000041810 */
[----:B----4-:R0:W-:Y:S04]  /*1e4f0*/  STL.64 [R1+0x1128], R22 ;  /* 0x0011281601007387 */ /* 0x0101e80000100a00 */
[----:B--2---:R1:W-:Y:S01]  /*1e500*/  STL.64 [R1+0x1120], R20 ;  /* 0x0011201401007387 */ /* 0x0043e20000100a00 */
[----:B0-----:R-:W-:-:S03]  /*1e510*/  IMAD.MOV.U32 R22, RZ, RZ, R7 ;  /* 0x000000ffff167224 */ /* 0x001fc600078e0007 */
[----:B-1----:R-:W2:Y:S01]  /*1e520*/  LDL.LU R20, [R1+0x110] ;  /* 0x0001100001147983 */ /* 0x002ea20000300800 */
[----:B---3--:R-:W-:-:S03]  /*1e530*/  IMAD.MOV.U32 R21, RZ, RZ, R6 ;  /* 0x000000ffff157224 */ /* 0x008fc600078e0006 */
[----:B------:R-:W3:Y:S04]  /*1e540*/  LDL.LU R6, [R1+0x1154] ;  /* 0x0011540001067983 */ /* 0x000ee80000300800 */
[----:B------:R-:W3:Y:S04]  /*1e550*/  LDL.LU R7, [R1+0x1150] ;  /* 0x0011500001077983 */ /* 0x000ee80000300800 */
[----:B------:R0:W-:Y:S04]  /*1e560*/  STL.64 [R1+0x1090], R26 ;  /* 0x0010901a01007387 */ /* 0x0001e80000100a00 */
[----:B------:R1:W-:Y:S01]  /*1e570*/  STL.64 [R1+0x1088], R24 ;  /* 0x0010881801007387 */ /* 0x0003e20000100a00 */
[----:B0-----:R-:W-:-:S02]  /*1e580*/  IMAD.MOV.U32 R26, RZ, RZ, R2 ;  /* 0x000000ffff1a7224 */ /* 0x001fc400078e0002 */
[----:B------:R-:W-:Y:S02]  /*1e590*/  IMAD.MOV.U32 R27, RZ, RZ, R0 ;  /* 0x000000ffff1b7224 */ /* 0x000fe400078e0000 */
[----:B-1----:R-:W-:Y:S02]  /*1e5a0*/  IMAD.MOV.U32 R24, RZ, RZ, R28 ;  /* 0x000000ffff187224 */ /* 0x002fe400078e001c */
[----:B------:R-:W-:Y:S01]  /*1e5b0*/  IMAD.MOV.U32 R25, RZ, RZ, R3 ;  /* 0x000000ffff197224 */ /* 0x000fe200078e0003 */
[----:B------:R0:W-:Y:S04]  /*1e5c0*/  STL.64 [R1+0x10a0], R26 ;  /* 0x0010a01a01007387 */ /* 0x0001e80000100a00 */
[----:B------:R-:W-:Y:S04]  /*1e5d0*/  STL.64 [R1+0x1098], R24 ;  /* 0x0010981801007387 */ /* 0x000fe80000100a00 */
[----:B0-----:R-:W4:Y:S04]  /*1e5e0*/  LDL.LU.64 R26, [R1+0x18] ;  /* 0x00001800011a7983 */ /* 0x001f280000300a00 */
[----:B------:R-:W4:Y:S04]  /*1e5f0*/  LDL.LU.64 R18, [R1+0x1148] ;  /* 0x0011480001127983 */ /* 0x000f280000300a00 */
[----:B------:R-:W4:Y:S01]  /*1e600*/  LDL.LU.64 R16, [R1+0x1140] ;  /* 0x0011400001107983 */ /* 0x000f220000300a00 */
[----:B------:R-:W-:-:S02]  /*1e610*/  IMAD.MOV.U32 R3, RZ, RZ, R10 ;  /* 0x000000ffff037224 */ /* 0x000fc400078e000a */
[----:B------:R-:W-:Y:S02]  /*1e620*/  IMAD.MOV.U32 R2, RZ, RZ, R11 ;  /* 0x000000ffff027224 */ /* 0x000fe400078e000b */
[----:B------:R-:W3:Y:S01]  /*1e630*/  LDL.LU.64 R10, [R1+0x1138] ;  /* 0x00113800010a7983 */ /* 0x000ee20000300a00 */
[----:B----4-:R-:W-:-:S15]  /*1e640*/  HMMA.16816.F32.BF16 R12, R16, R26, R12 ;  /* 0x0000001a100c723c */ /* 0x010fde000004180c */
[----:B------:R-:W-:-:S08]  /*1e650*/  NOP ;  /* 0x0000000000007918 */ /* 0x000fd00000000000 */
[----:B------:R-:W-:Y:S04]  /*1e660*/  STL.64 [R1+0x210], R12 ;  /* 0x0002100c01007387 */ /* 0x000fe80000100a00 */
[----:B------:R0:W-:Y:S04]  /*1e670*/  STL.64 [R1+0x218], R14 ;  /* 0x0002180e01007387 */ /* 0x0001e80000100a00 */
[----:B0-----:R-:W2:Y:S01]  /*1e680*/  LDL.LU.64 R14, [R1+0x1130] ;  /* 0x00113000010e7983 */ /* 0x001ea20000300a00 */
[----:B------:R-:W-:Y:S02]  /*1e690*/  IMAD.MOV.U32 R23, RZ, RZ, R29 ;  /* 0x000000ffff177224 */ /* 0x000fe400078e001d */
[----:B------:R-:W-:-:S02]  /*1e6a0*/  IMAD.MOV.U32 R29, RZ, RZ, R12 ;  /* 0x000000ffff1d7224 */ /* 0x000fc400078e000c */
[----:B------:R-:W-:Y:S02]  /*1e6b0*/  IMAD.MOV.U32 R28, RZ, RZ, R9 ;  /* 0x000000ffff1c7224 */ /* 0x000fe400078e0009 */
[----:B------:R-:W-:Y:S01]  /*1e6c0*/  IMAD.MOV.U32 R0, RZ, RZ, R8 ;  /* 0x000000ffff007224 */ /* 0x000fe200078e0008 */
[----:B------:R-:W-:Y:S01]  /*1e6d0*/  STL [R1+0xee4], R29 ;  /* 0x000ee41d01007387 */ /* 0x000fe20000100800 */
[----:B--2---:R-:W-:-:S15]  /*1e6e0*/  HMMA.16816.F32.BF16 R20, R16, R14, R20 ;  /* 0x0000000e1014723c */ /* 0x004fde0000041814 */
[----:B------:R-:W-:-:S08]  /*1e6f0*/  NOP ;  /* 0x0000000000007918 */ /* 0x000fd00000000000 */
[----:B------:R-:W-:Y:S01]  /*1e700*/  STL.64 [R1+0x1f0], R20 ;  /* 0x0001f01401007387 */ /* 0x000fe20000100a00 */
[----:B------:R-:W-:Y:S02]  /*1e710*/  IMAD.MOV.U32 R13, RZ, RZ, R23 ;  /* 0x000000ffff0d7224 */ /* 0x000fe400078e0017 */
[----:B------:R-:W-:Y:S01]  /*1e720*/  IMAD.MOV.U32 R9, RZ, RZ, R22 ;  /* 0x000000ffff097224 */ /* 0x000fe200078e0016 */
[----:B------:R0:W-:Y:S01]  /*1e730*/  STL.64 [R1+0x1f8], R22 ;  /* 0x0001f81601007387 */ /* 0x0001e20000100a00 */
[----:B------:R-:W-:Y:S02]  /*1e740*/  IMAD.MOV.U32 R12, RZ, RZ, R21 ;  /* 0x000000ffff0c7224 */ /* 0x000fe400078e0015 */
[----:B------:R-:W-:Y:S01]  /*1e750*/  IMAD.MOV.U32 R8, RZ, RZ, R20 ;  /* 0x000000ffff087224 */ /* 0x000fe200078e0014 */
[----:B0-----:R-:W3:Y:S04]  /*1e760*/  LDL.LU.64 R22, [R1+0x1128] ;  /* 0x0011280001167983 */ /* 0x001ee80000300a00 */
[----:B------:R-:W3:Y:S04]  /*1e770*/  LDL.LU.64 R20, [R1+0x1120] ;  /* 0x0011200001147983 */ /* 0x000ee80000300a00 */
[----:B------:R-:W-:Y:S04]  /*1e780*/  STL [R1+0xef4], R8 ;  /* 0x000ef40801007387 */ /* 0x000fe80000100800 */
        /* <DEDUP_REMOVED lines=28> */
[----:B------:R-:W2:Y:S04]  /*1e950*/  LDL.LU.64 R20, [R1+0x10d0] ;  /* 0x0010d00001147983 */ /* 0x000ea80000300a00 */
[----:B------:R0:W-:Y:S04]  /*1e960*/  STL.64 [R1+0x10a8], R14 ;  /* 0x0010a80e01007387 */ /* 0x0001e80000100a00 */
[----:B------:R-:W3:Y:S04]  /*1e970*/  LDL.LU R12, [R1+0xa0] ;  /* 0x0000a000010c7983 */ /* 0x000ee80000300800 */
[----:B------:R-:W3:Y:S04]  /*1e980*/  LDL.LU R13, [R1+0xa4] ;  /* 0x0000a400010d7983 */ /* 0x000ee80000300800 */
[----:B0-----:R-:W3:Y:S04]  /*1e990*/  LDL.LU R14, [R1+0xa8] ;  /* 0x0000a800010e7983 */ /* 0x001ee80000300800 */
[----:B------:R-:W3:Y:S01]  /*1e9a0*/  LDL.LU R15, [R1+0xac] ;  /* 0x0000ac00010f7983 */ /* 0x000ee20000300800 */
[----:B--2---:R-:W-:-:S15]  /*1e9b0*/  HMMA.16816.F32.BF16 R20, R16, R10, R20 ;  /* 0x0000000a1014723c */ /* 0x004fde0000041814 */
[----:B------:R-:W-:-:S08]  /*1e9c0*/  NOP ;  /* 0x0000000000007918 */ /* 0x000fd00000000000 */
[----:B------:R-:W-:Y:S04]  /*1e9d0*/  STL.64 [R1+0x190], R20 ;  /* 0x0001901401007387 */ /* 0x000fe80000100a00 */
[----:B------:R0:W-:Y:S04]  /*1e9e0*/  STL.64 [R1+0x198], R22 ;  /* 0x0001981601007387 */ /* 0x0001e80000100a00 */
[----:B0-----:R-:W2:Y:S04]  /*1e9f0*/  LDL.LU.64 R22, [R1+0x10c8] ;  /* 0x0010c80001167983 */ /* 0x001ea80000300a00 */
[----:B------:R-:W2:Y:S02]  /*1ea00*/  LDL.LU.64 R20, [R1+0x10c0] ;  /* 0x0010c00001147983 */ /* 0x000ea40000300a00 */
[----:B--2---:R-:W-:Y:S02]  /*1ea10*/  HMMA.16816.F32.BF16 R16, R16, R6, R20 ;  /* 0x000000061010723c */ /* 0x004fe40000041814 */
[----:B------:R-:W3:Y:S04]  /*1ea20*/  LDL.LU.64 R22, [R1+0x10b8] ;  /* 0x0010b80001167983 */ /* 0x000ee80000300a00 */
[----:B------:R-:W3:Y:S01]  /*1ea30*/  LDL.LU.64 R20, [R1+0x10b0] ;  /* 0x0010b00001147983 */ /* 0x000ee20000300a00 */
[----:B------:R-:W-:-:S02]  /*1ea40*/  IMAD.MOV.U32 R5, RZ, RZ, R26 ;  /* 0x000000ffff057224 */ /* 0x000fc400078e001a */
[----:B------:R-:W-:-:S14]  /*1ea50*/  IMAD.MOV.U32 R4, RZ, RZ, R27 ;  /* 0x000000ffff047224 */ /* 0x000fdc00078e001b */
[----:B------:R0:W-:Y:S04]  /*1ea60*/  STL.64 [R1+0x150], R16 ;  /* 0x0001501001007387 */ /* 0x0001e80000100a00 */
[----:B------:R1:W-:Y:S04]  /*1ea70*/  STL.64 [R1+0x158], R18 ;  /* 0x0001581201007387 */ /* 0x0003e80000100a00 */
[----:B0-----:R-:W2:Y:S04]  /*1ea80*/  LDL.LU R16, [R1+0x90] ;  /* 0x0000900001107983 */ /* 0x001ea80000300800 */
[----:B------:R-:W2:Y:S04]  /*1ea90*/  LDL.LU R17, [R1+0x94] ;  /* 0x0000940001117983 */ /* 0x000ea80000300800 */
[----:B-1----:R-:W2:Y:S04]  /*1eaa0*/  LDL.LU R18, [R1+0x98] ;  /* 0x0000980001127983 */ /* 0x002ea80000300800 */
[----:B------:R-:W2:Y:S01]  /*1eab0*/  LDL.LU R19, [R1+0x9c] ;  /* 0x00009c0001137983 */ /* 0x000ea20000300800 */
[----:B---3--:R-:W-:-:S15]  /*1eac0*/  HMMA.16816.F32.BF16 R12, R20, R26, R12 ;  /* 0x0000001a140c723c */ /* 0x008fde000004180c */
[----:B------:R-:W-:-:S08]  /*1ead0*/  NOP ;  /* 0x0000000000007918 */ /* 0x000fd00000000000 */
[----:B------:R-:W-:Y:S04]  /*1eae0*/  STL.64 [R1+0x1e0], R12 ;  /* 0x0001e00c01007387 */ /* 0x000fe80000100a00 */
[----:B------:R0:W-:Y:S04]  /*1eaf0*/  STL.64 [R1+0x1e8], R14 ;  /* 0x0001e80e01007387 */ /* 0x0001e80000100a00 */
[----:B0-----:R-:W2:Y:S04]  /*1eb00*/  LDL.LU.64 R14, [R1+0x10a8] ;  /* 0x0010a800010e7983 */ /* 0x001ea80000300a00 */
[----:B------:R-:W3:Y:S04]  /*1eb10*/  LDL.LU.64 R26, [R1+0x10a0] ;  /* 0x0010a000011a7983 */ /* 0x000ee80000300a00 */
[----:B------:R-:W3:Y:S01]  /*1eb20*/  LDL.LU.64 R24, [R1+0x1098] ;  /* 0x0010980001187983 */ /* 0x000ee20000300a00 */
[C---:B--2---:R-:W-:Y:S06]  /*1eb30*/  HMMA.16816.F32.BF16 R16, R20.reuse, R14, R16 ;  /* 0x0000000e1410723c */ /* 0x044fec0000041810 */
[----:B---3--:R-:W-:Y:S01]  /*1eb40*/  HMMA.16816.F32.BF16 R24, R20, R10, R24 ;  /* 0x0000000a1418723c */ /* 0x008fe20000041818 */
[----:B------:R-:W-:-:S15]  /*1eb50*/  STL.64 [R1+0x1068], R14 ;  /* 0x0010680e01007387 */ /* 0x000fde0000100a00 */
[----:B------:R-:W-:-:S01]  /*1eb60*/  NOP ;  /* 0x0000000000007918 */ /* 0x000fc20000000000 */
[----:B------:R-:W-:Y:S04]  /*1eb70*/  STL.64 [R1+0x1a0], R16 ;  /* 0x0001a01001007387 */ /* 0x000fe80000100a00 */
[----:B------:R0:W-:Y:S04]  /*1eb80*/  STL.64 [R1+0x1a8], R18 ;  /* 0x0001a81201007387 */ /* 0x0001e80000100a00 */
[----:B------:R-:W-:Y:S04]  /*1eb90*/  STL.64 [R1+0x180], R24 ;  /* 0x0001801801007387 */ /* 0x000fe80000100a00 */
[----:B------:R1:W-:Y:S01]  /*1eba0*/  STL.64 [R1+0x188], R26 ;  /* 0x0001881a01007387 */ /* 0x0003e20000100a00 */
[----:B0-----:R-:W-:-:S02]  /*1ebb0*/  IMAD.MOV.U32 R19, RZ, RZ, R26 ;  /* 0x000000ffff137224 */ /* 0x001fc400078e001a */
[----:B------:R-:W-:Y:S01]  /*1ebc0*/  IMAD.MOV.U32 R18, RZ, RZ, R24 ;  /* 0x000000ffff127224 */ /* 0x000fe200078e0018 */
[----:B-1----:R-:W2:Y:S04]  /*1ebd0*/  LDL.LU.64 R26, [R1+0x1090] ;  /* 0x00109000011a7983 */ /* 0x002ea80000300a00 */
[----:B------:R-:W3:Y:S04]  /*1ebe0*/  LDL.LU.64 R24, [R1+0x1088] ;  /* 0x0010880001187983 */ /* 0x000ee80000300a00 */
[----:B------:R0:W-:Y:S04]  /*1ebf0*/  STL.64 [R1+0x1070], R10 ;  /* 0x0010700a01007387 */ /* 0x0001e80000100a00 */
[----:B------:R-:W4:Y:S04]  /*1ec00*/  LDL.LU R8, [R1+0x50] ;  /* 0x0000500001087983 */ /* 0x000f280000300800 */
[----:B------:R-:W4:Y:S04]  /*1ec10*/  LDL.LU R9, [R1+0x54] ;  /* 0x0000540001097983 */ /* 0x000f280000300800 */
[----:B0-----:R-:W4:Y:S04]  /*1ec20*/  LDL.LU R10, [R1+0x58] ;  /* 0x00005800010a7983 */ /* 0x001f280000300800 */
[----:B------:R-:W4:Y:S04]  /*1ec30*/  LDL.LU R11, [R1+0x5c] ;  /* 0x00005c00010b7983 */ /* 0x000f280000300800 */
[----:B------:R0:W-:Y:S04]  /*1ec40*/  STL [R1+0xefc], R18 ;  /* 0x000efc1201007387 */ /* 0x0001e80000100800 */
[----:B------:R1:W-:Y:S04]  /*1ec50*/  STL [R1+0xef8], R19 ;  /* 0x000ef81301007387 */ /* 0x0003e80000100800 */
[----:B------:R-:W2:Y:S04]  /*1ec60*/  LDL.LU R16, [R1+0x60] ;  /* 0x0000600001107983 */ /* 0x000ea80000300800 */
[----:B------:R-:W2:Y:S04]  /*1ec70*/  LDL.LU R17, [R1+0x64] ;  /* 0x0000640001117983 */ /* 0x000ea80000300800 */
[----:B0-----:R-:W2:Y:S04]  /*1ec80*/  LDL.LU R18, [R1+0x68] ;  /* 0x0000680001127983 */ /* 0x001ea80000300800 */
[----:B-1----:R-:W2:Y:S01]  /*1ec90*/  LDL.LU R19, [R1+0x6c] ;  /* 0x00006c0001137983 */ /* 0x002ea20000300800 */
[----:B------:R-:W-:-:S02]  /*1eca0*/  IMAD.MOV.U32 R14, RZ, RZ, R5 ;  /* 0x000000ffff0e7224 */ /* 0x000fc400078e0005 */
[----:B------:R-:W-:Y:S01]  /*1ecb0*/  IMAD.MOV.U32 R15, RZ, RZ, R4 ;  /* 0x000000ffff0f7224 */ /* 0x000fe200078e0004 */
[----:B--2---:R-:W-:-:S15]  /*1ecc0*/  HMMA.16816.F32.BF16 R20, R20, R6, R16 ;  /* 0x000000061414723c */ /* 0x004fde0000041810 */
[----:B------:R-:W-:-:S08]  /*1ecd0*/  NOP ;  /* 0x0000000000007918 */ /* 0x000fd00000000000 */
[----:B------:R0:W-:Y:S04]  /*1ece0*/  STL.64 [R1+0x80], R20 ;  /* 0x0000801401007387 */ /* 0x0001e80000100a00 */
[----:B------:R-:W-:Y:S04]  /*1ecf0*/  STL.64 [R1+0x88], R22 ;  /* 0x0000881601007387 */ /* 0x000fe80000100a00 */
[----:B------:R-:W2:Y:S04]  /*1ed00*/  LDL.LU.64 R4, [R1+0x230] ;  /* 0x0002300001047983 */ /* 0x000ea80000300a00 */
[----:B------:R1:W-:Y:S01]  /*1ed10*/  STL.64 [R1+0x1048], R6 ;  /* 0x0010480601007387 */ /* 0x0003e20000100a00 */
[----:B------:R-:W-:Y:S01]  /*1ed20*/  IMAD.MOV.U32 R16, RZ, RZ, R23 ;  /* 0x000000ffff107224 */ /* 0x000fe200078e0017 */
[----:B0-----:R-:W0:Y:S02]  /*1ed30*/  LDC R20, c[0x0][0x238] ;  /* 0x00008e00ff147b82 */ /* 0x001e240000000800 */
[----:B-1----:R-:W3:Y:S04]  /*1ed40*/  LDL.LU.64 R6, [R1+0x228] ;  /* 0x0002280001067983 */ /* 0x002ee80000300a00 */
[----:B---3--:R-:W-:Y:S04]  /*1ed50*/  STL.64 [R1+0x1058], R6 ;  /* 0x0010580601007387 */ /* 0x008fe80000100a00 */
[----:B--2---:R1:W-:Y:S02]  /*1ed60*/  STL.64 [R1+0x1050], R4 ;  /* 0x0010500401007387 */ /* 0x0043e40000100a00 */
[----:B-1----:R-:W-:-:S02]  /*1ed70*/  IMAD.MOV.U32 R4, RZ, RZ, R24 ;  /* 0x000000ffff047224 */ /* 0x002fc400078e0018 */
[----:B------:R-:W-:Y:S01]  /*1ed80*/  IMAD.MOV.U32 R5, RZ, RZ, R25 ;  /* 0x000000ffff057224 */ /* 0x000fe200078e0019 */
[----:B------:R-:W4:Y:S04]  /*1ed90*/  LDL.LU R24, [R1+0x1084] ;  /* 0x0010840001187983 */ /* 0x000f280000300800 */
[----:B------:R-:W4:Y:S01]  /*1eda0*/  LDL.LU R25, [R1+0x1080] ;  /* 0x0010800001197983 */ /* 0x000f220000300800 */
[----:B------:R-:W-:Y:S02]  /*1edb0*/  IMAD.MOV.U32 R6, RZ, RZ, R26 ;  /* 0x000000ffff067224 */ /* 0x000fe400078e001a */
[----:B------:R-:W-:Y:S01]  /*1edc0*/  IMAD.MOV.U32 R7, RZ, RZ, R27 ;  /* 0x000000ffff077224 */ /* 0x000fe200078e001b */
[----:B------:R-:W4:Y:S04]  /*1edd0*/  LDL.LU R26, [R1+0x107c] ;  /* 0x00107c00011a7983 */ /* 0x000f280000300800 */
[----:B------:R-:W4:Y:S04]  /*1ede0*/  LDL.LU R27, [R1+0x1078] ;  /* 0x00107800011b7983 */ /* 0x000f280000300800 */
[----:B------:R1:W-:Y:S04]  /*1edf0*/  STL [R1+0xf00], R16 ;  /* 0x000f001001007387 */ /* 0x0003e80000100800 */
[----:B-1----:R-:W2:Y:S04]  /*1ee00*/  LDL.LU R16, [R1+0x40] ;  /* 0x0000400001107983 */ /* 0x002ea80000300800 */
[----:B------:R-:W2:Y:S04]  /*1ee10*/  LDL.LU R17, [R1+0x44] ;  /* 0x0000440001117983 */ /* 0x000ea80000300800 */
[----:B------:R-:W2:Y:S04]  /*1ee20*/  LDL.LU R18, [R1+0x48] ;  /* 0x0000480001127983 */ /* 0x000ea80000300800 */
[----:B------:R-:W2:Y:S01]  /*1ee30*/  LDL.LU R19, [R1+0x4c] ;  /* 0x00004c0001137983 */ /* 0x000ea20000300800 */
[----:B----4-:R-:W-:Y:S03]  /*1ee40*/  HMMA.16816.F32.BF16 R12, R24, R14, R8 ;  /* 0x0000000e180c723c */ /* 0x010fe60000041808 */
[----:B------:R-:W3:-:S15]  /*1ee50*/  LDL.LU.64 R10, [R1+0x1070] ;  /* 0x00107000010a7983 */ /* 0x000ede0000300a00 */
[----:B------:R-:W-:-:S05]  /*1ee60*/  NOP ;  /* 0x0000000000007918 */ /* 0x000fca0000000000 */
[----:B------:R-:W-:Y:S04]  /*1ee70*/  STL.64 [R1+0x1c0], R12 ;  /* 0x0001c00c01007387 */ /* 0x000fe80000100a00 */
[----:B------:R1:W-:Y:S04]  /*1ee80*/  STL.64 [R1+0x1c8], R14 ;  /* 0x0001c80e01007387 */ /* 0x0003e80000100a00 */
[----:B-1----:R-:W2:Y:S02]  /*1ee90*/  LDL.LU.64 R14, [R1+0x1068] ;  /* 0x00106800010e7983 */ /* 0x002ea40000300a00 */
[----:B--2---:R-:W-:Y:S02]  /*1eea0*/  HMMA.16816.F32.BF16 R16, R24, R14, R16 ;  /* 0x0000000e1810723c */ /* 0x004fe40000041810 */
[----:B------:R-:W2:Y:S04]  /*1eeb0*/  LDL.LU R14, [R1+0xc9c] ;  /* 0x000c9c00010e7983 */ /* 0x000ea80000300800 */
[----:B------:R-:W4:-:S15]  /*1eec0*/  LDL.LU R15, [R1+0xc94] ;  /* 0x000c9400010f7983 */ /* 0x000f1e0000300800 */
[----:B------:R-:W-:-:S02]  /*1eed0*/  NOP ;  /* 0x0000000000007918 */ /* 0x000fc40000000000 */
[----:B------:R1:W-:Y:S04]  /*1eee0*/  STL.64 [R1+0x170], R16 ;  /* 0x0001701001007387 */ /* 0x0003e80000100a00 */
[----:B------:R0:W-:Y:S04]  /*1eef0*/  STL.64 [R1+0x178], R18 ;  /* 0x0001781201007387 */ /* 0x0001e80000100a00 */
[----:B-1----:R-:W2:Y:S04]  /*1ef00*/  LDL.LU R16, [R1+0xc8c] ;  /* 0x000c8c0001107983 */ /* 0x002ea80000300800 */
[----:B------:R-:W4:Y:S04]  /*1ef10*/  LDL.LU R21, [R1+0xc84] ;  /* 0x000c840001157983 */ /* 0x000f280000300800 */
[----:B------:R-:W4:Y:S04]  /*1ef20*/  LDL.LU R22, [R1+0xca8] ;  /* 0x000ca80001167983 */ /* 0x000f280000300800 */
[----:B------:R-:W4:Y:S04]  /*1ef30*/  LDL.LU R23, [R1+0xc7c] ;  /* 0x000c7c0001177983 */ /* 0x000f280000300800 */
[----:B0-----:R-:W2:Y:S04]  /*1ef40*/  LDL.LU R19, [R1+0xca0] ;  /* 0x000ca00001137983 */ /* 0x001ea80000300800 */
[----:B------:R-:W2:Y:S04]  /*1ef50*/  LDL.LU R18, [R1+0xc74] ;  /* 0x000c740001127983 */ /* 0x000ea80000300800 */
[----:B------:R-:W4:Y:S01]  /*1ef60*/  LDL.LU R17, [R1+0xc98] ;  /* 0x000c980001117983 */ /* 0x000f220000300800 */
[----:B---3--:R-:W-:Y:S03]  /*1ef70*/  HMMA.16816.F32.BF16 R4, R24, R10, R4 ;  /* 0x0000000a1804723c */ /* 0x008fe60000041804 */
[----:B--2---:R-:W-:Y:S04]  /*1ef80*/  STL.64 [R1+0x1040], R18 ;  /* 0x0010401201007387 */ /* 0x004fe80000100a00 */
[----:B----4-:R0:W-:Y:S02]  /*1ef90*/  STL.64 [R1+0x1038], R16 ;  /* 0x0010381001007387 */ /* 0x0101e40000100a00 */
[----:B0-----:R-:W-:-:S02]  /*1efa0*/  IMAD.MOV.U32 R16, RZ, RZ, R0 ;  /* 0x000000ffff107224 */ /* 0x001fc400078e0000 */
[----:B------:R-:W2:Y:S04]  /*1efb0*/  LDL.LU R0, [R1+0x1060] ;  /* 0x0010600001007983 */ /* 0x000ea80000300800 */
[----:B------:R-:W3:Y:S04]  /*1efc0*/  LDL.LU R13, [R1+0xc6c] ;  /* 0x000c6c00010d7983 */ /* 0x000ee80000300800 */
[----:B------:R-:W4:Y:S04]  /*1efd0*/  LDL.LU R12, [R1+0xc90] ;  /* 0x000c9000010c7983 */ /* 0x000f280000300800 */
[----:B------:R-:W3:Y:S04]  /*1efe0*/  LDL.LU R9, [R1+0xc64] ;  /* 0x000c640001097983 */ /* 0x000ee80000300800 */
[----:B------:R-:W3:Y:S01]  /*1eff0*/  LDL.LU R8, [R1+0xc88] ;  /* 0x000c880001087983 */ /* 0x000ee20000300800 */
[----:B------:R-:W-:-:S03]  /*1f000*/  IMAD.MOV.U32 R17, RZ, RZ, R28 ;  /* 0x000000ffff117224 */ /* 0x000fc600078e001c */
[----:B------:R-:W3:Y:S04]  /*1f010*/  LDL.LU R29, [R1+0xc5c] ;  /* 0x000c5c00011d7983 */ /* 0x000ee80000300800 */
[----:B------:R-:W3:Y:S04]  /*1f020*/  LDL.LU R28, [R1+0xc80] ;  /* 0x000c8000011c7983 */ /* 0x000ee80000300800 */
[----:B------:R-:W-:Y:S04]  /*1f030*/  STL.64 [R1+0x70], R4 ;  /* 0x0000700401007387 */ /* 0x000fe80000100a00 */
[----:B------:R0:W-:Y:S04]  /*1f040*/  STL.64 [R1+0x78], R6 ;  /* 0x0000780601007387 */ /* 0x0001e80000100a00 */
[----:B0-----:R-:W2:Y:S04]  /*1f050*/  LDL.LU.64 R6, [R1+0x1058] ;  /* 0x0010580001067983 */ /* 0x001ea80000300a00 */
[----:B------:R-:W4:Y:S01]  /*1f060*/  LDL.LU.64 R4, [R1+0x1050] ;  /* 0x0010500001047983 */ /* 0x000f220000300a00 */
[----:B------:R-:W-:-:S02]  /*1f070*/  IMAD.SHL.U32 R20, R20, 0x80, RZ ;  /* 0x0000008014147824 */ /* 0x000fc400078e00ff */
[----:B------:R-:W-:Y:S01]  /*1f080*/  IMAD.MOV.U32 R19, RZ, RZ, R2 ;  /* 0x000000ffff137224 */ /* 0x000fe200078e0002 */
[----:B------:R-:W3:Y:S04]  /*1f090*/  LDL.LU R10, [R1+0xcac] ;  /* 0x000cac00010a7983 */ /* 0x000ee80000300800 */
[----:B------:R-:W3:Y:S01]  /*1f0a0*/  LDL.LU R11, [R1+0xca4] ;  /* 0x000ca400010b7983 */ /* 0x000ee20000300800 */
[----:B------:R-:W-:Y:S02]  /*1f0b0*/  IMAD.SHL.U32 R20, R20, 0x2, RZ ;  /* 0x0000000214147824 */ /* 0x000fe400078e00ff */
[----:B------:R-:W-:-:S03]  /*1f0c0*/  IMAD.MOV.U32 R18, RZ, RZ, R3 ;  /* 0x000000ffff127224 */ /* 0x000fc600078e0003 */
[-C--:B----4-:R-:W-:Y:S02]  /*1f0d0*/  IADD3 R2, P0, R4, R20.reuse, RZ ;  /* 0x0000001404027210 */ /* 0x090fe40007f1e0ff */
[----:B--2---:R-:W-:-:S03]  /*1f0e0*/  IADD3 R3, P1, R6, R20, RZ ;  /* 0x0000001406037210 */ /* 0x004fc60007f3e0ff */
[----:B------:R0:W-:Y:S01]  /*1f0f0*/  STL [R1+0xf04], R2 ;  /* 0x000f040201007387 */ /* 0x0001e20000100800 */
[--C-:B------:R-:W-:Y:S02]  /*1f100*/  IMAD.X R4, R5, 0x1, R0.reuse, P0 ;  /* 0x0000000105047824 */ /* 0x100fe400000e0600 */
[----:B------:R-:W-:Y:S01]  /*1f110*/  IMAD.X R5, R7, 0x1, R0, P1 ;  /* 0x0000000107057824 */ /* 0x000fe200008e0600 */
[----:B0-----:R-:W2:Y:S04]  /*1f120*/  LDL.LU R2, [R1+0x4bc] ;  /* 0x0004bc0001027983 */ /* 0x001ea80000300800 */
[----:B------:R-:W-:Y:S04]  /*1f130*/  STL [R1+0xf08], R3 ;  /* 0x000f080301007387 */ /* 0x000fe80000100800 */
[----:B------:R0:W-:Y:S04]  /*1f140*/  STL [R1+0xf0c], R4 ;  /* 0x000f0c0401007387 */ /* 0x0001e80000100800 */
[----:B------:R-:W4:Y:S01]  /*1f150*/  LDL.LU.64 R6, [R1+0x1048] ;  /* 0x0010480001067983 */ /* 0x000f220000300a00 */
[----:B0-----:R-:W0:Y:S02]  /*1f160*/  LDC R4, c[0x0][0x230] ;  /* 0x00008c00ff047b82 */ /* 0x001e240000000800 */
[----:B0-----:R-:W-:-:S05]  /*1f170*/  VIADD R4, R4, 0x7f ;  /* 0x0000007f04047836 */ /* 0x001fca0000000000 */
[----:B------:R-:W-:-:S04]  /*1f180*/  SHF.R.S32.HI R3, RZ, 0x1f, R4 ;  /* 0x0000001fff037819 */ /* 0x000fc80000011404 */
[----:B------:R-:W-:Y:S01]  /*1f190*/  LEA.HI R3, R3, R4, RZ, 0x7 ;  /* 0x0000000403037211 */ /* 0x000fe200078f38ff */
[----:B--2---:R-:W-:-:S05]  /*1f1a0*/  VIADD R2, R2, 0x1 ;  /* 0x0000000102027836 */ /* 0x004fca0000000000 */
[----:B------:R-:W-:Y:S04]  /*1f1b0*/  STL [R1+0x4bc], R2 ;  /* 0x0004bc0201007387 */ /* 0x000fe80000100800 */
[----:B------:R4:W-:Y:S02]  /*1f1c0*/  STL [R1+0xf10], R5 ;  /* 0x000f100501007387 */ /* 0x0009e40000100800 */
[----:B----4-:R-:W-:Y:S02]  /*1f1d0*/  HMMA.16816.F32.BF16 R4, R24, R6, R16 ;  /* 0x000000061804723c */ /* 0x010fe40000041810 */
[----:B------:R-:W2:Y:S04]  /*1f1e0*/  LDL.LU.64 R18, [R1+0x1040] ;  /* 0x0010400001127983 */ /* 0x000ea80000300a00 */
[----:B------:R-:W4:Y:S01]  /*1f1f0*/  LDL.LU.64 R16, [R1+0x1038] ;  /* 0x0010380001107983 */ /* 0x000f220000300a00 */
[----:B---3--:R-:W-:-:S02]  /*1f200*/  IADD3 R10, P1, R10, R20, RZ ;  /* 0x000000140a0a7210 */ /* 0x008fc40007f3e0ff */
[-C--:B------:R-:W-:Y:S02]  /*1f210*/  IADD3 R11, P2, R11, R20.reuse, RZ ;  /* 0x000000140b0b7210 */ /* 0x080fe40007f5e0ff */
[-C--:B------:R-:W-:Y:S02]  /*1f220*/  IADD3 R14, P3, R14, R20.reuse, RZ ;  /* 0x000000140e0e7210 */ /* 0x080fe40007f7e0ff */
[-C--:B------:R-:W-:Y:S02]  /*1f230*/  IADD3 R15, P4, R15, R20.reuse, RZ ;  /* 0x000000140f0f7210 */ /* 0x080fe40007f9e0ff */
[-C--:B------:R-:W-:Y:S01]  /*1f240*/  IADD3 R21, P6, R21, R20.reuse, RZ ;  /* 0x0000001415157210 */ /* 0x080fe20007fde0ff */
[----:B------:R-:W-:Y:S01]  /*1f250*/  IMAD.X R22, R22, 0x1, R0, P1 ;  /* 0x0000000116167824 */ /* 0x000fe200008e0600 */
[----:B------:R-:W-:-:S06]  /*1f260*/  IADD3 R23, P1, R23, R20, RZ ;  /* 0x0000001417177210 */ /* 0x000fcc0007f3e0ff */
[----:B------:R-:W-:Y:S04]  /*1f270*/  STL.64 [R1+0x50], R4 ;  /* 0x0000500401007387 */ /* 0x000fe80000100a00 */
[----:B------:R0:W-:Y:S02]  /*1f280*/  STL.64 [R1+0x58], R6 ;  /* 0x0000580601007387 */ /* 0x0001e40000100a00 */
[----:B0-----:R-:W-:-:S05]  /*1f290*/  IMAD.MOV.U32 R6, RZ, RZ, R7 ;  /* 0x000000ffff067224 */ /* 0x001fca00078e0007 */
[----:B------:R-:W-:Y:S04]  /*1f2a0*/  STL [R1+0xf14], R6 ;  /* 0x000f140601007387 */ /* 0x000fe80000100800 */
[----:B------:R-:W-:Y:S04]  /*1f2b0*/  STL [R1+0xcac], R10 ;  /* 0x000cac0a01007387 */ /* 0x000fe80000100800 */
[----:B------:R-:W-:Y:S04]  /*1f2c0*/  STL [R1+0xca4], R11 ;  /* 0x000ca40b01007387 */ /* 0x000fe80000100800 */
[----:B------:R-:W-:Y:S04]  /*1f2d0*/  STL [R1+0xc9c], R14 ;  /* 0x000c9c0e01007387 */ /* 0x000fe80000100800 */
[----:B------:R-:W-:Y:S01]  /*1f2e0*/  STL [R1+0xc94], R15 ;  /* 0x000c940f01007387 */ /* 0x000fe20000100800 */
[--C-:B------:R-:W-:Y:S01]  /*1f2f0*/  IMAD.X R12, R12, 0x1, R0.reuse, P4 ;  /* 0x000000010c0c7824 */ /* 0x100fe200020e0600 */
[-C--:B------:R-:W-:Y:S01]  /*1f300*/  IADD3 R9, P4, R9, R20.reuse, RZ ;  /* 0x0000001409097210 */ /* 0x080fe20007f9e0ff */
[--C-:B------:R-:W-:Y:S01]  /*1f310*/  IMAD.X R28, R28, 0x1, R0.reuse, P6 ;  /* 0x000000011c1c7824 */ /* 0x100fe200030e0600 */
[-C--:B----4-:R-:W-:Y:S01]  /*1f320*/  IADD3 R16, P5, R16, R20.reuse, RZ ;  /* 0x0000001410107210 */ /* 0x090fe20007fbe0ff */
[--C-:B--2---:R-:W-:Y:S01]  /*1f330*/  IMAD.X R19, R19, 0x1, R0.reuse, P2 ;  /* 0x0000000113137824 */ /* 0x104fe200010e0600 */
[----:B------:R-:W-:Y:S01]  /*1f340*/  IADD3 R18, P2, R18, R20, RZ ;  /* 0x0000001412127210 */ /* 0x000fe20007f5e0ff */
[----:B------:R-:W-:-:S02]  /*1f350*/  IMAD.X R17, R17, 0x1, R0, P3 ;  /* 0x0000000111117824 */ /* 0x000fc400018e0600 */
[----:B------:R-:W-:Y:S04]  /*1f360*/  STL [R1+0xc8c], R16 ;  /* 0x000c8c1001007387 */ /* 0x000fe80000100800 */
[----:B------:R-:W-:Y:S04]  /*1f370*/  STL [R1+0xc84], R21 ;  /* 0x000c841501007387 */ /* 0x000fe80000100800 */
[----:B------:R-:W-:Y:S01]  /*1f380*/  STL [R1+0xca8], R22 ;  /* 0x000ca81601007387 */ /* 0x000fe20000100800 */
[----:B------:R-:W-:-:S03]  /*1f390*/  IADD3 R13, P3, R13, R20, RZ ;  /* 0x000000140d0d7210 */ /* 0x000fc60007f7e0ff */
[----:B------:R-:W-:Y:S04]  /*1f3a0*/  STL [R1+0xc7c], R23 ;  /* 0x000c7c1701007387 */ /* 0x000fe80000100800 */
[----:B------:R-:W-:Y:S04]  /*1f3b0*/  STL [R1+0xca0], R19 ;  /* 0x000ca01301007387 */ /* 0x000fe80000100800 */
[----:B------:R-:W-:Y:S04]  /*1f3c0*/  STL [R1+0xc74], R18 ;  /* 0x000c741201007387 */ /* 0x000fe80000100800 */
[----:B------:R-:W-:Y:S01]  /*1f3d0*/  STL [R1+0xc98], R17 ;  /* 0x000c981101007387 */ /* 0x000fe20000100800 */
[----:B------:R-:W-:-:S03]  /*1f3e0*/  IMAD.X R8, R8, 0x1, R0, P5 ;  /* 0x0000000108087824 */ /* 0x000fc600028e0600 */
[----:B------:R-:W-:Y:S01]  /*1f3f0*/  STL [R1+0xc6c], R13 ;  /* 0x000c6c0d01007387 */ /* 0x000fe20000100800 */
[----:B------:R-:W-:-:S03]  /*1f400*/  IADD3 R29, P5, R29, R20, RZ ;  /* 0x000000141d1d7210 */ /* 0x000fc60007fbe0ff */
[----:B------:R-:W-:Y:S04]  /*1f410*/  STL [R1+0xc90], R12 ;  /* 0x000c900c01007387 */ /* 0x000fe80000100800 */
[----:B------:R-:W-:Y:S04]  /*1f420*/  STL [R1+0xc64], R9 ;  /* 0x000c640901007387 */ /* 0x000fe80000100800 */
[----:B------:R0:W-:Y:S04]  /*1f430*/  STL [R1+0x1034], R0 ;  /* 0x0010340001007387 */ /* 0x0001e80000100800 */
[----:B------:R-:W-:Y:S04]  /*1f440*/  STL [R1+0xc88], R8 ;  /* 0x000c880801007387 */ /* 0x000fe80000100800 */
[----:B0-----:R-:W2:Y:S04]  /*1f450*/  LDL.LU R0, [R1+0xc54] ;  /* 0x000c540001007983 */ /* 0x001ea80000300800 */
[----:B------:R-:W-:Y:S04]  /*1f460*/  STL [R1+0xc5c], R29 ;  /* 0x000c5c1d01007387 */ /* 0x000fe80000100800 */
[----:B------:R-:W3:Y:S04]  /*1f470*/  LDL.LU R6, [R1+0xc44] ;  /* 0x000c440001067983 */ /* 0x000ee80000300800 */
[----:B------:R-:W-:Y:S04]  /*1f480*/  STL [R1+0xc80], R28 ;  /* 0x000c801c01007387 */ /* 0x000fe80000100800 */
[----:B---3--:R0:W-:Y:S04]  /*1f490*/  STL [R1+0x1028], R6 ;  /* 0x0010280601007387 */ /* 0x0081e80000100800 */
[----:B0-----:R-:W3:Y:S04]  /*1f4a0*/  LDL.LU R6, [R1+0xc70] ;  /* 0x000c700001067983 */ /* 0x001ee80000300800 */
[----:B---3--:R0:W-:Y:S04]  /*1f4b0*/  STL [R1+0x102c], R6 ;  /* 0x00102c0601007387 */ /* 0x0081e80000100800 */
[----:B0-----:R-:W3:Y:S01]  /*1f4c0*/  LDL.LU R6, [R1+0xc4c] ;  /* 0x000c4c0001067983 */ /* 0x001ee20000300800 */
[----:B------:R-:W-:-:S04]  /*1f4d0*/  SHF.R.S32.HI R3, RZ, 0x7, R3 ;  /* 0x00000007ff037819 */ /* 0x000fc80000011403 */
[----:B------:R-:W-:Y:S02]  /*1f4e0*/  ISETP.NE.U32.AND P0, PT, R2, R3, PT ;  /* 0x000000030200720c */ /* 0x000fe40003f05070 */
[----:B--2---:R-:W-:Y:S01]  /*1f4f0*/  IADD3 R0, P6, R0, R20, RZ ;  /* 0x0000001400007210 */ /* 0x004fe20007fde0ff */
[----:B---3--:R0:W-:Y:S04]  /*1f500*/  STL [R1+0x1030], R6 ;  /* 0x0010300601007387 */ /* 0x0081e80000100800 */
[----:B0-----:R-:W2:Y:S04]  /*1f510*/  LDL.LU R6, [R1+0xc78] ;  /* 0x000c780001067983 */ /* 0x001ea80000300800 */
        /* <DEDUP_REMOVED lines=26> */
[----:B------:R0:W-:Y:S04]  /*1f6c0*/  STL [R1+0xc54], R0 ;  /* 0x000c540001007387 */ /* 0x0001e80000100800 */
[----:B0-----:R-:W2:Y:S02]  /*1f6d0*/  LDL.LU R0, [R1+0x1034] ;  /* 0x0010340001007983 */ /* 0x001ea40000300800 */
[----:B--2---:R-:W-:-:S05]  /*1f6e0*/  IMAD.X R6, R6, 0x1, R0, P1 ;  /* 0x0000000106067824 */ /* 0x004fca00008e0600 */
[----:B------:R0:W-:Y:S04]  /*1f6f0*/  STL [R1+0xc78], R6 ;  /* 0x000c780601007387 */ /* 0x0001e80000100800 */
[----:B0-----:R-:W2:Y:S02]  /*1f700*/  LDL.LU R6, [R1+0x1030] ;  /* 0x0010300001067983 */ /* 0x001ea40000300800 */
[----:B--2---:R-:W-:-:S05]  /*1f710*/  IADD3 R6, P1, R6, R20, RZ ;  /* 0x0000001406067210 */ /* 0x004fca0007f3e0ff */
[----:B------:R0:W-:Y:S04]  /*1f720*/  STL [R1+0xc4c], R6 ;  /* 0x000c4c0601007387 */ /* 0x0001e80000100800 */
[----:B0-----:R-:W2:Y:S02]  /*1f730*/  LDL.LU R6, [R1+0x102c] ;  /* 0x00102c0001067983 */ /* 0x001ea40000300800 */
[----:B--2---:R-:W-:-:S05]  /*1f740*/  IMAD.X R6, R6, 0x1, R0, P2 ;  /* 0x0000000106067824 */ /* 0x004fca00010e0600 */
[----:B------:R0:W-:Y:S04]  /*1f750*/  STL [R1+0xc70], R6 ;  /* 0x000c700601007387 */ /* 0x0001e80000100800 */
[----:B0-----:R-:W2:Y:S01]  /*1f760*/  LDL.LU R6, [R1+0x1028] ;  /* 0x0010280001067983 */ /* 0x001ea20000300800 */
[--C-:B---3--:R-:W-:Y:S01]  /*1f770*/  IMAD.X R24, R24, 0x1, R0.reuse, P3 ;  /* 0x0000000118187824 */ /* 0x108fe200018e0600 */
[-C--:B----4-:R-:W-:Y:S01]  /*1f780*/  IADD3 R25, P3, R25, R20.reuse, RZ ;  /* 0x0000001419197210 */ /* 0x090fe20007f7e0ff */
[--C-:B------:R-:W-:Y:S01]  /*1f790*/  IMAD.X R26, R26, 0x1, R0.reuse, P4 ;  /* 0x000000011a1a7824 */ /* 0x100fe200020e0600 */
[-C--:B------:R-:W-:Y:S01]  /*1f7a0*/  IADD3 R27, P4, R27, R20.reuse, RZ ;  /* 0x000000141b1b7210 */ /* 0x080fe20007f9e0ff */
        /* <DEDUP_REMOVED lines=16> */
[----:B------:R-:W-:Y:S01]  /*1f8b0*/  IMAD.X R29, R29, 0x1, R0, P3 ;  /* 0x000000011d1d7824 */ /* 0x000fe200018e0600 */
[----:B------:R-:W-:-:S02]  /*1f8c0*/  IADD3 R28, P3, R28, R20, RZ ;  /* 0x000000141c1c7210 */ /* 0x000fc40007f7e0ff */
[----:B--2---:R-:W-:-:S05]  /*1f8d0*/  IADD3 R6, P2, R6, R20, RZ ;  /* 0x0000001406067210 */ /* 0x004fca0007f5e0ff */
[----:B------:R-:W-:Y:S04]  /*1f8e0*/  STL [R1+0xc44], R6 ;  /* 0x000c440601007387 */ /* 0x000fe80000100800 */
[----:B------:R-:W-:Y:S04]  /*1f8f0*/  STL [R1+0xc68], R24 ;  /* 0x000c681801007387 */ /* 0x000fe80000100800 */
[----:B------:R-:W-:Y:S04]  /*1f900*/  STL [R1+0xc3c], R25 ;  /* 0x000c3c1901007387 */ /* 0x000fe80000100800 */
        /* <DEDUP_REMOVED lines=19> */
[----:B------:R-:W-:Y:S04]  /*1fa40*/  STL [R1+0xc20], R18 ;  /* 0x000c201201007387 */ /* 0x000fe80000100800 */
[----:B------:R-:W-:Y:S01]  /*1fa50*/  STL [R1+0xbf4], R17 ;  /* 0x000bf41101007387 */ /* 0x000fe20000100800 */
[----:B------:R-:W-:-:S03]  /*1fa60*/  IADD3 R8, P2, R8, R20, RZ ;  /* 0x0000001408087210 */ /* 0x000fc60007f5e0ff */
[----:B------:R-:W-:Y:S04]  /*1fa70*/  STL [R1+0xc18], R13 ;  /* 0x000c180d01007387 */ /* 0x000fe80000100800 */
        /* <DEDUP_REMOVED lines=12> */
[----:B--2---:R-:W-:-:S03]  /*1fb40*/  IMAD.X R20, R20, 0x1, R0, P4 ;  /* 0x0000000114147824 */ /* 0x004fc600020e0600 */
[----:B---3--:R0:W-:Y:S04]  /*1fb50*/  STL [R1+0x1020], R6 ;  /* 0x0010200601007387 */ /* 0x0081e80000100800 */
[----:B0-----:R-:W2:Y:S04]  /*1fb60*/  LDL.LU R6, [R1+0xbd4] ;  /* 0x000bd40001067983 */ /* 0x001ea80000300800 */
[----:B------:R-:W3:Y:S04]  /*1fb70*/  LDL.LU R24, [R1+0xbc4] ;  /* 0x000bc40001187983 */ /* 0x000ee80000300800 */
[----:B------:R-:W4:Y:S04]  /*1fb80*/  LDL.LU R25, [R1+0xbe8] ;  /* 0x000be80001197983 */ /* 0x000f280000300800 */
        /* <DEDUP_REMOVED lines=24> */
[----:B------:R0:W-:Y:S04]  /*1fd10*/  STL [R1+0xc00], R20 ;  /* 0x000c001401007387 */ /* 0x0001e80000100800 */
[----:B0-----:R-:W2:Y:S02]  /*1fd20*/  LDL.LU R20, [R1+0x1024] ;  /* 0x0010240001147983 */ /* 0x001ea40000300800 */
[----:B--2---:R-:W-:-:S05]  /*1fd30*/  IADD3 R6, P4, R6, R20, RZ ;  /* 0x0000001406067210 */ /* 0x004fca0007f9e0ff */
[----:B------:R0:W-:Y:S04]  /*1fd40*/  STL [R1+0xbd4], R6 ;  /* 0x000bd40601007387 */ /* 0x0001e80000100800 */
[----:B0-----:R-:W2:Y:S02]  /*1fd50*/  LDL.LU R6, [R1+0x1020] ;  /* 0x0010200001067983 */ /* 0x001ea40000300800 */
[----:B--2---:R-:W-:-:S05]  /*1fd60*/  IMAD.X R6, R6, 0x1, R0, P5 ;  /* 0x0000000106067824 */ /* 0x004fca00028e0600 */
[----:B------:R0:W-:Y:S04]  /*1fd70*/  STL [R1+0xbf8], R6 ;  /* 0x000bf80601007387 */ /* 0x0001e80000100800 */
[----:B0-----:R-:W2:Y:S02]  /*1fd80*/  LDL.LU R6, [R1+0x101c] ;  /* 0x00101c0001067983 */ /* 0x001ea40000300800 */
[----:B--2---:R-:W-:-:S05]  /*1fd90*/  IADD3 R6, P5, R6, R20, RZ ;  /* 0x0000001406067210 */ /* 0x004fca0007fbe0ff */
[----:B------:R0:W-:Y:S04]  /*1fda0*/  STL [R1+0xbcc], R6 ;  /* 0x000bcc0601007387 */ /* 0x0001e80000100800 */
[----:B0-----:R-:W2:Y:S01]  /*1fdb0*/  LDL.LU R6, [R1+0x1018] ;  /* 0x0010180001067983 */ /* 0x001ea20000300800 */
[--C-:B----4-:R-:W-:Y:S01]  /*1fdc0*/  IMAD.X R25, R25, 0x1, R0.reuse, P1 ;  /* 0x0000000119197824 */ /* 0x110fe200008e0600 */
[-C--:B---3--:R-:W-:Y:S01]  /*1fdd0*/  IADD3 R26, P1, R26, R20.reuse, RZ ;  /* 0x000000141a1a7210 */ /* 0x088fe20007f3e0ff */
        /* <DEDUP_REMOVED lines=17> */
[----:B------:R-:W-:Y:S01]  /*1fef0*/  IADD3 R9, P5, R9, R20, RZ ;  /* 0x0000001409097210 */ /* 0x000fe20007fbe0ff */
[----:B------:R-:W-:-:S02]  /*1ff00*/  IMAD.X R28, R28, 0x1, R0, P1 ;  /* 0x000000011c1c7824 */ /* 0x000fc400008e0600 */
[----:B--2---:R-:W-:Y:S01]  /*1ff10*/  IMAD.X R6, R6, 0x1, R0, P6 ;  /* 0x0000000106067824 */ /* 0x004fe200030e0600 */
[----:B------:R-:W-:-:S04]  /*1ff20*/  IADD3 R24, P6, R24, R20, RZ ;  /* 0x0000001418187210 */ /* 0x000fc80007fde0ff */
        /* <DEDUP_REMOVED lines=38> */
[----:B--2---:R-:W-:-:S03]  /*20190*/  IADD3 R0, P1, R0, R20, RZ ;  /* 0x0000001400007210 */ /* 0x004fc60007f3e0ff */
        /* <DEDUP_REMOVED lines=1365> */
[----:B------:R-:W-:Y:S01]  /*256f0*/  IADD3 R23, P3, R23, UR7, RZ ;  /* 0x0000000717177c10 */ /* 0x000fe2000ff7e0ff */
[--C-:B------:R-:W-:Y:S01]  /*25700*/  IMAD.X R19, R19, 0x1, R0.reuse, P4 ;  /* 0x0000000113137824 */ /* 0x100fe200020e0600 */
[----:B------:R-:W-:Y:S01]  /*25710*/  IADD3 R18, P4, R18, UR7, RZ ;  /* 0x0000000712127c10 */ /* 0x000fe2000ff9e0ff */
[--C-:B------:R-:W-:Y:S01]  /*25720*/  IMAD.X R17, R17, 0x1, R0.reuse, P5 ;  /* 0x0000000111117824 */ /* 0x100fe200028e0600 */
[----:B------:R-:W-:Y:S01]  /*25730*/  IADD3 R13, P5, R13, UR7, RZ ;  /* 0x000000070d0d7c10 */ /* 0x000fe2000ffbe0ff */
[--C-:B------:R-:W-:Y:S01]  /*25740*/  IMAD.X R12, R12, 0x1, R0.reuse, P6 ;  /* 0x000000010c0c7824 */ /* 0x100fe200030e0600 */
[----:B------:R-:W-:Y:S01]  /*25750*/  IADD3 R9, P6, R9, UR7, RZ ;  /* 0x0000000709097c10 */ /* 0x000fe2000ffde0ff */
[----:B--2---:R-:W-:Y:S01]  /*25760*/  IMAD.X R6, R6, 0x1, R0, P1 ;  /* 0x0000000106067824 */ /* 0x004fe200008e0600 */
[----:B------:R-:W-:-:S04]  /*25770*/  IADD3 R24, P1, R24, R20, RZ ;  /* 0x0000001418187210 */ /* 0x000fc80007f3e0ff */
[----:B------:R0:W-:Y:S04]  /*25780*/  STL [R1+0x528], R6 ;  /* 0x0005280601007387 */ /* 0x0001e80000100800 */
        /* <DEDUP_REMOVED lines=25> */
[----:B0-----:R-:W2:Y:S01]  /*25920*/  LDL.LU R6, [R1+0xd80] ;  /* 0x000d800001067983 */ /* 0x001ea20000300800 */
[----:B------:R-:W-:Y:S01]  /*25930*/  IMAD.X R8, R8, 0x1, R0, P1 ;  /* 0x0000000108087824 */ /* 0x000fe200008e0600 */
[----:B------:R-:W-:-:S04]  /*25940*/  IADD3 R29, P1, R29, UR7, RZ ;  /* 0x000000071d1d7c10 */ /* 0x000fc8000ff3e0ff */
[----:B------:R-:W-:Y:S01]  /*25950*/  STL [R1+0xcbc], R8 ;  /* 0x000cbc0801007387 */ /* 0x000fe20000100800 */
[----:B------:R-:W-:-:S03]  /*25960*/  IMAD.X R28, R28, 0x1, R0, P2 ;  /* 0x000000011c1c7824 */ /* 0x000fc600010e0600 */
[----:B--2---:R0:W-:Y:S04]  /*25970*/  STL [R1+0xf34], R6 ;  /* 0x000f340601007387 */ /* 0x0041e80000100800 */
[----:B------:R1:W-:Y:S04]  /*25980*/  STL [R1+0xd90], R29 ;  /* 0x000d901d01007387 */ /* 0x0003e80000100800 */
[----:B0-----:R-:W2:Y:S04]  /*25990*/  LDL.LU R6, [R1+0xd88] ;  /* 0x000d880001067983 */ /* 0x001ea80000300800 */
[----:B------:R0:W-:Y:S04]  /*259a0*/  STL [R1+0xcc4], R28 ;  /* 0x000cc41c01007387 */ /* 0x0001e80000100800 */
        /* <DEDUP_REMOVED lines=25> */
[----:B-1----:R-:W4:Y:S04]  /*25b40*/  LDL.LU R29, [R1+0xd18] ;  /* 0x000d1800011d7983 */ /* 0x002f280000300800 */
[----:B0-----:R-:W4:Y:S04]  /*25b50*/  LDL.LU R28, [R1+0xd3c] ;  /* 0x000d3c00011c7983 */ /* 0x001f280000300800 */
[----:B------:R0:W-:Y:S04]  /*25b60*/  STL [R1+0xf18], R0 ;  /* 0x000f180001007387 */ /* 0x0001e80000100800 */
[----:B0-----:R-:W4:Y:S01]  /*25b70*/  LDL.LU R0, [R1+0xdac] ;  /* 0x000dac0001007983 */ /* 0x001f220000300800 */
[----:B--2---:R-:W-:-:S05]  /*25b80*/  IADD3 R6, P2, R6, UR7, RZ ;  /* 0x0000000706067c10 */ /* 0x004fca000ff5e0ff */
[----:B------:R0:W-:Y:S04]  /*25b90*/  STL [R1+0xd88], R6 ;  /* 0x000d880601007387 */ /* 0x0001e80000100800 */
[----:B0-----:R-:W2:Y:S01]  /*25ba0*/  LDL.LU R6, [R1+0xf34] ;  /* 0x000f340001067983 */ /* 0x001ea20000300800 */
[----:B---3--:R-:W-:Y:S02]  /*25bb0*/  IADD3.X R24, R24, UR6, RZ, P4, !PT ;  /* 0x0000000618187c10 */ /* 0x008fe4000a7fe4ff */
[----:B----4-:R-:W-:Y:S02]  /*25bc0*/  IADD3 R25, P4, R25, UR7, RZ ;  /* 0x0000000719197c10 */ /* 0x010fe4000ff9e0ff */
[----:B------:R-:W-:Y:S02]  /*25bd0*/  IADD3.X R26, R26, UR6, RZ, P5, !PT ;  /* 0x000000061a1a7c10 */ /* 0x000fe4000affe4ff */
[----:B------:R-:W-:-:S02]  /*25be0*/  IADD3 R27, P5, R27, UR7, RZ ;  /* 0x000000071b1b7c10 */ /* 0x000fc4000ffbe0ff */
[----:B------:R-:W-:Y:S02]  /*25bf0*/  IADD3.X R7, R7, UR6, RZ, P6, !PT ;  /* 0x0000000607077c10 */ /* 0x000fe4000b7fe4ff */
[----:B------:R-:W-:Y:S02]  /*25c00*/  IADD3 R5, P6, R5, UR7, RZ ;  /* 0x0000000705057c10 */ /* 0x000fe4000ffde0ff */
[----:B------:R-:W-:Y:S02]  /*25c10*/  IADD3.X R4, R4, UR6, RZ, P1, !PT ;  /* 0x0000000604047c10 */ /* 0x000fe40008ffe4ff */
[----:B------:R-:W-:Y:S02]  /*25c20*/  IADD3 R3, P1, R3, UR7, RZ ;  /* 0x0000000703037c10 */ /* 0x000fe4000ff3e0ff */
[----:B------:R-:W-:Y:S02]  /*25c30*/  IADD3.X R2, R2, UR6, RZ, P2, !PT ;  /* 0x0000000602027c10 */ /* 0x000fe400097fe4ff */
[----:B------:R-:W-:-:S02]  /*25c40*/  IADD3 R10, P2, R10, UR7, RZ ;  /* 0x000000070a0a7c10 */ /* 0x000fc4000ff5e0ff */
[----:B------:R-:W-:-:S05]  /*25c50*/  IADD3.X R0, R0, UR6, RZ, P3, !PT ;  /* 0x0000000600007c10 */ /* 0x000fca0009ffe4ff */
[----:B------:R0:W-:Y:S01]  /*25c60*/  STL [R1+0xdac], R0 ;  /* 0x000dac0001007387 */ /* 0x0001e20000100800 */
[----:B------:R-:W-:Y:S02]  /*25c70*/  IADD3.X R15, R15, UR6, RZ, P4, !PT ;  /* 0x000000060f0f7c10 */ /* 0x000fe4000a7fe4ff */
[----:B------:R-:W-:Y:S02]  /*25c80*/  IADD3 R16, P4, R16, UR7, RZ ;  /* 0x0000000710107c10 */ /* 0x000fe4000ff9e0ff */
[----:B------:R-:W-:Y:S02]  /*25c90*/  IADD3.X R20, R20, UR6, RZ, P5, !PT ;  /* 0x0000000614147c10 */ /* 0x000fe4000affe4ff */
[----:B------:R-:W-:Y:S02]  /*25ca0*/  IADD3 R21, P5, R21, UR7, RZ ;  /* 0x0000000715157c10 */ /* 0x000fe4000ffbe0ff */
[----:B------:R-:W-:Y:S02]  /*25cb0*/  IADD3.X R22, R22, UR6, RZ, P6, !PT ;  /* 0x0000000616167c10 */ /* 0x000fe4000b7fe4ff */
[----:B------:R-:W-:-:S02]  /*25cc0*/  IADD3 R23, P6, R23, UR7, RZ ;  /* 0x0000000717177c10 */ /* 0x000fc4000ffde0ff */
[----:B------:R-:W-:Y:S02]  /*25cd0*/  IADD3.X R19, R19, UR6, RZ, P1, !PT ;  /* 0x0000000613137c10 */ /* 0x000fe40008ffe4ff */
[----:B------:R-:W-:Y:S02]  /*25ce0*/  IADD3 R18, P1, R18, UR7, RZ ;  /* 0x0000000712127c10 */ /* 0x000fe4000ff3e0ff */
[----:B------:R-:W-:Y:S02]  /*25cf0*/  IADD3.X R17, R17, UR6, RZ, P2, !PT ;  /* 0x0000000611117c10 */ /* 0x000fe400097fe4ff */
[----:B------:R-:W-:Y:S02]  /*25d00*/  IADD3 R13, P2, R13, UR7, RZ ;  /* 0x000000070d0d7c10 */ /* 0x000fe4000ff5e0ff */
[----:B--2---:R-:W-:-:S05]  /*25d10*/  IADD3 R6, P3, R6, UR7, RZ ;  /* 0x0000000706067c10 */ /* 0x004fca000ff7e0ff */
[----:B------:R-:W-:Y:S04]  /*25d20*/  STL [R1+0xd80], R6 ;  /* 0x000d800601007387 */ /* 0x000fe80000100800 */
[----:B------:R-:W-:Y:S04]  /*25d30*/  STL [R1+0xda4], R24 ;  /* 0x000da41801007387 */ /* 0x000fe80000100800 */
[----:B------:R-:W-:Y:S04]  /*25d40*/  STL [R1+0xd78], R25 ;  /* 0x000d781901007387 */ /* 0x000fe80000100800 */
[----:B------:R-:W-:Y:S04]  /*25d50*/  STL [R1+0xd9c], R26 ;  /* 0x000d9c1a01007387 */ /* 0x000fe80000100800 */
[----:B------:R-:W-:Y:S04]  /*25d60*/  STL [R1+0xd70], R27 ;  /* 0x000d701b01007387 */ /* 0x000fe80000100800 */
[----:B------:R-:W-:Y:S04]  /*25d70*/  STL [R1+0xd94], R7 ;  /* 0x000d940701007387 */ /* 0x000fe80000100800 */
[----:B------:R-:W-:Y:S01]  /*25d80*/  STL [R1+0xd68], R5 ;  /* 0x000d680501007387 */ /* 0x000fe20000100800 */
[----:B------:R-:W-:-:S03]  /*25d90*/  IADD3.X R11, R11, UR6, RZ, P3, !PT ;  /* 0x000000060b0b7c10 */ /* 0x000fc60009ffe4ff */
[----:B------:R-:W-:Y:S01]  /*25da0*/  STL [R1+0xd8c], R4 ;  /* 0x000d8c0401007387 */ /* 0x000fe20000100800 */
[----:B------:R-:W-:-:S03]  /*25db0*/  IADD3 R14, P3, R14, UR7, RZ ;  /* 0x000000070e0e7c10 */ /* 0x000fc6000ff7e0ff */
        /* <DEDUP_REMOVED lines=19> */
[----:B0-----:R-:W2:Y:S01]  /*25ef0*/  LDL.LU R0, [R1+0xd08] ;  /* 0x000d080001007983 */ /* 0x001ea20000300800 */
[----:B------:R-:W-:-:S02]  /*25f00*/  IADD3.X R8, R8, UR6, RZ, P4, !PT ;  /* 0x0000000608087c10 */ /* 0x000fc4000a7fe4ff */
[----:B------:R-:W-:-:S03]  /*25f10*/  IADD3 R29, P4, R29, UR7, RZ ;  /* 0x000000071d1d7c10 */ /* 0x000fc6000ff9e0ff */
[----:B------:R-:W-:Y:S04]  /*25f20*/  STL [R1+0xd44], R8 ;  /* 0x000d440801007387 */ /* 0x000fe80000100800 */
[----:B--2---:R0:W-:Y:S04]  /*25f30*/  STL [R1+0xf2c], R0 ;  /* 0x000f2c0001007387 */ /* 0x0041e80000100800 */
[----:B------:R-:W-:Y:S04]  /*25f40*/  STL [R1+0xd18], R29 ;  /* 0x000d181d01007387 */ /* 0x000fe80000100800 */
[----:B0-----:R-:W2:Y:S01]  /*25f50*/  LDL.LU R0, [R1+0xd34] ;  /* 0x000d340001007983 */ /* 0x001ea20000300800 */
[----:B------:R-:W-:-:S05]  /*25f60*/  IADD3.X R28, R28, UR6, RZ, P5, !PT ;  /* 0x000000061c1c7c10 */ /* 0x000fca000affe4ff */
[----:B------:R-:W-:Y:S04]  /*25f70*/  STL [R1+0xd3c], R28 ;  /* 0x000d3c1c01007387 */ /* 0x000fe80000100800 */
[----:B--2---:R0:W-:Y:S04]  /*25f80*/  STL [R1+0xf30], R0 ;  /* 0x000f300001007387 */ /* 0x0041e80000100800 */
        /* <DEDUP_REMOVED lines=29> */
[----:B--2---:R-:W-:-:S05]  /*26160*/  IADD3 R0, P5, R0, UR7, RZ ;  /* 0x0000000700007c10 */ /* 0x004fca000ffbe0ff */
[----:B------:R0:W-:Y:S04]  /*26170*/  STL [R1+0xd10], R0 ;  /* 0x000d100001007387 */ /* 0x0001e80000100800 */
[----:B0-----:R-:W2:Y:S02]  /*26180*/  LDL.LU R0, [R1+0xf30] ;  /* 0x000f300001007983 */ /* 0x001ea40000300800 */
[----:B--2---:R-:W-:-:S05]  /*26190*/  IADD3.X R0, R0, UR6, RZ, P6, !PT ;  /* 0x0000000600007c10 */ /* 0x004fca000b7fe4ff */
        /* <DEDUP_REMOVED lines=23> */
[----:B--2---:R-:W-:-:S05]  /*26310*/  IADD3 R0, P6, R0, UR7, RZ ;  /* 0x0000000700007c10 */ /* 0x004fca000ffde0ff */
[----:B------:R0:W-:Y:S04]  /*26320*/  STL [R1+0xd08], R0 ;  /* 0x000d080001007387 */ /* 0x0001e80000100800 */
        /* <DEDUP_REMOVED lines=29> */
[----:B0-----:R-:W2:Y:S01]  /*26500*/  LDL.LU R0, [R1+0x4c8] ;  /* 0x0004c80001007983 */ /* 0x001ea20000300800 */
[----:B------:R-:W-:-:S02]  /*26510*/  IADD3 R8, P1, R8, UR7, RZ ;  /* 0x0000000708087c10 */ /* 0x000fc4000ff3e0ff */
[----:B------:R-:W-:-:S03]  /*26520*/  IADD3.X R29, R29, UR6, RZ, P2, !PT ;  /* 0x000000061d1d7c10 */ /* 0x000fc600097fe4ff */
[----:B------:R-:W-:Y:S04]  /*26530*/  STL [R1+0xdd4], R8 ;  /* 0x000dd40801007387 */ /* 0x000fe80000100800 */
[----:B--2---:R0:W-:Y:S04]  /*26540*/  STL [R1+0xf24], R0 ;  /* 0x000f240001007387 */ /* 0x0041e80000100800 */
[----:B------:R-:W-:Y:S04]  /*26550*/  STL [R1+0x4d8], R29 ;  /* 0x0004d81d01007387 */ /* 0x000fe80000100800 */
[----:B0-----:R-:W2:Y:S01]  /*26560*/  LDL.LU R0, [R1+0xddc] ;  /* 0x000ddc0001007983 */ /* 0x001ea20000300800 */
[----:B------:R-:W-:-:S05]  /*26570*/  IADD3 R28, P2, R28, UR7, RZ ;  /* 0x000000071c1c7c10 */ /* 0x000fca000ff5e0ff */
[----:B------:R-:W-:Y:S04]  /*26580*/  STL [R1+0xdd0], R28 ;  /* 0x000dd01c01007387 */ /* 0x000fe80000100800 */
[----:B--2---:R0:W-:Y:S04]  /*26590*/  STL [R1+0xf28], R0 ;  /* 0x000f280001007387 */ /* 0x0041e80000100800 */
        /* <DEDUP_REMOVED lines=29> */
[----:B--2---:R-:W-:-:S05]  /*26770*/  IADD3.X R0, R0, UR6, RZ, P3, !PT ;  /* 0x0000000600007c10 */ /* 0x004fca0009ffe4ff */
[----:B------:R0:W-:Y:S04]  /*26780*/  STL [R1+0x4d0], R0 ;  /* 0x0004d00001007387 */ /* 0x0001e80000100800 */
[----:B0-----:R-:W2:Y:S02]  /*26790*/  LDL.LU R0, [R1+0xf28] ;  /* 0x000f280001007983 */ /* 0x001ea40000300800 */
[----:B--2---:R-:W-:-:S05]  /*267a0*/  IADD3 R0, P3, R0, UR7, RZ ;  /* 0x0000000700007c10 */ /* 0x004fca000ff7e0ff */
[----:B------:R0:W-:Y:S04]  /*267b0*/  STL [R1+0xddc], R0 ;  /* 0x000ddc0001007387 */ /* 0x0001e80000100800 */
[----:B0-----:R-:W2:Y:S01]  /*267c0*/  LDL.LU R0, [R1+0xf24] ;  /* 0x000f240001007983 */ /* 0x001ea20000300800 */
[----:B----4-:R-:W-:Y:S02]  /*267d0*/  IADD3.X R24, R24, UR6, RZ, P5, !PT ;  /* 0x0000000618187c10 */ /* 0x010fe4000affe4ff */
[----:B---3--:R-:W-:Y:S02]  /*267e0*/  IADD3 R25, P5, R25, UR7, RZ ;  /* 0x0000000719197c10 */ /* 0x008fe4000ffbe0ff */
        /* <DEDUP_REMOVED lines=18> */
[----:B--2---:R-:W-:Y:S02]  /*26910*/  IADD3.X R0, R0, UR6, RZ, P4, !PT ;  /* 0x0000000600007c10 */ /* 0x004fe4000a7fe4ff */
[----:B------:R-:W-:-:S03]  /*26920*/  IADD3 R6, P4, R6, UR7, RZ ;  /* 0x0000000706067c10 */ /* 0x000fc6000ff9e0ff */
        /* <DEDUP_REMOVED lines=83> */
[----:B--2---:R-:W-:-:S05]  /*26e60*/  IADD3 R0, P1, R0, UR7, RZ ;  /* 0x0000000700007c10 */ /* 0x004fca000ff3e0ff */
[----:B------:R0:W-:Y:S04]  /*26e70*/  STL [R1+0xe5c], R0 ;  /* 0x000e5c0001007387 */ /* 0x0001e80000100800 */
[----:B0-----:R0:W5:Y:S04]  /*26e80*/  LDL.LU R0, [R1+0xf18] ;  /* 0x000f180001007983 */ /* 0x0011680000300800 */
[----:B------:R1:W-:Y:S04]  /*26e90*/  STL [R1+0xe28], R6 ;  /* 0x000e280601007387 */ /* 0x0003e80000100800 */
[----:B-1----:R0:W5:Y:S04]  /*26ea0*/  LDL.LU R6, [R1+0xf14] ;  /* 0x000f140001067983 */ /* 0x0021680000300800 */
[----:B------:R1:W-:Y:S04]  /*26eb0*/  STL [R1+0xe64], R5 ;  /* 0x000e640501007387 */ /* 0x0003e80000100800 */
[----:B-1----:R-:W2:Y:S04]  /*26ec0*/  LDL.LU R5, [R1+0xf10] ;  /* 0x000f100001057983 */ /* 0x002ea80000300800 */
[----:B------:R1:W-:Y:S04]  /*26ed0*/  STL [R1+0xe30], R4 ;  /* 0x000e300401007387 */ /* 0x0003e80000100800 */
[----:B-1----:R-:W3:Y:S04]  /*26ee0*/  LDL.LU R4, [R1+0xf0c] ;  /* 0x000f0c0001047983 */ /* 0x002ee80000300800 */
[----:B------:R1:W-:Y:S04]  /*26ef0*/  STL [R1+0xe6c], R3 ;  /* 0x000e6c0301007387 */ /* 0x0003e80000100800 */
[----:B-1----:R-:W4:Y:S04]  /*26f00*/  LDL.LU R3, [R1+0xf08] ;  /* 0x000f080001037983 */ /* 0x002f280000300800 */
[----:B------:R1:W-:Y:S04]  /*26f10*/  STL [R1+0xe38], R2 ;  /* 0x000e380201007387 */ /* 0x0003e80000100800 */
[----:B-1----:R-:W2:Y:S04]  /*26f20*/  LDL.LU R2, [R1+0xf04] ;  /* 0x000f040001027983 */ /* 0x002ea80000300800 */
[----:B------:R1:W-:Y:S01]  /*26f30*/  STL [R1+0xe74], R16 ;  /* 0x000e741001007387 */ /* 0x0003e20000100800 */
[----:B------:R-:W-:-:S02]  /*26f40*/  IADD3.X R8, R8, UR6, RZ, P6, !PT ;  /* 0x0000000608087c10 */ /* 0x000fc4000b7fe4ff */
[----:B------:R-:W-:Y:S02]  /*26f50*/  IADD3 R9, P6, R9, UR7, RZ ;  /* 0x0000000709097c10 */ /* 0x000fe4000ffde0ff */
[----:B------:R-:W-:Y:S02]  /*26f60*/  IADD3.X R12, R12, UR6, RZ, P1, !PT ;  /* 0x000000060c0c7c10 */ /* 0x000fe40008ffe4ff */
[----:B------:R-:W-:Y:S01]  /*26f70*/  IADD3 R13, P1, R13, UR7, RZ ;  /* 0x000000070d0d7c10 */ /* 0x000fe2000ff3e0ff */
[----:B-1----:R0:W5:Y:S04]  /*26f80*/  LDL.LU R16, [R1+0xf00] ;  /* 0x000f000001107983 */ /* 0x0021680000300800 */
[----:B------:R1:W-:Y:S01]  /*26f90*/  STL [R1+0xe40], R18 ;  /* 0x000e401201007387 */ /* 0x0003e20000100800 */
[----:B------:R-:W-:-:S02]  /*26fa0*/  IADD3.X R29, R29, UR6, RZ, P2, !PT ;  /* 0x000000061d1d7c10 */ /* 0x000fc400097fe4ff */
[----:B------:R-:W-:Y:S01]  /*26fb0*/  IADD3 R28, P2, R28, UR7, RZ ;  /* 0x000000071c1c7c10 */ /* 0x000fe2000ff5e0ff */
[----:B-1----:R0:W5:Y:S04]  /*26fc0*/  LDL.LU R18, [R1+0xefc] ;  /* 0x000efc0001127983 */ /* 0x0021680000300800 */
[----:B------:R1:W-:Y:S01]  /*26fd0*/  STL [R1+0xe7c], R19 ;  /* 0x000e7c1301007387 */ /* 0x0003e20000100800 */
[----:B------:R-:W-:-:S03]  /*26fe0*/  IADD3.X R24, R24, UR6, RZ, P3, !PT ;  /* 0x0000000618187c10 */ /* 0x000fc60009ffe4ff */
[----:B-1----:R0:W5:Y:S04]  /*26ff0*/  LDL.LU R19, [R1+0xef8] ;  /* 0x000ef80001137983 */ /* 0x0021680000300800 */
[----:B------:R1:W-:Y:S01]  /*27000*/  STL [R1+0xe48], R8 ;  /* 0x000e480801007387 */ /* 0x0003e20000100800 */
[----:B------:R-:W-:-:S03]  /*27010*/  IADD3 R25, P3, R25, UR7, RZ ;  /* 0x0000000719197c10 */ /* 0x000fc6000ff7e0ff */
[----:B-1----:R0:W5:Y:S04]  /*27020*/  LDL.LU R8, [R1+0xef4] ;  /* 0x000ef40001087983 */ /* 0x0021680000300800 */
[----:B------:R1:W-:Y:S01]  /*27030*/  STL [R1+0xe84], R9 ;  /* 0x000e840901007387 */ /* 0x0003e20000100800 */
        /* <DEDUP_REMOVED lines=8> */
[----:B------:R-:W-:Y:S02]  /*270c0*/  IADD3.X R11, R11, UR6, RZ, P6, !PT ;  /* 0x000000060b0b7c10 */ /* 0x000fe4000b7fe4ff */
[----:B------:R-:W-:Y:S01]  /*270d0*/  IADD3 R14, P6, R14, UR7, RZ ;  /* 0x000000070e0e7c10 */ /* 0x000fe2000ffde0ff */
[----:B-1----:R0:W5:Y:S04]  /*270e0*/  LDL.LU R13, [R1+0xee8] ;  /* 0x000ee800010d7983 */ /* 0x0021680000300800 */
[----:B------:R1:W-:Y:S01]  /*270f0*/  STL [R1+0xe58], R29 ;  /* 0x000e581d01007387 */ /* 0x0003e20000100800 */
[----:B------:R-:W-:-:S02]  /*27100*/  IADD3.X R15, R15, UR6, RZ, P1, !PT ;  /* 0x000000060f0f7c10 */ /* 0x000fc40008ffe4ff */
[----:B------:R-:W-:Y:S01]  /*27110*/  IADD3.X R20, R20, UR6, RZ, P2, !PT ;  /* 0x0000000614147c10 */ /* 0x000fe200097fe4ff */
[----:B-1----:R0:W5:Y:S04]  /*27120*/  LDL.LU R29, [R1+0xee4] ;  /* 0x000ee400011d7983 */ /* 0x0021680000300800 */
[----:B------:R1:W-:Y:S04]  /*27130*/  STL [R1+0xe94], R28 ;  /* 0x000e941c01007387 */ /* 0x0003e80000100800 */
[----:B------:R-:W-:Y:S04]  /*27140*/  STL [R1+0xe60], R24 ;  /* 0x000e601801007387 */ /* 0x000fe80000100800 */
[----:B------:R-:W-:Y:S04]  /*27150*/  STL [R1+0xe9c], R25 ;  /* 0x000e9c1901007387 */ /* 0x000fe80000100800 */
[----:B------:R-:W-:Y:S04]  /*27160*/  STL [R1+0xe68], R26 ;  /* 0x000e681a01007387 */ /* 0x000fe80000100800 */
[----:B------:R-:W-:Y:S01]  /*27170*/  STL [R1+0xea4], R27 ;  /* 0x000ea41b01007387 */ /* 0x000fe20000100800 */
[----:B-1----:R-:W1:Y:S03]  /*27180*/  S2R R28, SR_TID.X ;  /* 0x00000000001c7919 */ /* 0x002e660000002100 */
[----:B------:R-:W-:Y:S04]  /*27190*/  STL [R1+0xe70], R7 ;  /* 0x000e700701007387 */ /* 0x000fe80000100800 */
[----:B------:R-:W-:Y:S01]  /*271a0*/  STL [R1+0xeac], R10 ;  /* 0x000eac0a01007387 */ /* 0x000fe20000100800 */
[----:B------:R-:W-:-:S03]  /*271b0*/  IADD3.X R21, R21, UR6, RZ, P3, !PT ;  /* 0x0000000615157c10 */ /* 0x000fc60009ffe4ff */
[----:B------:R3:W-:Y:S01]  /*271c0*/  STL [R1+0xe78], R11 ;  /* 0x000e780b01007387 */ /* 0x0007e20000100800 */
[----:B------:R-:W-:-:S03]  /*271d0*/  IADD3.X R22, R22, UR6, RZ, P4, !PT ;  /* 0x0000000616167c10 */ /* 0x000fc6000a7fe4ff */
[----:B------:R0:W-:Y:S01]  /*271e0*/  STL [R1+0xeb0], R14 ;  /* 0x000eb00e01007387 */ /* 0x0001e20000100800 */
[----:B------:R-:W-:-:S03]  /*271f0*/  IADD3.X R23, R23, UR6, RZ, P5, !PT ;  /* 0x0000000617177c10 */ /* 0x000fc6000affe4ff */
[----:B------:R0:W-:Y:S04]  /*27200*/  STL [R1+0xe80], R15 ;  /* 0x000e800f01007387 */ /* 0x0001e80000100800 */
[----:B------:R0:W-:Y:S01]  /*27210*/  STL [R1+0xe88], R20 ;  /* 0x000e881401007387 */ /* 0x0001e20000100800 */
[----:B------:R-:W-:-:S03]  /*27220*/  IADD3.X R17, R17, UR6, RZ, P6, !PT ;  /* 0x0000000611117c10 */ /* 0x000fc6000b7fe4ff */
[----:B------:R0:W-:Y:S04]  /*27230*/  STL [R1+0xe90], R21 ;  /* 0x000e901501007387 */ /* 0x0001e80000100800 */
[----:B------:R0:W-:Y:S04]  /*27240*/  STL [R1+0xe98], R22 ;  /* 0x000e981601007387 */ /* 0x0001e80000100800 */
[----:B------:R0:W-:Y:S01]  /*27250*/  STL [R1+0xea0], R23 ;  /* 0x000ea01701007387 */ /* 0x0001e20000100800 */
[----:B-1----:R-:W-:-:S05]  /*27260*/  LOP3.LUT R28, R28, 0x3f, RZ, 0xc0, !PT ;  /* 0x0000003f1c1c7812 */ /* 0x002fca00078ec0ff */
[----:B------:R-:W-:Y:S02]  /*27270*/  IMAD.SHL.U32 R28, R28, 0x2, RZ ;  /* 0x000000021c1c7824 */ /* 0x000fe400078e00ff */
[----:B---3--:R-:W-:Y:S02]  /*27280*/  IMAD.MOV.U32 R11, RZ, RZ, R4 ;  /* 0x000000ffff0b7224 */ /* 0x008fe400078e0004 */
[----:B--2---:R-:W-:Y:S02]  /*27290*/  IMAD.MOV.U32 R10, RZ, RZ, R2 ;  /* 0x000000ffff0a7224 */ /* 0x004fe400078e0002 */
[----:B----4-:R-:W-:Y:S02]  /*272a0*/  IMAD.MOV.U32 R2, RZ, RZ, R3 ;  /* 0x000000ffff027224 */ /* 0x010fe400078e0003 */
[----:B------:R-:W-:-:S05]  /*272b0*/  IMAD.MOV.U32 R3, RZ, RZ, R5 ;  /* 0x000000ffff037224 */ /* 0x000fca00078e0005 */
[----:B------:R0:W-:Y:S04]  /*272c0*/  STL.64 [R1+0x228], R2 ;  /* 0x0002280201007387 */ /* 0x0001e80000100a00 */
[----:B------:R0:W-:Y:S04]  /*272d0*/  STL [R1+0xea8], R17 ;  /* 0x000ea81101007387 */ /* 0x0001e80000100800 */
[----:B------:R0:W-:Y:S01]  /*272e0*/  STL.64 [R1+0x230], R10 ;  /* 0x0002300a01007387 */ /* 0x0001e20000100a00 */
[----:B------:R-:W-:Y:S05]  /*272f0*/  @P0 BRA `(.L_x_1) ;  /* 0xfffffe1400a40947 */ /* 0x000fea000383ffff */
[----:B------:R-:W2:Y:S04]  /*27300*/  LDL.LU R27, [R1+0x88] ;  /* 0x00008800011b7983 */ /* 0x000ea80000300800 */
[----:B--2---:R1:W-:Y:S04]  /*27310*/  STL [R1+0xf50], R27 ;  /* 0x000f501b01007387 */ /* 0x0043e80000100800 */
[----:B-1----:R-:W2:Y:S04]  /*27320*/  LDL.LU R27, [R1+0x164] ;  /* 0x00016400011b7983 */ /* 0x002ea80000300800 */
[----:B--2---:R1:W-:Y:S04]  /*27330*/  STL [R1+0xf58], R27 ;  /* 0x000f581b01007387 */ /* 0x0043e80000100800 */
[----:B-1----:R-:W2:Y:S04]  /*27340*/  LDL.LU R27, [R1+0x16c] ;  /* 0x00016c00011b7983 */ /* 0x002ea80000300800 */
[----:B--2---:R1:W-:Y:S04]  /*27350*/  STL [R1+0xf60], R27 ;  /* 0x000f601b01007387 */ /* 0x0043e80000100800 */
[----:B-1----:R-:W2:Y:S04]  /*27360*/  LDL.LU R27, [R1+0x84] ;  /* 0x00008400011b7983 */ /* 0x002ea80000300800 */
[----:B--2---:R1:W-:Y:S04]  /*27370*/  STL [R1+0xf68], R27 ;  /* 0x000f681b01007387 */ /* 0x0043e80000100800 */
[----:B------:R-:W2:Y:S01]  /*27380*/  LDL.LU R26, [R1+0x80] ;  /* 0x00008000011a7983 */ /* 0x000ea20000300800 */
[----:B-1---5:R-:W-:-:S03]  /*27390*/  IMAD.MOV.U32 R27, RZ, RZ, R16 ;  /* 0x000000ffff1b7224 */ /* 0x022fc600078e0010 */
[----:B--2---:R1:W-:Y:S04]  /*273a0*/  STL [R1+0xf4c], R26 ;  /* 0x000f4c1a01007387 */ /* 0x0043e80000100800 */
[----:B-1----:R-:W2:Y:S04]  /*273b0*/  LDL.LU R26, [R1+0x58] ;  /* 0x00005800011a7983 */ /* 0x002ea80000300800 */
[----:B--2---:R1:W-:Y:S04]  /*273c0*/  STL [R1+0xf54], R26 ;  /* 0x000f541a01007387 */ /* 0x0043e80000100800 */
[----:B-1----:R-:W2:Y:S04]  /*273d0*/  LDL.LU R26, [R1+0x154] ;  /* 0x00015400011a7983 */ /* 0x002ea80000300800 */
[----:B--2---:R1:W-:Y:S04]  /*273e0*/  STL [R1+0xf5c], R26 ;  /* 0x000f5c1a01007387 */ /* 0x0043e80000100800 */
[----:B-1----:R-:W2:Y:S04]  /*273f0*/  LDL.LU R26, [R1+0x15c] ;  /* 0x00015c00011a7983 */ /* 0x002ea80000300800 */
[----:B--2---:R1:W-:Y:S04]  /*27400*/  STL [R1+0xf64], R26 ;  /* 0x000f641a01007387 */ /* 0x0043e80000100800 */
[----:B-1----:R-:W2:Y:S04]  /*27410*/  LDL.LU R26, [R1+0x54] ;  /* 0x00005400011a7983 */ /* 0x002ea80000300800 */
[----:B--2---:R-:W-:Y:S04]  /*27420*/  STL [R1+0xf6c], R26 ;  /* 0x000f6c1a01007387 */ /* 0x004fe80000100800 */
[----:B------:R-:W2:Y:S04]  /*27430*/  LDL.LU R25, [R1+0x168] ;  /* 0x0001680001197983 */ /* 0x000ea80000300800 */
[----:B--2---:R1:W-:Y:S04]  /*27440*/  STL [R1+0xf48], R25 ;  /* 0x000f481901007387 */ /* 0x0043e80000100800 */
[----:B-1----:R-:W2:Y:S04]  /*27450*/  LDL.LU R25, [R1+0x50] ;  /* 0x0000500001197983 */ /* 0x002ea80000300800 */
[----:B------:R-:W3:Y:S04]  /*27460*/  LDL.LU R24, [R1+0x160] ;  /* 0x0001600001187983 */ /* 0x000ee80000300800 */
[----:B---3--:R1:W-:Y:S04]  /*27470*/  STL [R1+0xf44], R24 ;  /* 0x000f441801007387 */ /* 0x0083e80000100800 */
[----:B-1----:R-:W3:Y:S04]  /*27480*/  LDL.LU R24, [R1+0x158] ;  /* 0x0001580001187983 */ /* 0x002ee80000300800 */
[----:B0-----:R-:W4:Y:S04]  /*27490*/  LDL.LU R23, [R1+0x18c] ;  /* 0x00018c0001177983 */ /* 0x001f280000300800 */
[----:B----4-:R0:W-:Y:S04]  /*274a0*/  STL [R1+0xf40], R23 ;  /* 0x000f401701007387 */ /* 0x0101e80000100800 */
[----:B0-----:R-:W4:Y:S04]  /*274b0*/  LDL.LU R23, [R1+0x150] ;  /* 0x0001500001177983 */ /* 0x001f280000300800 */
[----:B------:R-:W2:Y:S04]  /*274c0*/  LDL.LU R22, [R1+0x184] ;  /* 0x0001840001167983 */ /* 0x000ea80000300800 */
[----:B--2---:R0:W-:Y:S04]  /*274d0*/  STL [R1+0xf3c], R22 ;  /* 0x000f3c1601007387 */ /* 0x0041e80000100800 */
[----:B0-----:R-:W2:Y:S04]  /*274e0*/  LDL.LU R22, [R1+0x7c] ;  /* 0x00007c0001167983 */ /* 0x001ea80000300800 */
[----:B------:R-:W3:Y:S04]  /*274f0*/  LDL.LU R21, [R1+0x1bc] ;  /* 0x0001bc0001157983 */ /* 0x000ee80000300800 */
[----:B---3--:R0:W-:Y:S04]  /*27500*/  STL [R1+0xf38], R21 ;  /* 0x000f381501007387 */ /* 0x0081e80000100800 */
[----:B0-----:R-:W3:Y:S04]  /*27510*/  LDL.LU R21, [R1+0x74] ;  /* 0x0000740001157983 */ /* 0x001ee80000300800 */
[----:B------:R0:W-:Y:S04]  /*27520*/  STL [R1+0xf30], R19 ;  /* 0x000f301301007387 */ /* 0x0001e80000100800 */
[----:B0-----:R-:W4:Y:S04]  /*27530*/  LDL.LU R19, [R1+0x194] ;  /* 0x0001940001137983 */ /* 0x001f280000300800 */
[----:B----4-:R0:W-:Y:S04]  /*27540*/  STL [R1+0xf34], R19 ;  /* 0x000f341301007387 */ /* 0x0101e80000100800 */
[----:B0-----:R-:W4:Y:S04]  /*27550*/  LDL.LU R19, [R1+0x19c] ;  /* 0x00019c0001137983 */ /* 0x001f280000300800 */
[----:B------:R-:W4:Y:S04]  /*27560*/  LDL.LU R20, [R1+0x1b4] ;  /* 0x0001b40001147983 */ /* 0x000f280000300800 */
[----:B------:R0:W-:Y:S04]  /*27570*/  STL [R1+0xf2c], R18 ;  /* 0x000f2c1201007387 */ /* 0x0001e80000100800 */
[----:B0-----:R-:W4:Y:S04]  /*27580*/  LDL.LU R18, [R1+0x78] ;  /* 0x0000780001127983 */ /* 0x001f280000300800 */
[----:B------:R-:W2:Y:S04]  /*27590*/  LDL.LU R17, [R1+0x1b8] ;  /* 0x0001b80001117983 */ /* 0x000ea80000300800 */
[----:B--2---:R0:W-:Y:S04]  /*275a0*/  STL [R1+0xf28], R17 ;  /* 0x000f281101007387 */ /* 0x0041e80000100800 */
[----:B0-----:R-:W2:Y:S04]  /*275b0*/  LDL.LU R17, [R1+0x70] ;  /* 0x0000700001117983 */ /* 0x001ea80000300800 */
[----:B------:R-:W3:Y:S04]  /*275c0*/  LDL.LU R16, [R1+0x1b0] ;  /* 0x0001b00001107983 */ /* 0x000ee80000300800 */
[----:B---3--:R0:W-:Y:S04]  /*275d0*/  STL [R1+0xf24], R16 ;  /* 0x000f241001007387 */ /* 0x0081e80000100800 */
[----:B0-----:R-:W3:Y:S04]  /*275e0*/  LDL.LU R16, [R1+0x198] ;  /* 0x0001980001107983 */ /* 0x001ee80000300800 */
[----:B------:R-:W4:Y:S04]  /*275f0*/  LDL.LU R15, [R1+0x1ac] ;  /* 0x0001ac00010f7983 */ /* 0x000f280000300800 */
[----:B----4-:R0:W-:Y:S04]  /*27600*/  STL [R1+0xf20], R15 ;  /* 0x000f200f01007387 */ /* 0x0101e80000100800 */
[----:B0-----:R-:W4:Y:S04]  /*27610*/  LDL.LU R15, [R1+0x190] ;  /* 0x00019000010f7983 */ /* 0x001f280000300800 */
[----:B------:R0:W-:Y:S04]  /*27620*/  STL [R1+0xf18], R13 ;  /* 0x000f180d01007387 */ /* 0x0001e80000100800 */
[----:B0-----:R-:W2:Y:S04]  /*27630*/  LDL.LU R13, [R1+0x174] ;  /* 0x00017400010d7983 */ /* 0x001ea80000300800 */
[----:B--2---:R0:W-:Y:S04]  /*27640*/  STL [R1+0xf1c], R13 ;  /* 0x000f1c0d01007387 */ /* 0x0041e80000100800 */
[----:B0-----:R-:W2:Y:S04]  /*27650*/  LDL.LU R13, [R1+0x17c] ;  /* 0x00017c00010d7983 */ /* 0x001ea80000300800 */
[----:B------:R-:W2:Y:S04]  /*27660*/  LDL.LU R14, [R1+0x1a4] ;  /* 0x0001a400010e7983 */ /* 0x000ea80000300800 */
[----:B------:R0:W-:Y:S04]  /*27670*/  STL [R1+0xf14], R12 ;  /* 0x000f140c01007387 */ /* 0x0001e80000100800 */
        /* <DEDUP_REMOVED lines=11> */
[----:B------:R-:W2:Y:S01]  /*27730*/  LDL.LU R7, [R1+0x1ec] ;  /* 0x0001ec0001077983 */ /* 0x000ea20000300800 */
[----:B------:R-:W-:-:S03]  /*27740*/  IMAD.MOV.U32 R26, RZ, RZ, R6 ;  /* 0x000000ffff1a7224 */ /* 0x000fc600078e0006 */
        /* <DEDUP_REMOVED lines=8> */
[----:B------:R-:W2:Y:S04]  /*277d0*/  LDL.LU R4, [R1+0x214] ;  /* 0x0002140001047983 */ /* 0x000ea80000300800 */
[----:B--2---:R0:W-:Y:S04]  /*277e0*/  STL [R1+0xef4], R4 ;  /* 0x000ef40401007387 */ /* 0x0041e80000100800 */
[----:B0-----:R-:W2:Y:S04]  /*277f0*/  LDL.LU R4, [R1+0x20c] ;  /* 0x00020c0001047983 */ /* 0x001ea80000300800 */
[----:B------:R0:W-:Y:S04]  /*27800*/  STL [R1+0xee4], R29 ;  /* 0x000ee41d01007387 */ /* 0x0001e80000100800 */
[----:B0-----:R-:W3:Y:S04]  /*27810*/  LDL.LU R29, [R1+0x1c0] ;  /* 0x0001c000011d7983 */ /* 0x001ee80000300800 */
[----:B---3--:R0:W-:Y:S04]  /*27820*/  STL [R1+0xee8], R29 ;  /* 0x000ee81d01007387 */ /* 0x0081e80000100800 */
[----:B0-----:R-:W3:Y:S04]  /*27830*/  LDL.LU R29, [R1+0x1e8] ;  /* 0x0001e800011d7983 */ /* 0x001ee80000300800 */
[----:B---3--:R0:W-:Y:S04]  /*27840*/  STL [R1+0xef0], R29 ;  /* 0x000ef01d01007387 */ /* 0x0081e80000100800 */
[----:B0-----:R-:W3:Y:S04]  /*27850*/  LDL.LU R29, [R1+0x204] ;  /* 0x00020400011d7983 */ /* 0x001ee80000300800 */
[----:B------:R-:W4:Y:S01]  /*27860*/  LDL.LU R28, [R1+0x1e0] ;  /* 0x0001e000011c7983 */ /* 0x000f220000300800 */
[----:B------:R-:W-:-:S03]  /*27870*/  F2FP.BF16.F32.PACK_AB R27, R26, R27 ;  /* 0x0000001b1a1b723e */ /* 0x000fc600000010ff */
[----:B----4-:R0:W-:Y:S04]  /*27880*/  STL [R1+0xeec], R28 ;  /* 0x000eec1c01007387 */ /* 0x0101e80000100800 */
[----:B0-----:R-:W4:Y:S04]  /*27890*/  LDL.LU R28, [R1+0x1c8] ;  /* 0x0001c800011c7983 */ /* 0x001f280000300800 */
[----:B------:R-:W4:Y:S04]  /*278a0*/  LDL.LU R0, [R1+0x208] ;  /* 0x0002080001007983 */ /* 0x000f280000300800 */
[----:B------:R-:W4:Y:S04]  /*278b0*/  LDL.LU R3, [R1+0x218] ;  /* 0x0002180001037983 */ /* 0x000f280000300800 */
[----:B------:R-:W4:Y:S04]  /*278c0*/  LDL.LU R2, [R1+0x200] ;  /* 0x0002000001027983 */ /* 0x000f280000300800 */
[----:B------:R-:W2:Y:S04]  /*278d0*/  LDL.LU R26, [R1+0xf6c] ;  /* 0x000f6c00011a7983 */ /* 0x000ea80000300800 */
[----:B------:R0:W-:Y:S04]  /*278e0*/  STL [R1+0x1c], R27 ;  /* 0x00001c1b01007387 */ /* 0x0001e80000100800 */
[----:B0-----:R-:W2:Y:S02]  /*278f0*/  LDL.LU R27, [R1+0xf68] ;  /* 0x000f6800011b7983 */ /* 0x001ea40000300800 */
[----:B--2---:R-:W-:-:S02]  /*27900*/  F2FP.BF16.F32.PACK_AB R27, R26, R27 ;  /* 0x0000001b1a1b723e */ /* 0x004fc400000010ff */
        /* <DEDUP_REMOVED lines=12> */
[----:B------:R-:W2:Y:S02]  /*279d0*/  LDL.LU R26, [R1+0xf4c] ;  /* 0x000f4c00011a7983 */ /* 0x000ea40000300800 */
[----:B--2---:R-:W-:Y:S02]  /*279e0*/  F2FP.BF16.F32.PACK_AB R26, R25, R26 ;  /* 0x0000001a191a723e */ /* 0x004fe400000010ff */
[----:B------:R-:W2:Y:S02]  /*279f0*/  LDL.LU R25, [R1+0xf48] ;  /* 0x000f480001197983 */ /* 0x000ea40000300800 */
[----:B--2---:R-:W-:Y:S02]  /*27a00*/  F2FP.BF16.F32.PACK_AB R25, R24, R25 ;  /* 0x000000191819723e */ /* 0x004fe400000010ff */
[----:B------:R-:W2:Y:S02]  /*27a10*/  LDL.LU R24, [R1+0xf44] ;  /* 0x000f440001187983 */ /* 0x000ea40000300800 */
        /* <DEDUP_REMOVED lines=39> */
[----:B------:R-:W3:Y:S02]  /*27c90*/  LDL.LU R4, [R1+0xef4] ;  /* 0x000ef40001047983 */ /* 0x000ee40000300800 */
[----:B---3--:R-:W-:Y:S02]  /*27ca0*/  F2FP.BF16.F32.PACK_AB R4, R29, R4 ;  /* 0x000000041d04723e */ /* 0x008fe400000010ff */
[----:B------:R-:W4:Y:S02]  /*27cb0*/  LDL.LU R29, [R1+0xef0] ;  /* 0x000ef000011d7983 */ /* 0x000f240000300800 */
[----:B----4-:R-:W-:-:S02]  /*27cc0*/  F2FP.BF16.F32.PACK_AB R29, R28, R29 ;  /* 0x0000001d1c1d723e */ /* 0x010fc400000010ff */
[----:B------:R-:W2:Y:S04]  /*27cd0*/  LDL.LU R28, [R1+0xeec] ;  /* 0x000eec00011c7983 */ /* 0x000ea80000300800 */
[----:B------:R0:W-:Y:S04]  /*27ce0*/  STL [R1+0xc], R29 ;  /* 0x00000c1d01007387 */ /* 0x0001e80000100800 */
[----:B0-----:R-:W2:Y:S02]  /*27cf0*/  LDL.LU R29, [R1+0xee8] ;  /* 0x000ee800011d7983 */ /* 0x001ea40000300800 */
[----:B--2---:R-:W-:-:S02]  /*27d00*/  F2FP.BF16.F32.PACK_AB R28, R29, R28 ;  /* 0x0000001c1d1c723e */ /* 0x004fc400000010ff */
[----:B------:R-:W2:Y:S01]  /*27d10*/  LDL.LU R29, [R1+0xee4] ;  /* 0x000ee400011d7983 */ /* 0x000ea20000300800 */
[----:B------:R-:W-:-:S03]  /*27d20*/  F2FP.BF16.F32.PACK_AB R3, R0, R3 ;  /* 0x000000030003723e */ /* 0x000fc600000010ff */
[----:B------:R1:W-:Y:S01]  /*27d30*/  STL [R1+0x8], R28 ;  /* 0x0000081c01007387 */ /* 0x0003e20000100800 */
[----:B--2---:R-:W-:-:S05]  /*27d40*/  F2FP.BF16.F32.PACK_AB R0, R2, R29 ;  /* 0x0000001d0200723e */ /* 0x004fca00000010ff */
[----:B------:R1:W-:Y:S04]  /*27d50*/  STL [R1], R0 ;  /* 0x0000000001007387 */ /* 0x0003e80000100800 */
[----:B------:R1:W-:Y:S02]  /*27d60*/  STL [R1+0x4], R3 ;  /* 0x0000040301007387 */ /* 0x0003e40000100800 */
.L_x_0:
[----:B------:R-:W-:Y:S01]  /*27d70*/  STL.64 [R1+0xf60], R22 ;  /* 0x000f601601007387 */ /* 0x000fe20000100a00 */
[----:B-----5:R-:W1:Y:S01]  /*27d80*/  S2R R2, SR_TID.X ;  /* 0x0000000000027919 */ /* 0x020e620000002100 */
[----:B------:R-:W2:Y:S01]  /*27d90*/  S2UR UR5, SR_CgaCtaId ;  /* 0x00000000000579c3 */ /* 0x000ea20000008800 */
[----:B------:R-:W-:Y:S01]  /*27da0*/  UMOV UR4, 0x400 ;  /* 0x0000040000047882 */ /* 0x000fe20000000000 */
[----:B------:R-:W-:Y:S01]  /*27db0*/  ULDC.64 UR10, c[0x0][0x228] ;  /* 0x00008a00000a7ab9 */ /* 0x000fe20000000a00 */
[----:B------:R3:W-:Y:S01]  /*27dc0*/  STL.64 [R1+0xf58], R20 ;  /* 0x000f581401007387 */ /* 0x0007e20000100a00 */
[----:B------:R-:W-:-:S03]  /*27dd0*/  ULDC.64 UR6, c[0x0][0x220] ;  /* 0x0000880000067ab9 */ /* 0x000fc60000000a00 */
[----:B---3--:R-:W3:Y:S04]  /*27de0*/  LDL.LU R20, [R1] ;  /* 0x0000000001147983 */ /* 0x008ee80000300800 */
[----:B------:R-:W3:Y:S04]  /*27df0*/  LDL.LU R21, [R1+0x4] ;  /* 0x0000040001157983 */ /* 0x000ee80000300800 */
[----:B------:R-:W3:Y:S04]  /*27e00*/  LDL.LU R22, [R1+0x8] ;  /* 0x0000080001167983 */ /* 0x000ee80000300800 */
[----:B------:R-:W3:Y:S04]  /*27e10*/  LDL.LU R23, [R1+0xc] ;  /* 0x00000c0001177983 */ /* 0x000ee80000300800 */
[----:B------:R4:W-:Y:S04]  /*27e20*/  STL.64 [R1+0xf50], R26 ;  /* 0x000f501a01007387 */ /* 0x0009e80000100a00 */
[----:B----4-:R-:W0:Y:S01]  /*27e30*/  LDL R26, [R1+0x4c0] ;  /* 0x0004c000011a7983 */ /* 0x010e220000100800 */
[C---:B-1----:R-:W-:Y:S01]  /*27e40*/  IMAD.SHL.U32 R28, R2.reuse, 0x10, RZ ;  /* 0x00000010021c7824 */ /* 0x042fe200078e00ff */
[----:B--2---:R-:W-:Y:S01]  /*27e50*/  ULEA UR4, UR5, UR4, 0x18 ;  /* 0x0000000405047291 */ /* 0x004fe2000f8ec03f */
[C---:B------:R-:W-:Y:S01]  /*27e60*/  IMAD.SHL.U32 R3, R2.reuse, 0x20, RZ ;  /* 0x0000002002037824 */ /* 0x040fe200078e00ff */
[----:B------:R-:W1:Y:S01]  /*27e70*/  S2R R27, SR_TID.X ;  /* 0x00000000001b7919 */ /* 0x000e620000002100 */
[----:B------:R-:W-:Y:S01]  /*27e80*/  IMAD.SHL.U32 R29, R2, 0x8, RZ ;  /* 0x00000008021d7824 */ /* 0x000fe200078e00ff */
[----:B------:R-:W-:Y:S01]  /*27e90*/  LOP3.LUT R28, R28, 0xf0, RZ, 0xc0, !PT ;  /* 0x000000f01c1c7812 */ /* 0x000fe200078ec0ff */
[----:B------:R-:W-:Y:S01]  /*27ea0*/  ULDC UR5, c[0x0][0x248] ;  /* 0x0000920000057ab9 */ /* 0x000fe20000000800 */
[----:B------:R-:W-:Y:S01]  /*27eb0*/  LOP3.LUT R3, R3, 0x200, RZ, 0xc0, !PT ;  /* 0x0000020003037812 */ /* 0x000fe200078ec0ff */
[----:B------:R2:W-:Y:S01]  /*27ec0*/  STL.64 [R1+0xf48], R24 ;  /* 0x000f481801007387 */ /* 0x0005e20000100a00 */
[----:B------:R-:W-:-:S02]  /*27ed0*/  LOP3.LUT R29, R29, 0x100, RZ, 0xc0, !PT ;  /* 0x000001001d1d7812 */ /* 0x000fc400078ec0ff */
[----:B------:R-:W-:Y:S02]  /*27ee0*/  IADD3 R2, R3, UR4, R28 ;  /* 0x0000000403027c10 */ /* 0x000fe4000fffe01c */
[----:B-1----:R-:W-:-:S04]  /*27ef0*/  LOP3.LUT R27, R27, 0x3f, RZ, 0xc0, !PT ;  /* 0x0000003f1b1b7812 */ /* 0x002fc800078ec0ff */
[----:B--2---:R-:W-:Y:S01]  /*27f00*/  LEA R24, R27, UR4, 0x4 ;  /* 0x000000041b187c11 */ /* 0x004fe2000f8e20ff */
[----:B------:R-:W-:Y:S01]  /*27f10*/  ULDC UR4, c[0x0][0x244] ;  /* 0x0000910000047ab9 */ /* 0x000fe20000000800 */
[----:B------:R-:W-:Y:S01]  /*27f20*/  BAR.SYNC.DEFER_BLOCKING 0x0 ;  /* 0x0000000000007b1d */ /* 0x000fe20000010000 */
[C---:B0-----:R-:W-:Y:S02]  /*27f30*/  VIADD R0, R26.reuse, 0x1 ;  /* 0x000000011a007836 */ /* 0x041fe40000000000 */
[C---:B------:R-:W-:Y:S02]  /*27f40*/  VIADD R28, R26.reuse, 0x3 ;  /* 0x000000031a1c7836 */ /* 0x040fe40000000000 */
[----:B------:R-:W-:Y:S01]  /*27f50*/  VIADD R3, R26, 0x4 ;  /* 0x000000041a037836 */ /* 0x000fe20000000000 */
[----:B------:R-:W-:Y:S01]  /*27f60*/  ISETP.GE.AND P5, PT, R0, UR11, PT ;  /* 0x0000000b00007c0c */ /* 0x000fe2000bfa6270 */
[----:B------:R-:W-:Y:S01]  /*27f70*/  VIADD R0, R26, 0x2 ;  /* 0x000000021a007836 */ /* 0x000fe20000000000 */
[----:B------:R-:W-:-:S02]  /*27f80*/  ISETP.GE.AND P3, PT, R28, UR11, PT ;  /* 0x0000000b1c007c0c */ /* 0x000fc4000bf66270 */
[----:B------:R-:W-:Y:S02]  /*27f90*/  ISETP.GE.AND P1, PT, R3, UR11, PT ;  /* 0x0000000b03007c0c */ /* 0x000fe4000bf26270 */
[----:B------:R-:W-:Y:S01]  /*27fa0*/  ISETP.GE.AND P4, PT, R0, UR11, PT ;  /* 0x0000000b00007c0c */ /* 0x000fe2000bf86270 */
[----:B------:R-:W-:-:S05]  /*27fb0*/  IMAD.IADD R0, R29, 0x1, R2 ;  /* 0x000000011d007824 */ /* 0x000fca00078e0202 */
[----:B---3--:R0:W-:Y:S04]  /*27fc0*/  STSM.16.M88.4 [R0], R20 ;  /* 0x0000001400007844 */ /* 0x0081e80000000200 */
[----:B0-----:R-:W2:Y:S04]  /*27fd0*/  LDL.LU.64 R22, [R1+0xf60] ;  /* 0x000f600001167983 */ /* 0x001ea80000300a00 */
[----:B------:R-:W2:Y:S01]  /*27fe0*/  LDL.LU.64 R20, [R1+0xf58] ;  /* 0x000f580001147983 */ /* 0x000ea20000300a00 */
[----:B------:R-:W-:Y:S06]  /*27ff0*/  BAR.SYNC.DEFER_BLOCKING 0x0 ;  /* 0x0000000000007b1d */ /* 0x000fec0000010000 */
[----:B------:R-:W-:Y:S04]  /*28000*/  STL [R1+0x30], R24 ;  /* 0x0000301801007387 */ /* 0x000fe80000100800 */
[----:B------:R-:W0:Y:S01]  /*28010*/  LDS.128 R24, [R24] ;  /* 0x0000000018187984 */ /* 0x000e220000000c00 */
[----:B------:R-:W-:Y:S01]  /*28020*/  BAR.SYNC.DEFER_BLOCKING 0x0 ;  /* 0x0000000000007b1d */ /* 0x000fe20000010000 */
[----:B0-----:R-:W-:-:S05]  /*28030*/  IMAD.MOV.U32 R29, RZ, RZ, R24 ;  /* 0x000000ffff1d7224 */ /* 0x001fca00078e0018 */
[----:B------:R-:W-:Y:S04]  /*28040*/  STL [R1+0x24], R25 ;  /* 0x0000241901007387 */ /* 0x000fe80000100800 */
[----:B------:R0:W-:Y:S04]  /*28050*/  STL.64 [R1+0x28], R26 ;  /* 0x0000281a01007387 */ /* 0x0001e80000100a00 */
[----:B0-----:R-:W3:Y:S04]  /*28060*/  LDL.LU.64 R26, [R1+0xf50] ;  /* 0x000f5000011a7983 */ /* 0x001ee80000300a00 */
[----:B------:R-:W3:Y:S04]  /*28070*/  LDL.LU.64 R24, [R1+0xf48] ;  /* 0x000f480001187983 */ /* 0x000ee80000300a00 */
[----:B------:R0:W-:Y:S04]  /*28080*/  STL [R1+0xf40], R29 ;  /* 0x000f401d01007387 */ /* 0x0001e80000100800 */
[----:B------:R-:W-:Y:S04]  /*28090*/  STSM.16.M88.4 [R0], R4 ;  /* 0x0000000400007844 */ /* 0x000fe80000000200 */
[----:B------:R-:W4:Y:S04]  /*280a0*/  LDL R2, [R1+0xeb4] ;  /* 0x000eb40001027983 */ /* 0x000f280000100800 */
[----:B0-----:R-:W2:Y:S01]  /*280b0*/  LDL R29, [R1+0x30] ;  /* 0x00003000011d7983 */ /* 0x001ea20000100800 */
[----:B------:R-:W-:Y:S06]  /*280c0*/  BAR.SYNC.DEFER_BLOCKING 0x0 ;  /* 0x0000000000007b1d */ /* 0x000fec0000010000 */
[----:B--2---:R-:W0:Y:S02]  /*280d0*/  LDS.128 R4, [R29] ;  /* 0x000000001d047984 */ /* 0x004e240000000c00 */
[----:B------:R-:W-:Y:S06]  /*280e0*/  BAR.SYNC.DEFER_BLOCKING 0x0 ;  /* 0x0000000000007b1d */ /* 0x000fec0000010000 */
[----:B------:R-:W-:Y:S02]  /*280f0*/  STSM.16.M88.4 [R0], R8 ;  /* 0x0000000800007844 */ /* 0x000fe40000000200 */
[----:B------:R-:W-:Y:S06]  /*28100*/  BAR.SYNC.DEFER_BLOCKING 0x0 ;  /* 0x0000000000007b1d */ /* 0x000fec0000010000 */
[----:B0-----:R-:W-:Y:S04]  /*28110*/  STL.64 [R1], R4 ;  /* 0x0000000401007387 */ /* 0x001fe80000100a00 */
[----:B------:R-:W-:Y:S04]  /*28120*/  STL.64 [R1+0x8], R6 ;  /* 0x0000080601007387 */ /* 0x000fe80000100a00 */
[----:B------:R-:W0:Y:S01]  /*28130*/  LDS.128 R4, [R29] ;  /* 0x000000001d047984 */ /* 0x000e220000000c00 */
[----:B------:R-:W-:Y:S06]  /*28140*/  BAR.SYNC.DEFER_BLOCKING 0x0 ;  /* 0x0000000000007b1d */ /* 0x000fec0000010000 */
[----:B------:R-:W-:Y:S02]  /*28150*/  STSM.16.M88.4 [R0], R12 ;  /* 0x0000000c00007844 */ /* 0x000fe40000000200 */
[----:B------:R-:W-:Y:S06]  /*28160*/  BAR.SYNC.DEFER_BLOCKING 0x0 ;  /* 0x0000000000007b1d */ /* 0x000fec0000010000 */
[----:B------:R-:W1:Y:S04]  /*28170*/  LDS.128 R8, [R29] ;  /* 0x000000001d087984 */ /* 0x000e680000000c00 */
[----:B0-----:R-:W-:Y:S04]  /*28180*/  STL [R1+0xf10], R4 ;  /* 0x000f100401007387 */ /* 0x001fe80000100800 */
        /* <DEDUP_REMOVED lines=8> */
[----:B------:R2:W-:Y:S04]  /*28210*/  STL [R1+0xf38], R5 ;  /* 0x000f380501007387 */ /* 0x0005e80000100800 */
[----:B0-----:R-:W3:Y:S01]  /*28220*/  LDL.LU R4, [R1+0x10] ;  /* 0x0000100001047983 */ /* 0x001ee20000300800 */
[----:B------:R-:W-:Y:S06]  /*28230*/  BAR.SYNC.DEFER_BLOCKING 0x0 ;  /* 0x0000000000007b1d */ /* 0x000fec0000010000 */
[----:B--2---:R-:W2:Y:S04]  /*28240*/  LDL.LU R5, [R1+0x14] ;  /* 0x0000140001057983 */ /* 0x004ea80000300800 */
[----:B------:R-:W2:Y:S04]  /*28250*/  LDL.LU R6, [R1+0x18] ;  /* 0x0000180001067983 */ /* 0x000ea80000300800 */
[----:B------:R-:W2:Y:S04]  /*28260*/  LDL.LU R7, [R1+0x1c] ;  /* 0x00001c0001077983 */ /* 0x000ea80000300800 */
[----:B-1----:R0:W-:Y:S04]  /*28270*/  STL.64 [R1+0xf08], R8 ;  /* 0x000f080801007387 */ /* 0x0021e80000100a00 */
[----:B0-----:R-:W3:Y:S04]  /*28280*/  LDL R9, [R1+0x4c0] ;  /* 0x0004c00001097983 */ /* 0x001ee80000100800 */
[----:B------:R-:W-:Y:S01]  /*28290*/  STSM.16.M88.4 [R0], R16 ;  /* 0x0000001000007844 */ /* 0x000fe20000000200 */
[----:B------:R-:W-:Y:S06]  /*282a0*/  BAR.SYNC.DEFER_BLOCKING 0x0 ;  /* 0x0000000000007b1d */ /* 0x000fec0000010000 */
[----:B------:R-:W0:Y:S02]  /*282b0*/  LDS.128 R12, [R29] ;  /* 0x000000001d0c7984 */ /* 0x000e240000000c00 */
[----:B------:R-:W-:Y:S06]  /*282c0*/  BAR.SYNC.DEFER_BLOCKING 0x0 ;  /* 0x0000000000007b1d */ /* 0x000fec0000010000 */
[----:B------:R-:W-:Y:S02]  /*282d0*/  STSM.16.M88.4 [R0], R20 ;  /* 0x0000001400007844 */ /* 0x000fe40000000200 */
[----:B------:R-:W-:Y:S06]  /*282e0*/  BAR.SYNC.DEFER_BLOCKING 0x0 ;  /* 0x0000000000007b1d */ /* 0x000fec0000010000 */
[----:B------:R-:W1:Y:S02]  /*282f0*/  LDS.128 R16, [R29] ;  /* 0x000000001d107984 */ /* 0x000e640000000c00 */
[----:B------:R-:W-:Y:S01]  /*28300*/  BAR.SYNC.DEFER_BLOCKING 0x0 ;  /* 0x0000000000007b1d */ /* 0x000fe20000010000 */
[----:B----4-:R-:W-:-:S05]  /*28310*/  ISETP.GE.AND P0, PT, R2, UR10, PT ;  /* 0x0000000a02007c0c */ /* 0x010fca000bf06270 */
[----:B------:R-:W-:Y:S04]  /*28320*/  STL [R1+0xf20], R8 ;  /* 0x000f200801007387 */ /* 0x000fe80000100800 */
[----:B------:R-:W-:Y:S04]  /*28330*/  STL.64 [R1+0xef8], R10 ;  /* 0x000ef80a01007387 */ /* 0x000fe80000100a00 */
[----:B------:R4:W-:Y:S04]  /*28340*/  STL [R1+0xf24], R10 ;  /* 0x000f240a01007387 */ /* 0x0009e80000100800 */
[----:B----4-:R-:W4:Y:S04]  /*28350*/  LDL R10, [R1+0xeb8] ;  /* 0x000eb800010a7983 */ /* 0x010f280000100800 */
[----:B0-----:R-:W-:Y:S04]  /*28360*/  STL.64 [R1+0xf30], R12 ;  /* 0x000f300c01007387 */ /* 0x001fe80000100a00 */
[----:B------:R0:W-:Y:S04]  /*28370*/  STL [R1+0xef0], R15 ;  /* 0x000ef00f01007387 */ /* 0x0001e80000100800 */
[----:B0-----:R-:W4:Y:S04]  /*28380*/  LDL R15, [R1+0xeb4] ;  /* 0x000eb400010f7983 */ /* 0x001f280000100800 */
[----:B------:R-:W4:Y:S01]  /*28390*/  LDL.LU R29, [R1+0xf40] ;  /* 0x000f4000011d7983 */ /* 0x000f220000300800 */
[C---:B---3--:R-:W-:Y:S01]  /*283a0*/  IMAD R28, R9.reuse, UR5, RZ ;  /* 0x00000005091c7c24 */ /* 0x048fe2000f8e02ff */
[----:B------:R-:W-:-:S02]  /*283b0*/  ISETP.LT.AND P0, PT, R9, UR11, !P0 ;  /* 0x0000000b09007c0c */ /* 0x000fc4000c701270 */
[----:B------:R-:W3:Y:S04]  /*283c0*/  LDL.LU R9, [R1] ;  /* 0x0000000001097983 */ /* 0x000ee80000300800 */
[----:B-1----:R0:W-:Y:S04]  /*283d0*/  STL [R1+0xeec], R19 ;  /* 0x000eec1301007387 */ /* 0x0021e80000100800 */
[----:B0-----:R-:W2:Y:S04]  /*283e0*/  LDL.LU R19, [R1+0x30] ;  /* 0x0000300001137983 */ /* 0x001ea80000300800 */
[----:B------:R-:W-:Y:S01]  /*283f0*/  STSM.16.M88.4 [R0], R24 ;  /* 0x0000001800007844 */ /* 0x000fe20000000200 */
[----:B------:R-:W-:Y:S06]  /*28400*/  BAR.SYNC.DEFER_BLOCKING 0x0 ;  /* 0x0000000000007b1d */ /* 0x000fec0000010000 */
[----:B--2---:R-:W0:Y:S02]  /*28410*/  LDS.128 R20, [R19] ;  /* 0x0000000013147984 */ /* 0x004e240000000c00 */
[----:B------:R-:W-:Y:S06]  /*28420*/  BAR.SYNC.DEFER_BLOCKING 0x0 ;  /* 0x0000000000007b1d */ /* 0x000fec0000010000 */
[----:B0-----:R0:W-:Y:S04]  /*28430*/  STL [R1+0xee8], R22 ;  /* 0x000ee81601007387 */ /* 0x0011e80000100800 */
[----:B0-----:R-:W2:Y:S04]  /*28440*/  LDL.LU R22, [R1+0x4c0] ;  /* 0x0004c00001167983 */ /* 0x001ea80000300800 */
[----:B------:R0:W-:Y:S04]  /*28450*/  STL [R1+0xee4], R23 ;  /* 0x000ee41701007387 */ /* 0x0001e80000100800 */
[----:B0-----:R-:W3:Y:S04]  /*28460*/  LDL.LU R23, [R1+0xeb8] ;  /* 0x000eb80001177983 */ /* 0x001ee80000300800 */
[----:B------:R0:W-:Y:S04]  /*28470*/  STSM.16.M88.4 [R0], R4 ;  /* 0x0000000400007844 */ /* 0x0001e80000000200 */
[----:B0-----:R-:W3:Y:S04]  /*28480*/  LDL.LU R7, [R1+0xf3c] ;  /* 0x000f3c0001077983 */ /* 0x001ee80000300800 */
[----:B------:R-:W3:Y:S04]  /*28490*/  LDL.LU R5, [R1+0xf38] ;  /* 0x000f380001057983 */ /* 0x000ee80000300800 */
[----:B------:R-:W3:Y:S01]  /*284a0*/  LDL.LU R4, [R1+0x24] ;  /* 0x0000240001047983 */ /* 0x000ee20000300800 */
[----:B------:R-:W-:-:S02]  /*284b0*/  IMAD R3, R2, UR4, RZ ;  /* 0x0000000402037c24 */ /* 0x000fc4000f8e02ff */
[----:B----4-:R-:W-:Y:S01]  /*284c0*/  IMAD R25, R10, UR4, RZ ;  /* 0x000000040a197c24 */ /* 0x010fe2000f8e02ff */
[----:B------:R-:W-:Y:S01]  /*284d0*/  PRMT R11, R29, 0x7632, R11 ;  /* 0x000076321d0b7816 */ /* 0x000fe2000000000b */
[----:B------:R-:W-:Y:S01]  /*284e0*/  VIADD R0, R28, UR5 ;  /* 0x000000051c007c36 */ /* 0x000fe20008000000 */
[----:B------:R-:W-:Y:S01]  /*284f0*/  BAR.SYNC.DEFER_BLOCKING 0x0 ;  /* 0x0000000000007b1d */ /* 0x000fe20000010000 */
[----:B------:R-:W-:-:S04]  /*28500*/  LEA R2, P2, R3, UR6, 0x1 ;  /* 0x0000000603027c11 */ /* 0x000fc8000f8408ff */
[----:B------:R-:W-:Y:S02]  /*28510*/  LEA.HI.X.SX32 R3, R3, UR7, 0x1, P2 ;  /* 0x0000000703037c11 */ /* 0x000fe400090f0eff */
[C---:B------:R-:W-:Y:S01]  /*28520*/  LEA R24, P6, R25.reuse, UR6, 0x1 ;  /* 0x0000000619187c11 */ /* 0x040fe2000f8c08ff */
[----:B------:R-:W4:Y:S03]  /*28530*/  LDL.LU R6, [R1+0x4] ;  /* 0x0000040001067983 */ /* 0x000f260000300800 */
[----:B------:R-:W-:Y:S01]  /*28540*/  LEA.HI.X.SX32 R25, R25, UR7, 0x1, P6 ;  /* 0x0000000719197c11 */ /* 0x000fe2000b0f0eff */
[----:B------:R-:W-:Y:S01]  /*28550*/  IMAD.WIDE R26, R28, 0x2, R2 ;  /* 0x000000021c1a7825 */ /* 0x000fe200078e0202 */
[----:B------:R-:W-:-:S03]  /*28560*/  ISETP.LT.AND P6, PT, R15, UR10, !P5 ;  /* 0x0000000a0f007c0c */ /* 0x000fc6000efc1270 */
[----:B------:R-:W-:Y:S01]  /*28570*/  IMAD.WIDE R12, R28, 0x2, R24 ;  /* 0x000000021c0c7825 */ /* 0x000fe200078e0218 */
[----:B------:R0:W-:Y:S01]  /*28580*/  @P0 STG.E.U16 desc[UR8][R26.64], R29 ;  /* 0x0000001d1a000986 */ /* 0x0001e2000c101508 */
[----:B------:R-:W-:Y:S02]  /*28590*/  ISETP.LT.AND P0, PT, R15, UR10, !P4 ;  /* 0x0000000a0f007c0c */ /* 0x000fe4000e701270 */
[----:B0-----:R-:W-:-:S04]  /*285a0*/  IMAD.WIDE R28, R0, 0x2, R2 ;  /* 0x00000002001c7825 */ /* 0x001fc800078e0202 */
[----:B------:R-:W-:-:S04]  /*285b0*/  IMAD.WIDE R26, R0, 0x2, R24 ;  /* 0x00000002001a7825 */ /* 0x000fc800078e0218 */
[----:B--2---:R-:W-:Y:S01]  /*285c0*/  VIADD R10, R22, 0x5 ;  /* 0x00000005160a7836 */ /* 0x004fe20000000000 */
[----:B---3--:R-:W-:-:S04]  /*285d0*/  ISETP.GE.AND P2, PT, R23, UR10, PT ;  /* 0x0000000a17007c0c */ /* 0x008fc8000bf46270 */
[----:B------:R-:W-:Y:S02]  /*285e0*/  ISETP.LT.AND P2, PT, R22, UR11, !P2 ;  /* 0x0000000b16007c0c */ /* 0x000fe4000d741270 */
[----:B------:R-:W-:-:S11]  /*285f0*/  ISETP.LT.AND P5, PT, R23, UR10, !P5 ;  /* 0x0000000a17007c0c */ /* 0x000fd6000efa1270 */
[----:B------:R0:W-:Y:S01]  /*28600*/  @P2 STG.E.U16 desc[UR8][R12.64], R11 ;  /* 0x0000000b0c002986 */ /* 0x0001e2000c101508 */
[----:B------:R-:W-:Y:S02]  /*28610*/  ISETP.GE.AND P2, PT, R10, UR11, PT ;  /* 0x0000000b0a007c0c */ /* 0x000fe4000bf46270 */
[----:B------:R-:W-:Y:S01]  /*28620*/  PRMT R7, R9, 0x7632, R7 ;  /* 0x0000763209077816 */ /* 0x000fe20000000007 */
[----:B------:R-:W-:Y:S01]  /*28630*/  VIADD R10, R0, UR5 ;  /* 0x00000005000a7c36 */ /* 0x000fe20008000000 */
[----:B------:R-:W-:Y:S04]  /*28640*/  @P6 STG.E.U16 desc[UR8][R28.64], R9 ;  /* 0x000000091c006986 */ /* 0x000fe8000c101508 */
[----:B------:R1:W-:Y:S01]  /*28650*/  @P5 STG.E.U16 desc[UR8][R26.64], R7 ;  /* 0x000000071a005986 */ /* 0x0003e2000c101508 */
[----:B------:R-:W-:-:S03]  /*28660*/  PRMT R8, R4, 0x7632, R8 ;  /* 0x0000763204087816 */ /* 0x000fc60000000008 */
[----:B0-----:R-:W2:Y:S01]  /*28670*/  LDL.LU.64 R12, [R1+0xf30] ;  /* 0x000f3000010c7983 */ /* 0x001ea20000300a00 */
[----:B-1----:R-:W-:-:S03]  /*28680*/  IMAD.WIDE R26, R10, 0x2, R2 ;  /* 0x000000020a1a7825 */ /* 0x002fc600078e0202 */
[----:B------:R-:W3:Y:S04]  /*28690*/  LDL.LU R7, [R1+0x28] ;  /* 0x0000280001077983 */ /* 0x000ee80000300800 */
[----:B------:R0:W-:Y:S04]  /*286a0*/  @P0 STG.E.U16 desc[UR8][R26.64], R4 ;  /* 0x000000041a000986 */ /* 0x0001e8000c101508 */
[----:B------:R-:W2:Y:S01]  /*286b0*/  LDL.LU R9, [R1+0x8] ;  /* 0x0000080001097983 */ /* 0x000ea20000300800 */
[----:B0-----:R-:W-:-:S05]  /*286c0*/  VIADD R4, R22, 0x7 ;  /* 0x0000000716047836 */ /* 0x001fca0000000000 */
[----:B------:R-:W-:Y:S02]  /*286d0*/  ISETP.GE.AND P0, PT, R4, UR11, PT ;  /* 0x0000000b04007c0c */ /* 0x000fe4000bf06270 */
[----:B------:R-:W2:Y:S01]  /*286e0*/  LDL.LU R4, [R1+0xf28] ;  /* 0x000f280001047983 */ /* 0x000ea20000300800 */
[----:B------:R-:W-:Y:S01]  /*286f0*/  ISETP.LT.AND P4, PT, R23, UR10, !P4 ;  /* 0x0000000a17007c0c */ /* 0x000fe2000e781270 */
[----:B------:R-:W-:Y:S01]  /*28700*/  VIADD R0, R22, 0x6 ;  /* 0x0000000616007836 */ /* 0x000fe20000000000 */
[----:B------:R-:W-:Y:S02]  /*28710*/  ISETP.LT.AND P5, PT, R15, UR10, !P3 ;  /* 0x0000000a0f007c0c */ /* 0x000fe4000dfa1270 */
[----:B------:R-:W-:Y:S02]  /*28720*/  ISETP.LT.AND P3, PT, R23, UR10, !P3 ;  /* 0x0000000a17007c0c */ /* 0x000fe4000df61270 */
[----:B------:R-:W-:Y:S01]  /*28730*/  ISETP.GE.AND P6, PT, R0, UR11, PT ;  /* 0x0000000b00007c0c */ /* 0x000fe2000bfc6270 */
[----:B------:R-:W-:-:S02]  /*28740*/  VIADD R0, R10, UR5 ;  /* 0x000000050a007c36 */ /* 0x000fc40008000000 */
[----:B------:R-:W-:Y:S01]  /*28750*/  IMAD.WIDE R10, R10, 0x2, R24 ;  /* 0x000000020a0a7825 */ /* 0x000fe200078e0218 */
[----:B----4-:R-:W-:-:S03]  /*28760*/  PRMT R5, R6, 0x7632, R5 ;  /* 0x0000763206057816 */ /* 0x010fc60000000005 */
[C---:B------:R-:W-:Y:S01]  /*28770*/  IMAD.WIDE R28, R0.reuse, 0x2, R2 ;  /* 0x00000002001c7825 */ /* 0x040fe200078e0202 */
[----:B------:R0:W-:Y:S01]  /*28780*/  @P4 STG.E.U16 desc[UR8][R10.64], R8 ;  /* 0x000000080a004986 */ /* 0x0001e2000c101508 */
[----:B------:R-:W-:Y:S02]  /*28790*/  ISETP.LT.AND P4, PT, R15, UR10, !P1 ;  /* 0x0000000a0f007c0c */ /* 0x000fe4000cf81270 */
[----:B------:R-:W-:Y:S01]  /*287a0*/  IMAD.WIDE R26, R0, 0x2, R24 ;  /* 0x00000002001a7825 */ /* 0x000fe200078e0218 */
[----:B------:R-:W-:Y:S01]  /*287b0*/  @P5 STG.E.U16 desc[UR8][R28.64], R6 ;  /* 0x000000061c005986 */ /* 0x000fe2000c101508 */
[----:B------:R-:W-:-:S03]  /*287c0*/  ISETP.LT.AND P1, PT, R23, UR10, !P1 ;  /* 0x0000000a17007c0c */ /* 0x000fc6000cf21270 */
[----:B------:R1:W-:Y:S01]  /*287d0*/  @P3 STG.E.U16 desc[UR8][R26.64], R5 ;  /* 0x000000051a003986 */ /* 0x0003e2000c101508 */
[----:B0-----:R-:W-:-:S03]  /*287e0*/  VIADD R8, R22, 0x8 ;  /* 0x0000000816087836 */ /* 0x001fc60000000000 */
[----:B------:R-:W4:Y:S04]  /*287f0*/  LDL.LU R10, [R1+0xf24] ;  /* 0x000f2400010a7983 */ /* 0x000f280000300800 */
[----:B------:R-:W4:Y:S01]  /*28800*/  LDL.LU R11, [R1+0x2c] ;  /* 0x00002c00010b7983 */ /* 0x000f220000300800 */
[----:B-1----:R-:W-:-:S03]  /*28810*/  VIADD R26, R0, UR5 ;  /* 0x00000005001a7c36 */ /* 0x002fc60008000000 */
[----:B------:R-:W4:Y:S01]  /*28820*/  LDL.LU R6, [R1+0xc] ;  /* 0x00000c0001067983 */ /* 0x000f220000300800 */
[----:B------:R-:W-:Y:S02]  /*28830*/  VIADD R5, R22, 0x9 ;  /* 0x0000000916057836 */ /* 0x000fe40000000000 */
[----:B------:R-:W-:Y:S01]  /*28840*/  IMAD.WIDE R28, R26, 0x2, R2 ;  /* 0x000000021a1c7825 */ /* 0x000fe200078e0202 */
[----:B------:R-:W-:Y:S02]  /*28850*/  ISETP.GE.AND P5, PT, R8, UR11, PT ;  /* 0x0000000b08007c0c */ /* 0x000fe4000bfa6270 */
[----:B------:R-:W4:Y:S01]  /*28860*/  LDL.LU R8, [R1+0xf20] ;  /* 0x000f200001087983 */ /* 0x000f220000300800 */
[C---:B------:R-:W-:Y:S02]  /*28870*/  VIADD R0, R26.reuse, UR5 ;  /* 0x000000051a007c36 */ /* 0x040fe40008000000 */
[----:B------:R-:W-:Y:S01]  /*28880*/  IMAD.WIDE R26, R26, 0x2, R24 ;  /* 0x000000021a1a7825 */ /* 0x000fe200078e0218 */
[----:B---3--:R0:W-:Y:S01]  /*28890*/  @P4 STG.E.U16 desc[UR8][R28.64], R7 ;  /* 0x000000071c004986 */ /* 0x0081e2000c101508 */
[----:B------:R-:W-:-:S02]  /*288a0*/  ISETP.GE.AND P4, PT, R5, UR11, PT ;  /* 0x0000000b05007c0c */ /* 0x000fc4000bf86270 */
[----:B--2---:R-:W-:Y:S02]  /*288b0*/  PRMT R4, R7, 0x7632, R4 ;  /* 0x0000763207047816 */ /* 0x004fe40000000004 */
[----:B0-----:R-:W2:Y:S04]  /*288c0*/  LDL.LU R7, [R1+0xf1c] ;  /* 0x000f1c0001077983 */ /* 0x001ea80000300800 */
[----:B------:R-:W3:Y:S04]  /*288d0*/  LDL.LU R5, [R1+0xf18] ;  /* 0x000f180001057983 */ /* 0x000ee80000300800 */
[----:B------:R0:W-:Y:S04]  /*288e0*/  @P1 STG.E.U16 desc[UR8][R26.64], R4 ;  /* 0x000000041a001986 */ /* 0x0001e8000c101508 */
[----:B0-----:R-:W2:Y:S01]  /*288f0*/  LDL.LU R4, [R1+0xf14] ;  /* 0x000f140001047983 */ /* 0x001ea20000300800 */
[----:B------:R-:W-:-:S02]  /*28900*/  ISETP.LT.AND P3, PT, R15, UR10, !P2 ;  /* 0x0000000a0f007c0c */ /* 0x000fc4000d761270 */
[----:B------:R-:W-:Y:S01]  /*28910*/  ISETP.LT.AND P2, PT, R23, UR10, !P2 ;  /* 0x0000000a17007c0c */ /* 0x000fe2000d741270 */
[C---:B------:R-:W-:Y:S01]  /*28920*/  IMAD.WIDE R28, R0.reuse, 0x2, R2 ;  /* 0x00000002001c7825 */ /* 0x040fe200078e0202 */
[----:B------:R-:W-:Y:S02]  /*28930*/  ISETP.LT.AND P1, PT, R15, UR10, !P6 ;  /* 0x0000000a0f007c0c */ /* 0x000fe4000f721270 */
[----:B------:R-:W-:Y:S01]  /*28940*/  ISETP.LT.AND P6, PT, R23, UR10, !P6 ;  /* 0x0000000a17007c0c */ /* 0x000fe2000f7c1270 */
[----:B------:R-:W-:-:S04]  /*28950*/  IMAD.WIDE R26, R0, 0x2, R24 ;  /* 0x00000002001a7825 */ /* 0x000fc800078e0218 */
[----:B------:R-:W-:Y:S02]  /*28960*/  VIADD R0, R0, UR5 ;  /* 0x0000000500007c36 */ /* 0x000fe40008000000 */
[----:B------:R0:W-:Y:S01]  /*28970*/  @P3 STG.E.U16 desc[UR8][R28.64], R9 ;  /* 0x000000091c003986 */ /* 0x0001e2000c101508 */
[----:B----4-:R-:W-:Y:S01]  /*28980*/  PRMT R8, R11, 0x7632, R8 ;  /* 0x000076320b087816 */ /* 0x010fe20000000008 */
[----:B0-----:R-:W-:Y:S01]  /*28990*/  IMAD.WIDE R28, R0, 0x2, R2 ;  /* 0x00000002001c7825 */ /* 0x001fe200078e0202 */
[----:B---3--:R-:W-:Y:S02]  /*289a0*/  PRMT R5, R6, 0x7632, R5 ;  /* 0x0000763206057816 */ /* 0x008fe40000000005 */
[----:B--2---:R-:W-:Y:S01]  /*289b0*/  PRMT R4, R9, 0x7632, R4 ;  /* 0x0000763209047816 */ /* 0x004fe20000000004 */
[----:B------:R-:W-:-:S04]  /*289c0*/  VIADD R9, R22, 0xb ;  /* 0x0000000b16097836 */ /* 0x000fc80000000000 */
[----:B------:R0:W-:Y:S01]  /*289d0*/  @P2 STG.E.U16 desc[UR8][R26.64], R4 ;  /* 0x000000041a002986 */ /* 0x0001e2000c101508 */
[----:B------:R-:W-:Y:S02]  /*289e0*/  ISETP.LT.AND P2, PT, R15, UR10, !P0 ;  /* 0x0000000a0f007c0c */ /* 0x000fe4000c741270 */
[----:B------:R-:W-:Y:S01]  /*289f0*/  ISETP.LT.AND P0, PT, R23, UR10, !P0 ;  /* 0x0000000a17007c0c */ /* 0x000fe2000c701270 */
[----:B------:R-:W-:Y:S01]  /*28a00*/  @P1 STG.E.U16 desc[UR8][R28.64], R11 ;  /* 0x0000000b1c001986 */ /* 0x000fe2000c101508 */
[----:B------:R-:W-:Y:S01]  /*28a10*/  ISETP.GE.AND P1, PT, R9, UR11, PT ;  /* 0x0000000b09007c0c */ /* 0x000fe2000bf26270 */
[----:B0-----:R-:W-:-:S04]  /*28a20*/  IMAD.WIDE R26, R0, 0x2, R24 ;  /* 0x00000002001a7825 */ /* 0x001fc800078e0218 */
[----:B------:R-:W-:Y:S02]  /*28a30*/  VIADD R4, R22, 0xa ;  /* 0x0000000a16047836 */ /* 0x000fe40000000000 */
[----:B------:R-:W-:Y:S01]  /*28a40*/  VIADD R0, R0, UR5 ;  /* 0x0000000500007c36 */ /* 0x000fe20008000000 */
[----:B------:R0:W-:Y:S02]  /*28a50*/  @P6 STG.E.U16 desc[UR8][R26.64], R8 ;  /* 0x000000081a006986 */ /* 0x0001e4000c101508 */
[----:B------:R-:W-:Y:S02]  /*28a60*/  ISETP.GE.AND P3, PT, R4, UR11, PT ;  /* 0x0000000b04007c0c */ /* 0x000fe4000bf66270 */
[----:B------:R-:W2:Y:S01]  /*28a70*/  LDL.LU R4, [R1+0xf10] ;  /* 0x000f100001047983 */ /* 0x000ea20000300800 */
[----:B0-----:R-:W-:-:S04]  /*28a80*/  IMAD.WIDE R26, R0, 0x2, R2 ;  /* 0x00000002001a7825 */ /* 0x001fc800078e0202 */
[----:B------:R-:W-:Y:S01]  /*28a90*/  IMAD.WIDE R8, R0, 0x2, R24 ;  /* 0x0000000200087825 */ /* 0x000fe200078e0218 */
[----:B------:R-:W-:Y:S04]  /*28aa0*/  @P2 STG.E.U16 desc[UR8][R26.64], R6 ;  /* 0x000000061a002986 */ /* 0x000fe8000c101508 */
[----:B------:R0:W-:Y:S04]  /*28ab0*/  @P0 STG.E.U16 desc[UR8][R8.64], R5 ;  /* 0x0000000508000986 */ /* 0x0001e8000c101508 */
[----:B0-----:R-:W3:Y:S01]  /*28ac0*/  LDL.LU.64 R8, [R1+0xf08] ;  /* 0x000f080001087983 */ /* 0x001ee20000300a00 */
[----:B------:R-:W-:-:S03]  /*28ad0*/  ISETP.LT.AND P6, PT, R15, UR10, !P5 ;  /* 0x0000000a0f007c0c */ /* 0x000fc6000efc1270 */
[----:B------:R-:W4:Y:S01]  /*28ae0*/  LDL.LU R5, [R1+0xf04] ;  /* 0x000f040001057983 */ /* 0x000f220000300800 */
[----:B------:R-:W-:Y:S01]  /*28af0*/  ISETP.LT.AND P5, PT, R23, UR10, !P5 ;  /* 0x0000000a17007c0c */ /* 0x000fe2000efa1270 */
[----:B------:R-:W-:Y:S01]  /*28b00*/  VIADD R11, R0, UR5 ;  /* 0x00000005000b7c36 */ /* 0x000fe20008000000 */
[----:B------:R-:W-:Y:S02]  /*28b10*/  ISETP.LT.AND P2, PT, R15, UR10, !P4 ;  /* 0x0000000a0f007c0c */ /* 0x000fe4000e741270 */
[----:B------:R-:W-:Y:S01]  /*28b20*/  ISETP.LT.AND P4, PT, R23, UR10, !P4 ;  /* 0x0000000a17007c0c */ /* 0x000fe2000e781270 */
[----:B------:R-:W-:-:S04]  /*28b30*/  IMAD.WIDE R26, R11, 0x2, R2 ;  /* 0x000000020b1a7825 */ /* 0x000fc800078e0202 */
[----:B------:R-:W-:Y:S02]  /*28b40*/  VIADD R6, R22, 0xc ;  /* 0x0000000c16067836 */ /* 0x000fe40000000000 */
[----:B------:R-:W-:-:S04]  /*28b50*/  IMAD.WIDE R28, R11, 0x2, R24 ;  /* 0x000000020b1c7825 */ /* 0x000fc800078e0218 */
[----:B------:R-:W-:Y:S01]  /*28b60*/  VIADD R0, R11, UR5 ;  /* 0x000000050b007c36 */ /* 0x000fe20008000000 */
[----:B------:R-:W-:Y:S02]  /*28b70*/  ISETP.GE.AND P0, PT, R6, UR11, PT ;  /* 0x0000000b06007c0c */ /* 0x000fe4000bf06270 */
[----:B------:R-:W4:Y:S01]  /*28b80*/  LDL.LU R6, [R1+0xf00] ;  /* 0x000f000001067983 */ /* 0x000f220000300800 */
[----:B--2---:R-:W-:-:S03]  /*28b90*/  PRMT R10, R4, 0x7632, R10 ;  /* 0x00007632040a7816 */ /* 0x004fc6000000000a */
[----:B------:R0:W-:Y:S04]  /*28ba0*/  @P6 STG.E.U16 desc[UR8][R26.64], R4 ;  /* 0x000000041a006986 */ /* 0x0001e8000c101508 */
[----:B------:R1:W-:Y:S01]  /*28bb0*/  @P5 STG.E.U16 desc[UR8][R28.64], R10 ;  /* 0x0000000a1c005986 */ /* 0x0003e2000c101508 */
[----:B0-----:R-:W-:-:S04]  /*28bc0*/  IMAD.WIDE R26, R0, 0x2, R2 ;  /* 0x00000002001a7825 */ /* 0x001fc800078e0202 */
[----:B-1----:R-:W-:Y:S01]  /*28bd0*/  IMAD.WIDE R10, R0, 0x2, R24 ;  /* 0x00000002000a7825 */ /* 0x002fe200078e0218 */
[----:B---3--:R-:W-:Y:S01]  /*28be0*/  PRMT R7, R8, 0x7632, R7 ;  /* 0x0000763208077816 */ /* 0x008fe20000000007 */
[----:B------:R-:W-:Y:S04]  /*28bf0*/  @P2 STG.E.U16 desc[UR8][R26.64], R8 ;  /* 0x000000081a002986 */ /* 0x000fe8000c101508 */
[----:B------:R0:W-:Y:S04]  /*28c00*/  @P4 STG.E.U16 desc[UR8][R10.64], R7 ;  /* 0x000000070a004986 */ /* 0x0001e8000c101508 */
[----:B0-----:R-:W2:Y:S04]  /*28c10*/  LDL.LU.64 R10, [R1+0xef8] ;  /* 0x000ef800010a7983 */ /* 0x001ea80000300a00 */
[----:B------:R-:W3:Y:S01]  /*28c20*/  LDL.LU R7, [R1+0xef4] ;  /* 0x000ef40001077983 */ /* 0x000ee20000300800 */
[----:B------:R-:W-:Y:S01]  /*28c30*/  VIADD R4, R22, 0xd ;  /* 0x0000000d16047836 */ /* 0x000fe20000000000 */
[----:B------:R-:W-:-:S02]  /*28c40*/  ISETP.LT.AND P5, PT, R15, UR10, !P3 ;  /* 0x0000000a0f007c0c */ /* 0x000fc4000dfa1270 */
[----:B------:R-:W-:Y:S02]  /*28c50*/  ISETP.LT.AND P3, PT, R23, UR10, !P3 ;  /* 0x0000000a17007c0c */ /* 0x000fe4000df61270 */
[----:B------:R-:W-:Y:S01]  /*28c60*/  ISETP.GE.AND P6, PT, R4, UR11, PT ;  /* 0x0000000b04007c0c */ /* 0x000fe2000bfc6270 */
[----:B------:R-:W-:Y:S01]  /*28c70*/  VIADD R4, R0, UR5 ;  /* 0x0000000500047c36 */ /* 0x000fe20008000000 */
[----:B------:R-:W-:-:S03]  /*28c80*/  ISETP.LT.AND P4, PT, R15, UR10, !P1 ;  /* 0x0000000a0f007c0c */ /* 0x000fc6000cf81270 */
[C---:B------:R-:W-:Y:S01]  /*28c90*/  IMAD.WIDE R26, R4.reuse, 0x2, R2 ;  /* 0x00000002041a7825 */ /* 0x040fe200078e0202 */
[----:B------:R-:W-:Y:S02]  /*28ca0*/  ISETP.LT.AND P1, PT, R23, UR10, !P1 ;  /* 0x0000000a17007c0c */ /* 0x000fe4000cf21270 */
[----:B----4-:R-:W-:Y:S01]  /*28cb0*/  PRMT R0, R5, 0x7632, R0 ;  /* 0x0000763205007816 */ /* 0x010fe20000000000 */
[----:B------:R-:W-:Y:S01]  /*28cc0*/  IMAD.WIDE R28, R4, 0x2, R24 ;  /* 0x00000002041c7825 */ /* 0x000fe200078e0218 */
[----:B------:R0:W-:Y:S01]  /*28cd0*/  @P5 STG.E.U16 desc[UR8][R26.64], R5 ;  /* 0x000000051a005986 */ /* 0x0001e2000c101508 */
[----:B------:R-:W-:Y:S02]  /*28ce0*/  ISETP.LT.AND P5, PT, R15, UR10, !P0 ;  /* 0x0000000a0f007c0c */ /* 0x000fe4000c7a1270 */
[----:B------:R-:W-:Y:S01]  /*28cf0*/  VIADD R8, R22, 0xe ;  /* 0x0000000e16087836 */ /* 0x000fe20000000000 */
[----:B------:R1:W-:Y:S01]  /*28d00*/  @P3 STG.E.U16 desc[UR8][R28.64], R0 ;  /* 0x000000001c003986 */ /* 0x0003e2000c101508 */
[----:B------:R-:W-:Y:S01]  /*28d10*/  ISETP.LT.AND P0, PT, R23, UR10, !P0 ;  /* 0x0000000a17007c0c */ /* 0x000fe2000c701270 */
[----:B0-----:R-:W-:-:S02]  /*28d20*/  VIADD R26, R4, UR5 ;  /* 0x00000005041a7c36 */ /* 0x001fc40008000000 */
[----:B------:R-:W-:Y:S02]  /*28d30*/  ISETP.GE.AND P2, PT, R8, UR11, PT ;  /* 0x0000000b08007c0c */ /* 0x000fe4000bf46270 */
[----:B------:R-:W-:Y:S01]  /*28d40*/  IMAD.WIDE R4, R26, 0x2, R2 ;  /* 0x000000021a047825 */ /* 0x000fe200078e0202 */
[----:B-1----:R-:W-:-:S03]  /*28d50*/  PRMT R29, R9, 0x7632, R29 ;  /* 0x00007632091d7816 */ /* 0x002fc6000000001d */
[C---:B------:R-:W-:Y:S02]  /*28d60*/  VIADD R0, R26.reuse, UR5 ;  /* 0x000000051a007c36 */ /* 0x040fe40008000000 */
[----:B------:R-:W-:Y:S01]  /*28d70*/  IMAD.WIDE R26, R26, 0x2, R24 ;  /* 0x000000021a1a7825 */ /* 0x000fe200078e0218 */
[----:B------:R0:W-:Y:S03]  /*28d80*/  @P4 STG.E.U16 desc[UR8][R4.64], R9 ;  /* 0x0000000904004986 */ /* 0x0001e6000c101508 */
[----:B------:R-:W-:Y:S01]  /*28d90*/  VIADD R8, R22, 0x10 ;  /* 0x0000001016087836 */ /* 0x000fe20000000000 */
[----:B------:R1:W-:Y:S01]  /*28da0*/  @P1 STG.E.U16 desc[UR8][R26.64], R29 ;  /* 0x0000001d1a001986 */ /* 0x0003e2000c101508 */
[----:B------:R-:W-:Y:S02]  /*28db0*/  ISETP.LT.AND P1, PT, R15, UR10, !P6 ;  /* 0x0000000a0f007c0c */ /* 0x000fe4000f721270 */
[----:B------:R-:W-:-:S02]  /*28dc0*/  ISETP.LT.AND P6, PT, R23, UR10, !P6 ;  /* 0x0000000a17007c0c */ /* 0x000fc4000f7c1270 */
[----:B------:R-:W-:Y:S01]  /*28dd0*/  ISETP.GE.AND P4, PT, R8, UR11, PT ;  /* 0x0000000b08007c0c */ /* 0x000fe2000bf86270 */
[----:B0-----:R-:W-:-:S04]  /*28de0*/  IMAD.WIDE R4, R0, 0x2, R2 ;  /* 0x0000000200047825 */ /* 0x001fc800078e0202 */
[----:B------:R-:W-:Y:S01]  /*28df0*/  IMAD.WIDE R8, R0, 0x2, R24 ;  /* 0x0000000200087825 */ /* 0x000fe200078e0218 */
[----:B-1----:R-:W-:Y:S01]  /*28e00*/  PRMT R26, R6, 0x7632, R26 ;  /* 0x00007632061a7816 */ /* 0x002fe2000000001a */
[----:B------:R0:W-:Y:S02]  /*28e10*/  @P5 STG.E.U16 desc[UR8][R4.64], R6 ;  /* 0x0000000604005986 */ /* 0x0001e4000c101508 */
[----:B------:R-:W-:Y:S01]  /*28e20*/  VIADD R0, R0, UR5 ;  /* 0x0000000500007c36 */ /* 0x000fe20008000000 */
[----:B------:R-:W-:Y:S01]  /*28e30*/  ISETP.LT.AND P5, PT, R15, UR10, !P2 ;  /* 0x0000000a0f007c0c */ /* 0x000fe2000d7a1270 */
[C---:B------:R-:W-:Y:S01]  /*28e40*/  VIADD R28, R22.reuse, 0xf ;  /* 0x0000000f161c7836 */ /* 0x040fe20000000000 */
[----:B------:R1:W-:Y:S01]  /*28e50*/  @P0 STG.E.U16 desc[UR8][R8.64], R26 ;  /* 0x0000001a08000986 */ /* 0x0003e2000c101508 */
[----:B0-----:R-:W-:Y:S02]  /*28e60*/  VIADD R6, R22, 0x11 ;  /* 0x0000001116067836 */ /* 0x001fe40000000000 */
[----:B------:R-:W-:Y:S01]  /*28e70*/  IMAD.WIDE R4, R0, 0x2, R2 ;  /* 0x0000000200047825 */ /* 0x000fe200078e0202 */
[----:B------:R-:W-:-:S02]  /*28e80*/  ISETP.GE.AND P3, PT, R28, UR11, PT ;  /* 0x0000000b1c007c0c */ /* 0x000fc4000bf66270 */
[----:B------:R-:W-:Y:S01]  /*28e90*/  ISETP.GE.AND P0, PT, R6, UR11, PT ;  /* 0x0000000b06007c0c */ /* 0x000fe2000bf06270 */
[----:B-1----:R-:W-:Y:S01]  /*28ea0*/  IMAD.WIDE R8, R0, 0x2, R24 ;  /* 0x0000000200087825 */ /* 0x002fe200078e0218 */
[----:B------:R-:W-:-:S03]  /*28eb0*/  ISETP.LT.AND P2, PT, R23, UR10, !P2 ;  /* 0x0000000a17007c0c */ /* 0x000fc6000d741270 */
[----:B------:R-:W-:Y:S02]  /*28ec0*/  VIADD R6, R0, UR5 ;  /* 0x0000000500067c36 */ /* 0x000fe40008000000 */
[----:B------:R-:W-:Y:S02]  /*28ed0*/  VIADD R26, R22, 0x12 ;  /* 0x00000012161a7836 */ /* 0x000fe40000000000 */
[----:B------:R-:W-:Y:S01]  /*28ee0*/  VIADD R0, R6, UR5 ;  /* 0x0000000506007c36 */ /* 0x000fe20008000000 */
[----:B------:R-:W-:Y:S02]  /*28ef0*/  PRMT R28, R16, 0x7632, R28 ;  /* 0x00007632101c7816 */ /* 0x000fe4000000001c */
[----:B--2---:R-:W-:Y:S01]  /*28f00*/  PRMT R27, R10, 0x7632, R27 ;  /* 0x000076320a1b7816 */ /* 0x004fe2000000001b */
[----:B------:R0:W-:Y:S04]  /*28f10*/  @P1 STG.E.U16 desc[UR8][R4.64], R10 ;  /* 0x0000000a04001986 */ /* 0x0001e8000c101508 */
[----:B------:R1:W-:Y:S01]  /*28f20*/  @P6 STG.E.U16 desc[UR8][R8.64], R27 ;  /* 0x0000001b08006986 */ /* 0x0003e2000c101508 */
[----:B------:R-:W-:-:S02]  /*28f30*/  ISETP.LT.AND P6, PT, R15, UR10, !P3 ;  /* 0x0000000a0f007c0c */ /* 0x000fc4000dfc1270 */
[----:B------:R-:W-:Y:S01]  /*28f40*/  ISETP.LT.AND P3, PT, R23, UR10, !P3 ;  /* 0x0000000a17007c0c */ /* 0x000fe2000df61270 */
[----:B0-----:R-:W-:Y:S01]  /*28f50*/  IMAD.WIDE R4, R6, 0x2, R2 ;  /* 0x0000000206047825 */ /* 0x001fe200078e0202 */
[----:B------:R-:W-:Y:S02]  /*28f60*/  ISETP.GE.AND P1, PT, R26, UR11, PT ;  /* 0x0000000b1a007c0c */ /* 0x000fe4000bf26270 */
[----:B---3--:R-:W-:Y:S02]  /*28f70*/  PRMT R10, R7, 0x7632, R10 ;  /* 0x00007632070a7816 */ /* 0x008fe4000000000a */
[----:B------:R0:W-:Y:S01]  /*28f80*/  @P5 STG.E.U16 desc[UR8][R4.64], R7 ;  /* 0x0000000704005986 */ /* 0x0001e2000c101508 */
[----:B------:R-:W-:Y:S01]  /*28f90*/  ISETP.LT.AND P5, PT, R15, UR10, !P4 ;  /* 0x0000000a0f007c0c */ /* 0x000fe2000e7a1270 */
[----:B------:R-:W-:Y:S02]  /*28fa0*/  VIADD R26, R22, 0x13 ;  /* 0x00000013161a7836 */ /* 0x000fe40000000000 */
[----:B-1----:R-:W-:Y:S01]  /*28fb0*/  IMAD.WIDE R8, R0, 0x2, R24 ;  /* 0x0000000200087825 */ /* 0x002fe200078e0218 */
[----:B------:R-:W-:-:S03]  /*28fc0*/  ISETP.LT.AND P4, PT, R23, UR10, !P4 ;  /* 0x0000000a17007c0c */ /* 0x000fc6000e781270 */
[----:B0-----:R-:W-:-:S04]  /*28fd0*/  IMAD.WIDE R4, R6, 0x2, R24 ;  /* 0x0000000206047825 */ /* 0x001fc800078e0218 */
[C---:B------:R-:W-:Y:S01]  /*28fe0*/  IMAD.WIDE R6, R0.reuse, 0x2, R2 ;  /* 0x0000000200067825 */ /* 0x040fe200078e0202 */
[----:B------:R0:W-:Y:S03]  /*28ff0*/  @P2 STG.E.U16 desc[UR8][R4.64], R10 ;  /* 0x0000000a04002986 */ /* 0x0001e6000c101508 */
[----:B------:R-:W-:Y:S01]  /*29000*/  VIADD R0, R0, UR5 ;  /* 0x0000000500007c36 */ /* 0x000fe20008000000 */
[----:B------:R-:W-:Y:S01]  /*29010*/  PRMT R27, R11, 0x7632, R27 ;  /* 0x000076320b1b7816 */ /* 0x000fe2000000001b */
[----:B------:R1:W-:Y:S01]  /*29020*/  @P6 STG.E.U16 desc[UR8][R6.64], R11 ;  /* 0x0000000b06006986 */ /* 0x0003e2000c101508 */
[----:B------:R-:W-:Y:S01]  /*29030*/  ISETP.GE.AND P2, PT, R26, UR11, PT ;  /* 0x0000000b1a007c0c */ /* 0x000fe2000bf46270 */
[----:B------:R-:W-:Y:S01]  /*29040*/  VIADD R26, R22, 0x14 ;  /* 0x00000014161a7836 */ /* 0x000fe20000000000 */
[----:B------:R-:W-:Y:S01]  /*29050*/  ISETP.LT.AND P6, PT, R15, UR10, !P0 ;  /* 0x0000000a0f007c0c */ /* 0x000fe2000c7c1270 */
[----:B0-----:R-:W-:Y:S01]  /*29060*/  IMAD.WIDE R4, R0, 0x2, R2 ;  /* 0x0000000200047825 */ /* 0x001fe200078e0202 */
[----:B------:R-:W-:Y:S02]  /*29070*/  @P3 STG.E.U16 desc[UR8][R8.64], R27 ;  /* 0x0000001b08003986 */ /* 0x000fe4000c101508 */
[----:B------:R-:W-:Y:S01]  /*29080*/  ISETP.GE.AND P3, PT, R26, UR11, PT ;  /* 0x0000000b1a007c0c */ /* 0x000fe2000bf66270 */
[----:B------:R-:W-:Y:S01]  /*29090*/  VIADD R10, R0, UR5 ;  /* 0x00000005000a7c36 */ /* 0x000fe20008000000 */
[----:B------:R0:W-:Y:S01]  /*290a0*/  @P5 STG.E.U16 desc[UR8][R4.64], R12 ;  /* 0x0000000c04005986 */ /* 0x0001e2000c101508 */
[----:B------:R-:W-:-:S02]  /*290b0*/  PRMT R26, R12, 0x7632, R26 ;  /* 0x000076320c1a7816 */ /* 0x000fc4000000001a */
[----:B------:R-:W-:Y:S01]  /*290c0*/  ISETP.LT.AND P0, PT, R23, UR10, !P0 ;  /* 0x0000000a17007c0c */ /* 0x000fe2000c701270 */
[----:B-1----:R-:W-:-:S04]  /*290d0*/  IMAD.WIDE R6, R10, 0x2, R2 ;  /* 0x000000020a067825 */ /* 0x002fc800078e0202 */
[----:B0-----:R-:W-:-:S04]  /*290e0*/  IMAD.WIDE R4, R0, 0x2, R24 ;  /* 0x0000000200047825 */ /* 0x001fc800078e0218 */
[----:B------:R-:W-:Y:S01]  /*290f0*/  VIADD R11, R22, 0x15 ;  /* 0x00000015160b7836 */ /* 0x000fe20000000000 */
[----:B------:R0:W-:Y:S01]  /*29100*/  @P4 STG.E.U16 desc[UR8][R4.64], R26 ;  /* 0x0000001a04004986 */ /* 0x0001e2000c101508 */
[----:B------:R-:W-:Y:S01]  /*29110*/  ISETP.LT.AND P4, PT, R15, UR10, !P1 ;  /* 0x0000000a0f007c0c */ /* 0x000fe2000cf81270 */
[C---:B------:R-:W-:Y:S01]  /*29120*/  VIADD R27, R10.reuse, UR5 ;  /* 0x000000050a1b7c36 */ /* 0x040fe20008000000 */
[----:B------:R-:W-:Y:S01]  /*29130*/  ISETP.LT.AND P1, PT, R23, UR10, !P1 ;  /* 0x0000000a17007c0c */ /* 0x000fe2000cf21270 */
[----:B------:R1:W-:Y:S01]  /*29140*/  @P6 STG.E.U16 desc[UR8][R6.64], R16 ;  /* 0x0000001006006986 */ /* 0x0003e2000c101508 */
[----:B------:R-:W-:Y:S01]  /*29150*/  ISETP.LT.AND P6, PT, R15, UR10, !P2 ;  /* 0x0000000a0f007c0c */ /* 0x000fe2000d7c1270 */
[----:B------:R-:W-:Y:S01]  /*29160*/  IMAD.WIDE R8, R10, 0x2, R24 ;  /* 0x000000020a087825 */ /* 0x000fe200078e0218 */
[----:B------:R-:W-:-:S03]  /*29170*/  ISETP.GE.AND P5, PT, R11, UR11, PT ;  /* 0x0000000b0b007c0c */ /* 0x000fc6000bfa6270 */
[C---:B------:R-:W-:Y:S01]  /*29180*/  VIADD R11, R27.reuse, UR5 ;  /* 0x000000051b0b7c36 */ /* 0x040fe20008000000 */
[----:B------:R2:W-:Y:S01]  /*29190*/  @P0 STG.E.U16 desc[UR8][R8.64], R28 ;  /* 0x0000001c08000986 */ /* 0x0005e2000c101508 */
[----:B0-----:R-:W-:Y:S01]  /*291a0*/  IMAD.WIDE R4, R27, 0x2, R2 ;  /* 0x000000021b047825 */ /* 0x001fe200078e0202 */
[----:B------:R-:W-:-:S03]  /*291b0*/  PRMT R12, R13, 0x7632, R12 ;  /* 0x000076320d0c7816 */ /* 0x000fc6000000000c */
[----:B-1----:R-:W-:Y:S01]  /*291c0*/  IMAD.WIDE R6, R27, 0x2, R24 ;  /* 0x000000021b067825 */ /* 0x002fe200078e0218 */
[----:B------:R0:W-:Y:S01]  /*291d0*/  @P4 STG.E.U16 desc[UR8][R4.64], R13 ;  /* 0x0000000d04004986 */ /* 0x0001e2000c101508 */
[----:B------:R-:W-:Y:S02]  /*291e0*/  ISETP.LT.AND P2, PT, R23, UR10, !P2 ;  /* 0x0000000a17007c0c */ /* 0x000fe4000d741270 */
[----:B--2---:R-:W-:Y:S01]  /*291f0*/  IMAD.WIDE R8, R11, 0x2, R2 ;  /* 0x000000020b087825 */ /* 0x004fe200078e0202 */
[----:B------:R1:W-:Y:S04]  /*29200*/  @P1 STG.E.U16 desc[UR8][R6.64], R12 ;  /* 0x0000000c06001986 */ /* 0x0003e8000c101508 */
[----:B------:R2:W-:Y:S01]  /*29210*/  @P6 STG.E.U16 desc[UR8][R8.64], R17 ;  /* 0x0000001108006986 */ /* 0x0005e2000c101508 */
[----:B------:R-:W-:Y:S01]  /*29220*/  ISETP.LT.AND P6, PT, R15, UR10, !P3 ;  /* 0x0000000a0f007c0c */ /* 0x000fe2000dfc1270 */
[----:B------:R-:W-:Y:S01]  /*29230*/  VIADD R10, R22, 0x17 ;  /* 0x00000017160a7836 */ /* 0x000fe20000000000 */
[----:B------:R-:W-:Y:S01]  /*29240*/  ISETP.LT.AND P3, PT, R23, UR10, !P3 ;  /* 0x0000000a17007c0c */ /* 0x000fe2000df61270 */
[----:B------:R-:W-:-:S02]  /*29250*/  VIADD R27, R11, UR5 ;  /* 0x000000050b1b7c36 */ /* 0x000fc40008000000 */
[----:B0-----:R-:W-:Y:S01]  /*29260*/  IMAD.WIDE R4, R11, 0x2, R24 ;  /* 0x000000020b047825 */ /* 0x001fe200078e0218 */
[----:B------:R-:W-:Y:S02]  /*29270*/  ISETP.GE.AND P4, PT, R10, UR11, PT ;  /* 0x0000000b0a007c0c */ /* 0x000fe4000bf86270 */
[----:B-1----:R-:W-:Y:S01]  /*29280*/  PRMT R7, R17, 0x7632, R7 ;  /* 0x0000763211077816 */ /* 0x002fe20000000007 */
[----:B------:R-:W-:Y:S01]  /*29290*/  IMAD.WIDE R10, R27, 0x2, R2 ;  /* 0x000000021b0a7825 */ /* 0x000fe200078e0202 */
[----:B--2---:R-:W-:-:S03]  /*292a0*/  PRMT R9, R14, 0x7632, R9 ;  /* 0x000076320e097816 */ /* 0x004fc60000000009 */
[----:B------:R-:W-:Y:S01]  /*292b0*/  IMAD.WIDE R12, R27, 0x2, R24 ;  /* 0x000000021b0c7825 */ /* 0x000fe200078e0218 */
[----:B------:R-:W-:Y:S04]  /*292c0*/  @P2 STG.E.U16 desc[UR8][R4.64], R7 ;  /* 0x0000000704002986 */ /* 0x000fe8000c101508 */
[----:B------:R0:W-:Y:S04]  /*292d0*/  @P6 STG.E.U16 desc[UR8][R10.64], R14 ;  /* 0x0000000e0a006986 */ /* 0x0001e8000c101508 */
[----:B------:R1:W-:Y:S01]  /*292e0*/  @P3 STG.E.U16 desc[UR8][R12.64], R9 ;  /* 0x000000090c003986 */ /* 0x0003e2000c101508 */
[----:B------:R-:W-:-:S02]  /*292f0*/  ISETP.LT.AND P3, PT, R15, UR10, !P5 ;  /* 0x0000000a0f007c0c */ /* 0x000fc4000ef61270 */
[----:B------:R-:W-:Y:S01]  /*29300*/  ISETP.LT.AND P5, PT, R23, UR10, !P5 ;  /* 0x0000000a17007c0c */ /* 0x000fe2000efa1270 */
[----:B------:R-:W-:Y:S01]  /*29310*/  VIADD R0, R22, 0x16 ;  /* 0x0000001616007836 */ /* 0x000fe20000000000 */
[----:B------:R-:W-:Y:S01]  /*29320*/  PRMT R26, R18, 0x7632, R26 ;  /* 0x00007632121a7816 */ /* 0x000fe2000000001a */
[----:B------:R-:W-:Y:S01]  /*29330*/  VIADD R27, R27, UR5 ;  /* 0x000000051b1b7c36 */ /* 0x000fe20008000000 */
[----:B------:R2:W3:Y:S02]  /*29340*/  LDS.128 R4, [R19] ;  /* 0x0000000013047984 */ /* 0x0004e40000000c00 */
[----:B------:R-:W-:Y:S01]  /*29350*/  ISETP.GE.AND P0, PT, R0, UR11, PT ;  /* 0x0000000b00007c0c */ /* 0x000fe2000bf06270 */
[----:B0-----:R-:W-:-:S04]  /*29360*/  IMAD.WIDE R10, R27, 0x2, R24 ;  /* 0x000000021b0a7825 */ /* 0x001fc800078e0218 */
[----:B-1----:R-:W-:Y:S01]  /*29370*/  IMAD.WIDE R8, R27, 0x2, R2 ;  /* 0x000000021b087825 */ /* 0x002fe200078e0202 */
[----:B------:R-:W-:Y:S02]  /*29380*/  ISETP.LT.AND P6, PT, R15, UR10, !P0 ;  /* 0x0000000a0f007c0c */ /* 0x000fe4000c7c1270 */
[----:B------:R-:W4:Y:S04]  /*29390*/  LDL.LU R15, [R1+0xef0] ;  /* 0x000ef000010f7983 */ /* 0x000f280000300800 */
[----:B------:R-:W-:Y:S04]  /*293a0*/  @P3 STG.E.U16 desc[UR8][R8.64], R18 ;  /* 0x0000001208003986 */ /* 0x000fe8000c101508 */
[----:B--2---:R-:W2:Y:S04]  /*293b0*/  LDL.LU R19, [R1+0xeec] ;  /* 0x000eec0001137983 */ /* 0x004ea80000300800 */
[----:B------:R0:W-:Y:S04]  /*293c0*/  @P5 STG.E.U16 desc[UR8][R10.64], R26 ;  /* 0x0000001a0a005986 */ /* 0x0001e8000c101508 */
[----:B0-----:R-:W3:Y:S01]  /*293d0*/  LDL.LU R26, [R1+0xeb4] ;  /* 0x000eb400011a7983 */ /* 0x001ee20000300800 */
[----:B------:R-:W-:-:S02]  /*293e0*/  VIADD R0, R22, 0x18 ;  /* 0x0000001816007836 */ /* 0x000fc40000000000 */
[----:B------:R-:W-:-:S03]  /*293f0*/  VIADD R16, R22, 0x19 ;  /* 0x0000001916107836 */ /* 0x000fc60000000000 */
[----:B------:R-:W-:Y:S01]  /*29400*/  ISETP.GE.AND P1, PT, R0, UR11, PT ;  /* 0x0000000b00007c0c */ /* 0x000fe2000bf26270 */
[----:B------:R-:W-:Y:S01]  /*29410*/  VIADD R0, R27, UR5 ;  /* 0x000000051b007c36 */ /* 0x000fe20008000000 */
[----:B------:R-:W-:-:S03]  /*29420*/  ISETP.LT.AND P0, PT, R23, UR10, !P0 ;  /* 0x0000000a17007c0c */ /* 0x000fc6000c701270 */
[----:B------:R-:W-:Y:S01]  /*29430*/  IMAD.WIDE R12, R0, 0x2, R2 ;  /* 0x00000002000c7825 */ /* 0x000fe200078e0202 */
[----:B------:R-:W-:-:S03]  /*29440*/  ISETP.GE.AND P2, PT, R16, UR11, PT ;  /* 0x0000000b10007c0c */ /* 0x000fc6000bf46270 */
[----:B------:R-:W-:Y:S02]  /*29450*/  VIADD R14, R22, 0x1a ;  /* 0x0000001a160e7836 */ /* 0x000fe40000000000 */
[----:B------:R-:W-:-:S04]  /*29460*/  IMAD.WIDE R16, R0, 0x2, R24 ;  /* 0x0000000200107825 */ /* 0x000fc800078e0218 */
[----:B------:R-:W-:Y:S01]  /*29470*/  VIADD R0, R0, UR5 ;  /* 0x0000000500007c36 */ /* 0x000fe20008000000 */
[----:B------:R-:W-:Y:S01]  /*29480*/  ISETP.GE.AND P3, PT, R14, UR11, PT ;  /* 0x0000000b0e007c0c */ /* 0x000fe2000bf66270 */
[----:B------:R-:W-:Y:S02]  /*29490*/  VIADD R14, R22, 0x1b ;  /* 0x0000001b160e7836 */ /* 0x000fe40000000000 */
[----:B------:R-:W-:-:S04]  /*294a0*/  IMAD.WIDE R8, R0, 0x2, R2 ;  /* 0x0000000200087825 */ /* 0x000fc800078e0202 */
[----:B------:R-:W-:-:S04]  /*294b0*/  IMAD.WIDE R10, R0, 0x2, R24 ;  /* 0x00000002000a7825 */ /* 0x000fc800078e0218 */
[----:B------:R-:W-:Y:S02]  /*294c0*/  VIADD R29, R0, UR5 ;  /* 0x00000005001d7c36 */ /* 0x000fe40008000000 */
[C---:B------:R-:W-:Y:S02]  /*294d0*/  VIADD R0, R22.reuse, 0x1d ;  /* 0x0000001d16007836 */ /* 0x040fe40000000000 */
[----:B------:R-:W-:Y:S01]  /*294e0*/  VIADD R28, R22, 0x1c ;  /* 0x0000001c161c7836 */ /* 0x000fe20000000000 */
[----:B----4-:R2:W-:Y:S01]  /*294f0*/  @P6 STG.E.U16 desc[UR8][R12.64], R15 ;  /* 0x0000000f0c006986 */ /* 0x0105e2000c101508 */
[----:B------:R-:W-:-:S05]  /*29500*/  PRMT R27, R15, 0x7632, R27 ;  /* 0x000076320f1b7816 */ /* 0x000fca000000001b */
[----:B------:R0:W-:Y:S01]  /*29510*/  @P0 STG.E.U16 desc[UR8][R16.64], R27 ;  /* 0x0000001b10000986 */ /* 0x0001e2000c101508 */
[----:B------:R-:W-:Y:S02]  /*29520*/  ISETP.GE.AND P0, PT, R14, UR11, PT ;  /* 0x0000000b0e007c0c */ /* 0x000fe4000bf06270 */
[----:B--2---:R-:W-:Y:S02]  /*29530*/  PRMT R15, R19, 0x7632, R15 ;  /* 0x00007632130f7816 */ /* 0x004fe4000000000f */
[C---:B---3--:R-:W-:Y:S02]  /*29540*/  ISETP.LT.AND P5, PT, R26.reuse, UR10, !P4 ;  /* 0x0000000a1a007c0c */ /* 0x048fe4000e7a1270 */
[C---:B------:R-:W-:Y:S02]  /*29550*/  ISETP.LT.AND P4, PT, R23.reuse, UR10, !P4 ;  /* 0x0000000a17007c0c */ /* 0x040fe4000e781270 */
[----:B------:R-:W-:Y:S02]  /*29560*/  ISETP.LT.AND P6, PT, R26, UR10, !P1 ;  /* 0x0000000a1a007c0c */ /* 0x000fe4000cfc1270 */
[----:B------:R-:W-:Y:S01]  /*29570*/  ISETP.LT.AND P1, PT, R23, UR10, !P1 ;  /* 0x0000000a17007c0c */ /* 0x000fe2000cf21270 */
[----:B------:R-:W-:-:S06]  /*29580*/  IMAD.WIDE R12, R29, 0x2, R2 ;  /* 0x000000021d0c7825 */ /* 0x000fcc00078e0202 */
[----:B------:R1:W-:Y:S04]  /*29590*/  @P5 STG.E.U16 desc[UR8][R8.64], R19 ;  /* 0x0000001308005986 */ /* 0x0003e8000c101508 */
[----:B------:R2:W-:Y:S01]  /*295a0*/  @P4 STG.E.U16 desc[UR8][R10.64], R15 ;  /* 0x0000000f0a004986 */ /* 0x0005e2000c101508 */
[----:B0-----:R-:W-:-:S03]  /*295b0*/  VIADD R16, R22, 0x1e ;  /* 0x0000001e16107836 */ /* 0x001fc60000000000 */
[----:B------:R-:W-:Y:S01]  /*295c0*/  @P6 STG.E.U16 desc[UR8][R12.64], R20 ;  /* 0x000000140c006986 */ /* 0x000fe2000c101508 */
[----:B-1----:R-:W-:Y:S01]  /*295d0*/  PRMT R9, R20, 0x7632, R9 ;  /* 0x0000763214097816 */ /* 0x002fe20000000009 */
[----:B--2---:R-:W-:-:S05]  /*295e0*/  IMAD.WIDE R14, R29, 0x2, R24 ;  /* 0x000000021d0e7825 */ /* 0x004fca00078e0218 */
[----:B------:R0:W-:Y:S01]  /*295f0*/  @P1 STG.E.U16 desc[UR8][R14.64], R9 ;  /* 0x000000090e001986 */ /* 0x0001e2000c101508 */
[----:B------:R-:W-:Y:S01]  /*29600*/  ISETP.GE.AND P1, PT, R0, UR11, PT ;  /* 0x0000000b00007c0c */ /* 0x000fe2000bf26270 */
[----:B------:R-:W-:Y:S02]  /*29610*/  VIADD R0, R22, 0x1f ;  /* 0x0000001f16007836 */ /* 0x000fe40000000000 */
[----:B------:R-:W2:Y:S01]  /*29620*/  LDL.LU R22, [R1+0xee8] ;  /* 0x000ee80001167983 */ /* 0x000ea20000300800 */
[C---:B------:R-:W-:Y:S02]  /*29630*/  ISETP.LT.AND P4, PT, R26.reuse, UR10, !P2 ;  /* 0x0000000a1a007c0c */ /* 0x040fe4000d781270 */
[----:B------:R-:W-:Y:S01]  /*29640*/  ISETP.LT.AND P2, PT, R23, UR10, !P2 ;  /* 0x0000000a17007c0c */ /* 0x000fe2000d741270 */
[----:B------:R-:W-:Y:S01]  /*29650*/  VIADD R29, R29, UR5 ;  /* 0x000000051d1d7c36 */ /* 0x000fe20008000000 */
[----:B------:R-:W-:-:S03]  /*29660*/  ISETP.LT.AND P6, PT, R26, UR10, !P3 ;  /* 0x0000000a1a007c0c */ /* 0x000fc6000dfc1270 */
[C---:B------:R-:W-:Y:S01]  /*29670*/  VIADD R17, R29.reuse, UR5 ;  /* 0x000000051d117c36 */ /* 0x040fe20008000000 */
[----:B------:R-:W-:Y:S01]  /*29680*/  PRMT R18, R4, 0x7632, R18 ;  /* 0x0000763204127816 */ /* 0x000fe20000000012 */
[----:B0-----:R-:W-:-:S04]  /*29690*/  IMAD.WIDE R8, R29, 0x2, R2 ;  /* 0x000000021d087825 */ /* 0x001fc800078e0202 */
[----:B------:R-:W-:Y:S01]  /*296a0*/  IMAD.WIDE R10, R29, 0x2, R24 ;  /* 0x000000021d0a7825 */ /* 0x000fe200078e0218 */
[----:B------:R-:W-:Y:S01]  /*296b0*/  ISETP.GE.AND P5, PT, R28, UR11, PT ;  /* 0x0000000b1c007c0c */ /* 0x000fe2000bfa6270 */
[----:B------:R0:W-:Y:S02]  /*296c0*/  @P4 STG.E.U16 desc[UR8][R8.64], R4 ;  /* 0x0000000408004986 */ /* 0x0001e4000c101508 */
[----:B------:R-:W-:Y:S01]  /*296d0*/  IMAD.WIDE R12, R17, 0x2, R2 ;  /* 0x00000002110c7825 */ /* 0x000fe200078e0202 */
[----:B------:R-:W-:Y:S01]  /*296e0*/  ISETP.LT.AND P3, PT, R23, UR10, !P3 ;  /* 0x0000000a17007c0c */ /* 0x000fe2000df61270 */
[----:B------:R1:W-:Y:S01]  /*296f0*/  @P2 STG.E.U16 desc[UR8][R10.64], R18 ;  /* 0x000000120a002986 */ /* 0x0003e2000c101508 */
[C---:B------:R-:W-:Y:S01]  /*29700*/  ISETP.LT.AND P2, PT, R26.reuse, UR10, !P0 ;  /* 0x0000000a1a007c0c */ /* 0x040fe2000c741270 */
[----:B------:R-:W-:Y:S01]  /*29710*/  VIADD R15, R17, UR5 ;  /* 0x00000005110f7c36 */ /* 0x000fe20008000000 */
[----:B------:R-:W-:Y:S01]  /*29720*/  ISETP.LT.AND P0, PT, R23, UR10, !P0 ;  /* 0x0000000a17007c0c */ /* 0x000fe2000c701270 */
[----:B------:R3:W-:Y:S01]  /*29730*/  @P6 STG.E.U16 desc[UR8][R12.64], R21 ;  /* 0x000000150c006986 */ /* 0x0007e2000c101508 */
[----:B------:R-:W-:Y:S01]  /*29740*/  ISETP.LT.AND P6, PT, R26, UR10, !P5 ;  /* 0x0000000a1a007c0c */ /* 0x000fe2000efc1270 */
[----:B------:R-:W-:Y:S01]  /*29750*/  VIADD R19, R15, UR5 ;  /* 0x000000050f137c36 */ /* 0x000fe20008000000 */
[----:B------:R-:W-:Y:S01]  /*29760*/  ISETP.GE.AND P4, PT, R16, UR11, PT ;  /* 0x0000000b10007c0c */ /* 0x000fe2000bf86270 */
[----:B0-----:R-:W-:Y:S01]  /*29770*/  IMAD.WIDE R8, R17, 0x2, R24 ;  /* 0x0000000211087825 */ /* 0x001fe200078e0218 */
[----:B------:R-:W-:-:S02]  /*29780*/  PRMT R16, R21, 0x7632, R16 ;  /* 0x0000763215107816 */ /* 0x000fc40000000010 */
[----:B------:R-:W-:Y:S01]  /*29790*/  PRMT R4, R5, 0x7632, R4 ;  /* 0x0000763205047816 */ /* 0x000fe20000000004 */
[C---:B-1----:R-:W-:Y:S02]  /*297a0*/  IMAD.WIDE R10, R15.reuse, 0x2, R2 ;  /* 0x000000020f0a7825 */ /* 0x042fe400078e0202 */
[----:B------:R-:W-:Y:S02]  /*297b0*/  @P3 STG.E.U16 desc[UR8][R8.64], R16 ;  /* 0x0000001008003986 */ /* 0x000fe4000c101508 */
[----:B---3--:R-:W-:Y:S01]  /*297c0*/  IMAD.WIDE R12, R15, 0x2, R24 ;  /* 0x000000020f0c7825 */ /* 0x008fe200078e0218 */
[----:B------:R-:W-:-:S03]  /*297d0*/  ISETP.GE.AND P3, PT, R0, UR11, PT ;  /* 0x0000000b00007c0c */ /* 0x000fc6000bf66270 */
[----:B------:R-:W-:Y:S01]  /*297e0*/  IMAD.WIDE R14, R19, 0x2, R2 ;  /* 0x00000002130e7825 */ /* 0x000fe200078e0202 */
[----:B------:R-:W-:Y:S01]  /*297f0*/  @P2 STG.E.U16 desc[UR8][R10.64], R5 ;  /* 0x000000050a002986 */ /* 0x000fe2000c101508 */
[----:B------:R-:W-:-:S03]  /*29800*/  ISETP.LT.AND P2, PT, R26, UR10, !P4 ;  /* 0x0000000a1a007c0c */ /* 0x000fc6000e741270 */
[----:B------:R0:W-:Y:S01]  /*29810*/  @P0 STG.E.U16 desc[UR8][R12.64], R4 ;  /* 0x000000040c000986 */ /* 0x0001e2000c101508 */
[C---:B------:R-:W-:Y:S02]  /*29820*/  ISETP.LT.AND P0, PT, R26.reuse, UR10, !P3 ;  /* 0x0000000a1a007c0c */ /* 0x040fe4000df01270 */
[C---:B------:R-:W-:Y:S02]  /*29830*/  ISETP.LT.AND P5, PT, R23.reuse, UR10, !P5 ;  /* 0x0000000a17007c0c */ /* 0x040fe4000efa1270 */
[C---:B------:R-:W-:Y:S02]  /*29840*/  ISETP.LT.AND P4, PT, R23.reuse, UR10, !P4 ;  /* 0x0000000a17007c0c */ /* 0x040fe4000e781270 */
[C---:B------:R-:W-:Y:S01]  /*29850*/  ISETP.LT.AND P3, PT, R23.reuse, UR10, !P3 ;  /* 0x0000000a17007c0c */ /* 0x040fe2000df61270 */
[----:B--2---:R1:W-:Y:S01]  /*29860*/  @P6 STG.E.U16 desc[UR8][R14.64], R22 ;  /* 0x000000160e006986 */ /* 0x0043e2000c101508 */
[----:B------:R-:W-:Y:S02]  /*29870*/  ISETP.LT.AND P6, PT, R26, UR10, !P1 ;  /* 0x0000000a1a007c0c */ /* 0x000fe4000cfc1270 */
[----:B------:R-:W-:-:S02]  /*29880*/  ISETP.LT.AND P1, PT, R23, UR10, !P1 ;  /* 0x0000000a17007c0c */ /* 0x000fc4000cf21270 */
[----:B------:R-:W2:Y:S01]  /*29890*/  LDL.LU R23, [R1+0xee4] ;  /* 0x000ee40001177983 */ /* 0x000ea20000300800 */
[----:B------:R-:W-:Y:S01]  /*298a0*/  VIADD R17, R19, UR5 ;  /* 0x0000000513117c36 */ /* 0x000fe20008000000 */
[----:B------:R-:W-:-:S03]  /*298b0*/  PRMT R0, R22, 0x7632, R0 ;  /* 0x0000763216007816 */ /* 0x000fc60000000000 */
[----:B------:R-:W-:Y:S02]  /*298c0*/  VIADD R21, R17, UR5 ;  /* 0x0000000511157c36 */ /* 0x000fe40008000000 */
[----:B0-----:R-:W-:Y:S01]  /*298d0*/  IMAD.WIDE R4, R19, 0x2, R24 ;  /* 0x0000000213047825 */ /* 0x001fe200078e0218 */
[----:B------:R-:W-:-:S03]  /*298e0*/  PRMT R16, R6, 0x7632, R16 ;  /* 0x0000763206107816 */ /* 0x000fc60000000010 */
[----:B------:R-:W-:Y:S02]  /*298f0*/  VIADD R19, R21, UR5 ;  /* 0x0000000515137c36 */ /* 0x000fe40008000000 */
[C---:B------:R-:W-:Y:S01]  /*29900*/  IMAD.WIDE R8, R17.reuse, 0x2, R2 ;  /* 0x0000000211087825 */ /* 0x040fe200078e0202 */
[----:B------:R0:W-:Y:S03]  /*29910*/  @P5 STG.E.U16 desc[UR8][R4.64], R0 ;  /* 0x0000000004005986 */ /* 0x0001e6000c101508 */
[----:B------:R-:W-:Y:S01]  /*29920*/  IMAD.WIDE R12, R17, 0x2, R24 ;  /* 0x00000002110c7825 */ /* 0x000fe200078e0218 */
[----:B------:R0:W-:Y:S03]  /*29930*/  @P6 STG.E.U16 desc[UR8][R8.64], R6 ;  /* 0x0000000608006986 */ /* 0x0001e6000c101508 */
[C---:B------:R-:W-:Y:S01]  /*29940*/  IMAD.WIDE R10, R21.reuse, 0x2, R2 ;  /* 0x00000002150a7825 */ /* 0x040fe200078e0202 */
[----:B------:R0:W-:Y:S03]  /*29950*/  @P1 STG.E.U16 desc[UR8][R12.64], R16 ;  /* 0x000000100c001986 */ /* 0x0001e6000c101508 */
[----:B-1----:R-:W-:-:S04]  /*29960*/  IMAD.WIDE R14, R21, 0x2, R24 ;  /* 0x00000002150e7825 */ /* 0x002fc800078e0218 */
[----:B------:R-:W-:-:S04]  /*29970*/  IMAD.WIDE R2, R19, 0x2, R2 ;  /* 0x0000000213027825 */ /* 0x000fc800078e0202 */
[----:B------:R-:W-:Y:S01]  /*29980*/  IMAD.WIDE R24, R19, 0x2, R24 ;  /* 0x0000000213187825 */ /* 0x000fe200078e0218 */
[----:B--2---:R-:W-:Y:S01]  /*29990*/  PRMT R17, R23, 0x7632, R17 ;  /* 0x0000763217117816 */ /* 0x004fe20000000011 */
[----:B------:R0:W-:Y:S04]  /*299a0*/  @P2 STG.E.U16 desc[UR8][R10.64], R23 ;  /* 0x000000170a002986 */ /* 0x0001e8000c101508 */
[----:B------:R0:W-:Y:S04]  /*299b0*/  @P4 STG.E.U16 desc[UR8][R14.64], R17 ;  /* 0x000000110e004986 */ /* 0x0001e8000c101508 */
[----:B------:R0:W-:Y:S01]  /*299c0*/  @P0 STG.E.U16 desc[UR8][R2.64], R7 ;  /* 0x0000000702000986 */ /* 0x0001e2000c101508 */
[----:B------:R-:W-:Y:S05]  /*299d0*/  @!P3 EXIT ;  /* 0x000000000000b94d */ /* 0x000fea0003800000 */
[----:B0-----:R-:W-:-:S05]  /*299e0*/  PRMT R12, R7, 0x7632, R12 ;  /* 0x00007632070c7816 */ /* 0x001fca000000000c */
[----:B------:R-:W-:Y:S01]  /*299f0*/  STG.E.U16 desc[UR8][R24.64], R12 ;  /* 0x0000000c18007986 */ /* 0x000fe2000c101508 */
[----:B------:R-:W-:Y:S05]  /*29a00*/  EXIT ;  /* 0x000000000000794d */ /* 0x000fea0003800000 */
.L_x_2:
[----:B------:R-:W-:-:S00]  /*29a10*/  BRA `(.L_x_2) ;  /* 0xfffffffc00fc7947 */ /* 0x000fc0000383ffff */
[----:B------:R-:W-:-:S00]  /*29a20*/  NOP ;  /* 0x0000000000007918 */ /* 0x000fc00000000000 */
        /* <DEDUP_REMOVED lines=13> */
.L_x_3:


//--------------------- .nv.shared.matmul_kernel  --------------------------
	.section	.nv.shared.matmul_kernel,"aw",@nobits
	.sectionflags	@""
	.align	16
	.zero		1024


//--------------------- .nv.shared.reserved.0     --------------------------
	.section	.nv.shared.reserved.0,"aw",@nobits
	.weak		__nv_reservedSMEM_offset_0_alias
	.size		__nv_reservedSMEM_offset_0_alias, 0, 0
	.other		__nv_reservedSMEM_offset_0_alias,@"STO_CUDA_RESERVED_SHARED STV_DEFAULT"
__nv_reservedSMEM_offset_0_alias:
	.zero		0


//--------------------- .nv.constant0.matmul_kernel --------------------------
	.section	.nv.constant0.matmul_kernel,"a",@progbits
	.sectionflags	@""
	.align	4
.nv.constant0.matmul_kernel:
	.zero		608


//--------------------- SYMBOLS --------------------------

	.type		.nv.reservedSmem.offset0,@object
	.size		.nv.reservedSmem.offset0,0x4
